//
// Generated by NVIDIA NVVM Compiler
//
// Compiler Build ID: CL-36424714
// Cuda compilation tools, release 13.0, V13.0.88
// Based on NVVM 20.0.0
//

.version 9.0
.target sm_100
.address_size 64

	// .globl	_Z10DrawSquarePffii

.visible .entry _Z10DrawSquarePffii(
	.param .u64 .ptr .align 1 _Z10DrawSquarePffii_param_0,
	.param .f32 _Z10DrawSquarePffii_param_1,
	.param .u32 _Z10DrawSquarePffii_param_2,
	.param .u32 _Z10DrawSquarePffii_param_3
)
{
	.reg .pred 	%p<12>;
	.reg .b32 	%r<16>;
	.reg .b32 	%f<8>;
	.reg .b64 	%rd<5>;
	.reg .b64 	%fd<3>;

	ld.param.u64 	%rd1, [_Z10DrawSquarePffii_param_0];
	ld.param.f32 	%f1, [_Z10DrawSquarePffii_param_1];
	ld.param.u32 	%r2, [_Z10DrawSquarePffii_param_2];
	ld.param.u32 	%r3, [_Z10DrawSquarePffii_param_3];
	mov.u32 	%r4, %tid.x;
	mov.u32 	%r5, %ctaid.x;
	mov.u32 	%r6, %ntid.x;
	mad.lo.s32 	%r7, %r5, %r6, %r4;
	setp.lt.s32 	%p1, %r7, %r2;
	selp.b32 	%r8, %r7, 0, %p1;
	mov.u32 	%r9, %tid.y;
	mov.u32 	%r10, %ctaid.y;
	mov.u32 	%r11, %ntid.y;
	mad.lo.s32 	%r12, %r10, %r11, %r9;
	setp.lt.s32 	%p2, %r12, %r3;
	selp.b32 	%r13, %r12, 0, %p2;
	mov.u32 	%r14, %nctaid.x;
	mul.lo.s32 	%r15, %r14, %r6;
	mad.lo.s32 	%r1, %r15, %r13, %r8;
	cvt.rn.f32.s32 	%f2, %r8;
	cvt.rn.f32.s32 	%f3, %r2;
	div.rn.f32 	%f4, %f2, %f3;
	cvt.rn.f32.u32 	%f5, %r13;
	cvt.rn.f32.s32 	%f6, %r3;
	div.rn.f32 	%f7, %f5, %f6;
	cvt.f64.f32 	%fd1, %f4;
	setp.lt.f64 	%p3, %fd1, 0d3FED70A3D70A3D71;
	setp.gt.f64 	%p4, %fd1, 0d3FDCCCCCCCCCCCCD;
	and.pred  	%p5, %p3, %p4;
	cvt.f64.f32 	%fd2, %f7;
	setp.lt.f64 	%p6, %fd2, 0d3FE051EB851EB852;
	setp.gt.f64 	%p7, %fd2, 0d3FDFAE147AE147AE;
	and.pred  	%p8, %p6, %p7;
	and.pred  	%p10, %p5, %p8;
	not.pred 	%p11, %p10;
	@%p11 bra 	$L__BB0_2;
	cvta.to.global.u64 	%rd2, %rd1;
	mul.wide.s32 	%rd3, %r1, 4;
	add.s64 	%rd4, %rd2, %rd3;
	st.global.f32 	[%rd4], %f1;
$L__BB0_2:
	ret;

}
	// .globl	_Z11SetBoundaryiPfS_ii
.visible .entry _Z11SetBoundaryiPfS_ii(
	.param .u32 _Z11SetBoundaryiPfS_ii_param_0,
	.param .u64 .ptr .align 1 _Z11SetBoundaryiPfS_ii_param_1,
	.param .u64 .ptr .align 1 _Z11SetBoundaryiPfS_ii_param_2,
	.param .u32 _Z11SetBoundaryiPfS_ii_param_3,
	.param .u32 _Z11SetBoundaryiPfS_ii_param_4
)
{
	.reg .pred 	%p<23>;
	.reg .b32 	%r<42>;
	.reg .b32 	%f<43>;
	.reg .b64 	%rd<39>;

	ld.param.u32 	%r9, [_Z11SetBoundaryiPfS_ii_param_0];
	ld.param.u64 	%rd3, [_Z11SetBoundaryiPfS_ii_param_1];
	ld.param.u64 	%rd4, [_Z11SetBoundaryiPfS_ii_param_2];
	ld.param.u32 	%r10, [_Z11SetBoundaryiPfS_ii_param_3];
	ld.param.u32 	%r11, [_Z11SetBoundaryiPfS_ii_param_4];
	cvta.to.global.u64 	%rd1, %rd3;
	cvta.to.global.u64 	%rd5, %rd4;
	mov.u32 	%r12, %tid.x;
	mov.u32 	%r13, %ctaid.x;
	mov.u32 	%r14, %ntid.x;
	mad.lo.s32 	%r15, %r13, %r14, %r12;
	setp.lt.s32 	%p1, %r15, %r10;
	selp.b32 	%r1, %r15, 0, %p1;
	mov.u32 	%r16, %tid.y;
	mov.u32 	%r17, %ctaid.y;
	mov.u32 	%r18, %ntid.y;
	mad.lo.s32 	%r19, %r17, %r18, %r16;
	setp.lt.s32 	%p2, %r19, %r11;
	selp.b32 	%r2, %r19, 0, %p2;
	mul.lo.s32 	%r3, %r11, %r10;
	mov.u32 	%r20, %nctaid.x;
	mul.lo.s32 	%r4, %r20, %r14;
	mul.lo.s32 	%r5, %r4, %r2;
	add.s32 	%r6, %r5, %r1;
	shl.b32 	%r21, %r6, 2;
	mul.wide.s32 	%rd6, %r21, 4;
	add.s64 	%rd7, %rd5, %rd6;
	ld.global.f32 	%f14, [%rd7];
	setp.leu.f32 	%p3, %f14, 0f00000000;
	setp.ne.s32 	%p4, %r1, 0;
	mul.wide.s32 	%rd8, %r6, 4;
	add.s64 	%rd2, %rd1, %rd8;
	and.pred  	%p5, %p4, %p3;
	@%p5 bra 	$L__BB1_5;
	setp.ne.s32 	%p6, %r9, 1;
	@%p6 bra 	$L__BB1_3;
	mul.wide.s32 	%rd11, %r5, 4;
	add.s64 	%rd12, %rd1, %rd11;
	ld.global.f32 	%f16, [%rd12+4];
	neg.f32 	%f39, %f16;
	bra.uni 	$L__BB1_4;
$L__BB1_3:
	mul.wide.s32 	%rd9, %r5, 4;
	add.s64 	%rd10, %rd1, %rd9;
	ld.global.f32 	%f15, [%rd10+4];
	neg.f32 	%f39, %f15;
$L__BB1_4:
	st.global.f32 	[%rd2], %f39;
$L__BB1_5:
	setp.leu.f32 	%p7, %f14, 0f00000000;
	add.s32 	%r7, %r10, -1;
	setp.ne.s32 	%p8, %r1, %r7;
	and.pred  	%p9, %p8, %p7;
	@%p9 bra 	$L__BB1_10;
	setp.ne.s32 	%p10, %r9, 1;
	@%p10 bra 	$L__BB1_8;
	add.s32 	%r24, %r10, %r5;
	add.s32 	%r25, %r24, -2;
	mul.wide.s32 	%rd15, %r25, 4;
	add.s64 	%rd16, %rd1, %rd15;
	ld.global.f32 	%f18, [%rd16];
	neg.f32 	%f40, %f18;
	bra.uni 	$L__BB1_9;
$L__BB1_8:
	add.s32 	%r22, %r10, %r5;
	add.s32 	%r23, %r22, -2;
	mul.wide.s32 	%rd13, %r23, 4;
	add.s64 	%rd14, %rd1, %rd13;
	ld.global.f32 	%f17, [%rd14];
	neg.f32 	%f40, %f17;
$L__BB1_9:
	st.global.f32 	[%rd2], %f40;
$L__BB1_10:
	setp.leu.f32 	%p11, %f14, 0f00000000;
	setp.ne.s32 	%p12, %r2, 0;
	and.pred  	%p13, %p12, %p11;
	@%p13 bra 	$L__BB1_15;
	setp.ne.s32 	%p14, %r9, 2;
	@%p14 bra 	$L__BB1_13;
	add.s32 	%r27, %r1, %r4;
	mul.wide.s32 	%rd19, %r27, 4;
	add.s64 	%rd20, %rd1, %rd19;
	ld.global.f32 	%f20, [%rd20];
	neg.f32 	%f41, %f20;
	bra.uni 	$L__BB1_14;
$L__BB1_13:
	add.s32 	%r26, %r1, %r4;
	mul.wide.s32 	%rd17, %r26, 4;
	add.s64 	%rd18, %rd1, %rd17;
	ld.global.f32 	%f19, [%rd18];
	neg.f32 	%f41, %f19;
$L__BB1_14:
	st.global.f32 	[%rd2], %f41;
$L__BB1_15:
	setp.leu.f32 	%p15, %f14, 0f00000000;
	add.s32 	%r8, %r11, -1;
	setp.ne.s32 	%p16, %r2, %r8;
	and.pred  	%p17, %p16, %p15;
	@%p17 bra 	$L__BB1_20;
	setp.ne.s32 	%p18, %r9, 2;
	@%p18 bra 	$L__BB1_18;
	add.s32 	%r30, %r11, -2;
	mad.lo.s32 	%r31, %r4, %r30, %r1;
	mul.wide.s32 	%rd23, %r31, 4;
	add.s64 	%rd24, %rd1, %rd23;
	ld.global.f32 	%f22, [%rd24];
	neg.f32 	%f42, %f22;
	bra.uni 	$L__BB1_19;
$L__BB1_18:
	add.s32 	%r28, %r11, -2;
	mad.lo.s32 	%r29, %r4, %r28, %r1;
	mul.wide.s32 	%rd21, %r29, 4;
	add.s64 	%rd22, %rd1, %rd21;
	ld.global.f32 	%f21, [%rd22];
	neg.f32 	%f42, %f21;
$L__BB1_19:
	st.global.f32 	[%rd2], %f42;
$L__BB1_20:
	setp.ne.s32 	%p19, %r6, 0;
	@%p19 bra 	$L__BB1_22;
	ld.global.f32 	%f23, [%rd1+4];
	mul.wide.s32 	%rd25, %r4, 4;
	add.s64 	%rd26, %rd1, %rd25;
	ld.global.f32 	%f24, [%rd26];
	add.f32 	%f25, %f23, %f24;
	mul.f32 	%f26, %f25, 0f3F000000;
	st.global.f32 	[%rd1], %f26;
$L__BB1_22:
	sub.s32 	%r32, %r3, %r10;
	setp.ne.s32 	%p20, %r6, %r32;
	@%p20 bra 	$L__BB1_24;
	mul.lo.s32 	%r33, %r4, %r8;
	mul.wide.s32 	%rd27, %r33, 4;
	add.s64 	%rd28, %rd1, %rd27;
	ld.global.f32 	%f27, [%rd28+4];
	sub.s32 	%r34, %r33, %r4;
	mul.wide.s32 	%rd29, %r34, 4;
	add.s64 	%rd30, %rd1, %rd29;
	ld.global.f32 	%f28, [%rd30];
	add.f32 	%f29, %f27, %f28;
	mul.f32 	%f30, %f29, 0f3F000000;
	st.global.f32 	[%rd2], %f30;
$L__BB1_24:
	setp.ne.s32 	%p21, %r6, %r7;
	@%p21 bra 	$L__BB1_26;
	mul.wide.s32 	%rd31, %r10, 4;
	add.s64 	%rd32, %rd1, %rd31;
	ld.global.f32 	%f31, [%rd32+-8];
	add.s32 	%r35, %r6, %r4;
	mul.wide.s32 	%rd33, %r35, 4;
	add.s64 	%rd34, %rd1, %rd33;
	ld.global.f32 	%f32, [%rd34];
	add.f32 	%f33, %f31, %f32;
	mul.f32 	%f34, %f33, 0f3F000000;
	st.global.f32 	[%rd2], %f34;
$L__BB1_26:
	add.s32 	%r36, %r3, -1;
	setp.ne.s32 	%p22, %r6, %r36;
	@%p22 bra 	$L__BB1_28;
	mul.lo.s32 	%r37, %r4, %r8;
	add.s32 	%r38, %r10, %r37;
	add.s32 	%r39, %r38, -2;
	mul.wide.s32 	%rd35, %r39, 4;
	add.s64 	%rd36, %rd1, %rd35;
	ld.global.f32 	%f35, [%rd36];
	sub.s32 	%r40, %r37, %r4;
	add.s32 	%r41, %r40, %r7;
	mul.wide.s32 	%rd37, %r41, 4;
	add.s64 	%rd38, %rd1, %rd37;
	ld.global.f32 	%f36, [%rd38];
	add.f32 	%f37, %f35, %f36;
	mul.f32 	%f38, %f37, 0f3F000000;
	st.global.f32 	[%rd2], %f38;
$L__BB1_28:
	ret;

}
	// .globl	_Z6getSumPffii
.visible .entry _Z6getSumPffii(
	.param .u64 .ptr .align 1 _Z6getSumPffii_param_0,
	.param .f32 _Z6getSumPffii_param_1,
	.param .u32 _Z6getSumPffii_param_2,
	.param .u32 _Z6getSumPffii_param_3
)
{


	ret;

}
	// .globl	_Z10ClearArrayPffii
.visible .entry _Z10ClearArrayPffii(
	.param .u64 .ptr .align 1 _Z10ClearArrayPffii_param_0,
	.param .f32 _Z10ClearArrayPffii_param_1,
	.param .u32 _Z10ClearArrayPffii_param_2,
	.param .u32 _Z10ClearArrayPffii_param_3
)
{
	.reg .pred 	%p<3>;
	.reg .b32 	%r<16>;
	.reg .b32 	%f<2>;
	.reg .b64 	%rd<5>;

	ld.param.u64 	%rd1, [_Z10ClearArrayPffii_param_0];
	ld.param.f32 	%f1, [_Z10ClearArrayPffii_param_1];
	ld.param.u32 	%r1, [_Z10ClearArrayPffii_param_2];
	ld.param.u32 	%r2, [_Z10ClearArrayPffii_param_3];
	cvta.to.global.u64 	%rd2, %rd1;
	mov.u32 	%r3, %tid.x;
	mov.u32 	%r4, %ctaid.x;
	mov.u32 	%r5, %ntid.x;
	mad.lo.s32 	%r6, %r4, %r5, %r3;
	setp.lt.s32 	%p1, %r6, %r1;
	selp.b32 	%r7, %r6, 0, %p1;
	mov.u32 	%r8, %tid.y;
	mov.u32 	%r9, %ctaid.y;
	mov.u32 	%r10, %ntid.y;
	mad.lo.s32 	%r11, %r9, %r10, %r8;
	setp.lt.s32 	%p2, %r11, %r2;
	selp.b32 	%r12, %r11, 0, %p2;
	mov.u32 	%r13, %nctaid.x;
	mul.lo.s32 	%r14, %r13, %r5;
	mad.lo.s32 	%r15, %r14, %r12, %r7;
	mul.wide.s32 	%rd3, %r15, 4;
	add.s64 	%rd4, %rd2, %rd3;
	st.global.f32 	[%rd4], %f1;
	ret;

}
	// .globl	_Z10ClearArrayPifii
.visible .entry _Z10ClearArrayPifii(
	.param .u64 .ptr .align 1 _Z10ClearArrayPifii_param_0,
	.param .f32 _Z10ClearArrayPifii_param_1,
	.param .u32 _Z10ClearArrayPifii_param_2,
	.param .u32 _Z10ClearArrayPifii_param_3
)
{
	.reg .pred 	%p<3>;
	.reg .b32 	%r<17>;
	.reg .b32 	%f<2>;
	.reg .b64 	%rd<5>;

	ld.param.u64 	%rd1, [_Z10ClearArrayPifii_param_0];
	ld.param.f32 	%f1, [_Z10ClearArrayPifii_param_1];
	ld.param.u32 	%r1, [_Z10ClearArrayPifii_param_2];
	ld.param.u32 	%r2, [_Z10ClearArrayPifii_param_3];
	cvta.to.global.u64 	%rd2, %rd1;
	mov.u32 	%r3, %tid.x;
	mov.u32 	%r4, %ctaid.x;
	mov.u32 	%r5, %ntid.x;
	mad.lo.s32 	%r6, %r4, %r5, %r3;
	setp.lt.s32 	%p1, %r6, %r1;
	selp.b32 	%r7, %r6, 0, %p1;
	mov.u32 	%r8, %tid.y;
	mov.u32 	%r9, %ctaid.y;
	mov.u32 	%r10, %ntid.y;
	mad.lo.s32 	%r11, %r9, %r10, %r8;
	setp.lt.s32 	%p2, %r11, %r2;
	selp.b32 	%r12, %r11, 0, %p2;
	mov.u32 	%r13, %nctaid.x;
	mul.lo.s32 	%r14, %r13, %r5;
	mad.lo.s32 	%r15, %r14, %r12, %r7;
	cvt.rzi.s32.f32 	%r16, %f1;
	mul.wide.s32 	%rd3, %r15, 4;
	add.s64 	%rd4, %rd2, %rd3;
	st.global.u32 	[%rd4], %r16;
	ret;

}
	// .globl	_Z8MapArrayPffii
.visible .entry _Z8MapArrayPffii(
	.param .u64 .ptr .align 1 _Z8MapArrayPffii_param_0,
	.param .f32 _Z8MapArrayPffii_param_1,
	.param .u32 _Z8MapArrayPffii_param_2,
	.param .u32 _Z8MapArrayPffii_param_3
)
{
	.reg .pred 	%p<3>;
	.reg .b32 	%r<16>;
	.reg .b32 	%f<4>;
	.reg .b64 	%rd<5>;

	ld.param.u64 	%rd1, [_Z8MapArrayPffii_param_0];
	ld.param.f32 	%f1, [_Z8MapArrayPffii_param_1];
	ld.param.u32 	%r1, [_Z8MapArrayPffii_param_2];
	ld.param.u32 	%r2, [_Z8MapArrayPffii_param_3];
	cvta.to.global.u64 	%rd2, %rd1;
	mov.u32 	%r3, %tid.x;
	mov.u32 	%r4, %ctaid.x;
	mov.u32 	%r5, %ntid.x;
	mad.lo.s32 	%r6, %r4, %r5, %r3;
	setp.lt.s32 	%p1, %r6, %r1;
	selp.b32 	%r7, %r6, 0, %p1;
	mov.u32 	%r8, %tid.y;
	mov.u32 	%r9, %ctaid.y;
	mov.u32 	%r10, %ntid.y;
	mad.lo.s32 	%r11, %r9, %r10, %r8;
	setp.lt.s32 	%p2, %r11, %r2;
	selp.b32 	%r12, %r11, 0, %p2;
	mov.u32 	%r13, %nctaid.x;
	mul.lo.s32 	%r14, %r13, %r5;
	mad.lo.s32 	%r15, %r14, %r12, %r7;
	cvt.rn.f32.s32 	%f2, %r7;
	mul.f32 	%f3, %f1, %f2;
	mul.wide.s32 	%rd3, %r15, 4;
	add.s64 	%rd4, %rd2, %rd3;
	st.global.f32 	[%rd4], %f3;
	ret;

}
	// .globl	_Z9AddFromUIPfffiiii
.visible .entry _Z9AddFromUIPfffiiii(
	.param .u64 .ptr .align 1 _Z9AddFromUIPfffiiii_param_0,
	.param .f32 _Z9AddFromUIPfffiiii_param_1,
	.param .f32 _Z9AddFromUIPfffiiii_param_2,
	.param .u32 _Z9AddFromUIPfffiiii_param_3,
	.param .u32 _Z9AddFromUIPfffiiii_param_4,
	.param .u32 _Z9AddFromUIPfffiiii_param_5,
	.param .u32 _Z9AddFromUIPfffiiii_param_6
)
{
	.reg .pred 	%p<12>;
	.reg .b32 	%r<22>;
	.reg .b32 	%f<5>;
	.reg .b64 	%rd<5>;

	ld.param.u64 	%rd1, [_Z9AddFromUIPfffiiii_param_0];
	ld.param.f32 	%f1, [_Z9AddFromUIPfffiiii_param_1];
	ld.param.f32 	%f2, [_Z9AddFromUIPfffiiii_param_2];
	ld.param.u32 	%r2, [_Z9AddFromUIPfffiiii_param_3];
	ld.param.u32 	%r3, [_Z9AddFromUIPfffiiii_param_4];
	ld.param.u32 	%r4, [_Z9AddFromUIPfffiiii_param_5];
	ld.param.u32 	%r5, [_Z9AddFromUIPfffiiii_param_6];
	mov.u32 	%r6, %tid.x;
	mov.u32 	%r7, %ctaid.x;
	mov.u32 	%r8, %ntid.x;
	mad.lo.s32 	%r9, %r7, %r8, %r6;
	setp.lt.s32 	%p1, %r9, %r4;
	selp.b32 	%r10, %r9, 0, %p1;
	mov.u32 	%r11, %tid.y;
	mov.u32 	%r12, %ctaid.y;
	mov.u32 	%r13, %ntid.y;
	mad.lo.s32 	%r14, %r12, %r13, %r11;
	setp.lt.s32 	%p2, %r14, %r5;
	selp.b32 	%r15, %r14, 0, %p2;
	mov.u32 	%r16, %nctaid.x;
	mul.lo.s32 	%r17, %r16, %r8;
	mad.lo.s32 	%r1, %r17, %r15, %r10;
	add.s32 	%r18, %r2, -5;
	setp.gt.s32 	%p3, %r10, %r18;
	add.s32 	%r19, %r2, 5;
	setp.lt.s32 	%p4, %r10, %r19;
	and.pred  	%p5, %p3, %p4;
	add.s32 	%r20, %r3, -5;
	setp.gt.s32 	%p6, %r15, %r20;
	add.s32 	%r21, %r3, 5;
	setp.lt.s32 	%p7, %r15, %r21;
	and.pred  	%p8, %p6, %p7;
	and.pred  	%p10, %p5, %p8;
	not.pred 	%p11, %p10;
	@%p11 bra 	$L__BB6_2;
	cvta.to.global.u64 	%rd2, %rd1;
	mul.wide.s32 	%rd3, %r1, 4;
	add.s64 	%rd4, %rd2, %rd3;
	ld.global.f32 	%f3, [%rd4];
	fma.rn.f32 	%f4, %f1, %f2, %f3;
	st.global.f32 	[%rd4], %f4;
$L__BB6_2:
	ret;

}
	// .globl	_Z9AddFromUIPfS_ifii
.visible .entry _Z9AddFromUIPfS_ifii(
	.param .u64 .ptr .align 1 _Z9AddFromUIPfS_ifii_param_0,
	.param .u64 .ptr .align 1 _Z9AddFromUIPfS_ifii_param_1,
	.param .u32 _Z9AddFromUIPfS_ifii_param_2,
	.param .f32 _Z9AddFromUIPfS_ifii_param_3,
	.param .u32 _Z9AddFromUIPfS_ifii_param_4,
	.param .u32 _Z9AddFromUIPfS_ifii_param_5
)
{
	.reg .pred 	%p<3>;
	.reg .b32 	%r<19>;
	.reg .b32 	%f<5>;
	.reg .b64 	%rd<9>;

	ld.param.u64 	%rd1, [_Z9AddFromUIPfS_ifii_param_0];
	ld.param.u64 	%rd2, [_Z9AddFromUIPfS_ifii_param_1];
	ld.param.u32 	%r1, [_Z9AddFromUIPfS_ifii_param_2];
	ld.param.f32 	%f1, [_Z9AddFromUIPfS_ifii_param_3];
	ld.param.u32 	%r2, [_Z9AddFromUIPfS_ifii_param_4];
	ld.param.u32 	%r3, [_Z9AddFromUIPfS_ifii_param_5];
	cvta.to.global.u64 	%rd3, %rd1;
	cvta.to.global.u64 	%rd4, %rd2;
	mov.u32 	%r4, %tid.x;
	mov.u32 	%r5, %ctaid.x;
	mov.u32 	%r6, %ntid.x;
	mad.lo.s32 	%r7, %r5, %r6, %r4;
	setp.lt.s32 	%p1, %r7, %r2;
	selp.b32 	%r8, %r7, 0, %p1;
	mov.u32 	%r9, %tid.y;
	mov.u32 	%r10, %ctaid.y;
	mov.u32 	%r11, %ntid.y;
	mad.lo.s32 	%r12, %r10, %r11, %r9;
	setp.lt.s32 	%p2, %r12, %r3;
	selp.b32 	%r13, %r12, 0, %p2;
	mov.u32 	%r14, %nctaid.x;
	mul.lo.s32 	%r15, %r14, %r6;
	mad.lo.s32 	%r16, %r15, %r13, %r8;
	shl.b32 	%r17, %r16, 2;
	add.s32 	%r18, %r17, %r1;
	mul.wide.s32 	%rd5, %r18, 4;
	add.s64 	%rd6, %rd4, %rd5;
	ld.global.f32 	%f2, [%rd6];
	mul.wide.s32 	%rd7, %r16, 4;
	add.s64 	%rd8, %rd3, %rd7;
	ld.global.f32 	%f3, [%rd8];
	fma.rn.f32 	%f4, %f1, %f2, %f3;
	st.global.f32 	[%rd8], %f4;
	ret;

}
	// .globl	_Z19AddObstacleVelocityPfS_S_fii
.visible .entry _Z19AddObstacleVelocityPfS_S_fii(
	.param .u64 .ptr .align 1 _Z19AddObstacleVelocityPfS_S_fii_param_0,
	.param .u64 .ptr .align 1 _Z19AddObstacleVelocityPfS_S_fii_param_1,
	.param .u64 .ptr .align 1 _Z19AddObstacleVelocityPfS_S_fii_param_2,
	.param .f32 _Z19AddObstacleVelocityPfS_S_fii_param_3,
	.param .u32 _Z19AddObstacleVelocityPfS_S_fii_param_4,
	.param .u32 _Z19AddObstacleVelocityPfS_S_fii_param_5
)
{
	.reg .pred 	%p<3>;
	.reg .b32 	%r<17>;
	.reg .b32 	%f<8>;
	.reg .b64 	%rd<12>;

	ld.param.u64 	%rd1, [_Z19AddObstacleVelocityPfS_S_fii_param_0];
	ld.param.u64 	%rd2, [_Z19AddObstacleVelocityPfS_S_fii_param_1];
	ld.param.u64 	%rd3, [_Z19AddObstacleVelocityPfS_S_fii_param_2];
	ld.param.f32 	%f1, [_Z19AddObstacleVelocityPfS_S_fii_param_3];
	ld.param.u32 	%r1, [_Z19AddObstacleVelocityPfS_S_fii_param_4];
	ld.param.u32 	%r2, [_Z19AddObstacleVelocityPfS_S_fii_param_5];
	cvta.to.global.u64 	%rd4, %rd2;
	cvta.to.global.u64 	%rd5, %rd1;
	cvta.to.global.u64 	%rd6, %rd3;
	mov.u32 	%r3, %tid.x;
	mov.u32 	%r4, %ctaid.x;
	mov.u32 	%r5, %ntid.x;
	mad.lo.s32 	%r6, %r4, %r5, %r3;
	setp.lt.s32 	%p1, %r6, %r1;
	selp.b32 	%r7, %r6, 0, %p1;
	mov.u32 	%r8, %tid.y;
	mov.u32 	%r9, %ctaid.y;
	mov.u32 	%r10, %ntid.y;
	mad.lo.s32 	%r11, %r9, %r10, %r8;
	setp.lt.s32 	%p2, %r11, %r2;
	selp.b32 	%r12, %r11, 0, %p2;
	mov.u32 	%r13, %nctaid.x;
	mul.lo.s32 	%r14, %r13, %r5;
	mad.lo.s32 	%r15, %r14, %r12, %r7;
	shl.b32 	%r16, %r15, 2;
	mul.wide.s32 	%rd7, %r16, 4;
	add.s64 	%rd8, %rd6, %rd7;
	ld.global.f32 	%f2, [%rd8+8];
	mul.wide.s32 	%rd9, %r15, 4;
	add.s64 	%rd10, %rd5, %rd9;
	ld.global.f32 	%f3, [%rd10];
	fma.rn.f32 	%f4, %f1, %f2, %f3;
	st.global.f32 	[%rd10], %f4;
	ld.global.f32 	%f5, [%rd8+4];
	add.s64 	%rd11, %rd4, %rd9;
	ld.global.f32 	%f6, [%rd11];
	fma.rn.f32 	%f7, %f1, %f5, %f6;
	st.global.f32 	[%rd11], %f7;
	ret;

}
	// .globl	_Z9SetFromUIPfS_S_ii
.visible .entry _Z9SetFromUIPfS_S_ii(
	.param .u64 .ptr .align 1 _Z9SetFromUIPfS_S_ii_param_0,
	.param .u64 .ptr .align 1 _Z9SetFromUIPfS_S_ii_param_1,
	.param .u64 .ptr .align 1 _Z9SetFromUIPfS_S_ii_param_2,
	.param .u32 _Z9SetFromUIPfS_S_ii_param_3,
	.param .u32 _Z9SetFromUIPfS_S_ii_param_4
)
{
	.reg .pred 	%p<5>;
	.reg .b32 	%r<17>;
	.reg .b32 	%f<3>;
	.reg .b64 	%rd<13>;

	ld.param.u64 	%rd1, [_Z9SetFromUIPfS_S_ii_param_0];
	ld.param.u64 	%rd2, [_Z9SetFromUIPfS_S_ii_param_1];
	ld.param.u64 	%rd3, [_Z9SetFromUIPfS_S_ii_param_2];
	ld.param.u32 	%r2, [_Z9SetFromUIPfS_S_ii_param_3];
	ld.param.u32 	%r3, [_Z9SetFromUIPfS_S_ii_param_4];
	cvta.to.global.u64 	%rd4, %rd3;
	mov.u32 	%r4, %tid.x;
	mov.u32 	%r5, %ctaid.x;
	mov.u32 	%r6, %ntid.x;
	mad.lo.s32 	%r7, %r5, %r6, %r4;
	setp.lt.s32 	%p1, %r7, %r2;
	selp.b32 	%r8, %r7, 0, %p1;
	mov.u32 	%r9, %tid.y;
	mov.u32 	%r10, %ctaid.y;
	mov.u32 	%r11, %ntid.y;
	mad.lo.s32 	%r12, %r10, %r11, %r9;
	setp.lt.s32 	%p2, %r12, %r3;
	selp.b32 	%r13, %r12, 0, %p2;
	mov.u32 	%r14, %nctaid.x;
	mul.lo.s32 	%r15, %r14, %r6;
	mad.lo.s32 	%r1, %r15, %r13, %r8;
	shl.b32 	%r16, %r1, 2;
	mul.wide.s32 	%rd5, %r16, 4;
	add.s64 	%rd6, %rd4, %rd5;
	ld.global.f32 	%f1, [%rd6+8];
	ld.global.f32 	%f2, [%rd6+4];
	setp.leu.f32 	%p3, %f1, 0f00000000;
	@%p3 bra 	$L__BB9_2;
	cvta.to.global.u64 	%rd7, %rd1;
	mul.wide.s32 	%rd8, %r1, 4;
	add.s64 	%rd9, %rd7, %rd8;
	st.global.f32 	[%rd9], %f1;
$L__BB9_2:
	setp.leu.f32 	%p4, %f2, 0f00000000;
	@%p4 bra 	$L__BB9_4;
	cvta.to.global.u64 	%rd10, %rd2;
	mul.wide.s32 	%rd11, %r1, 4;
	add.s64 	%rd12, %rd10, %rd11;
	st.global.f32 	[%rd12], %f2;
$L__BB9_4:
	ret;

}
	// .globl	_Z10MakeSourcePiPfii
.visible .entry _Z10MakeSourcePiPfii(
	.param .u64 .ptr .align 1 _Z10MakeSourcePiPfii_param_0,
	.param .u64 .ptr .align 1 _Z10MakeSourcePiPfii_param_1,
	.param .u32 _Z10MakeSourcePiPfii_param_2,
	.param .u32 _Z10MakeSourcePiPfii_param_3
)
{
	.reg .pred 	%p<3>;
	.reg .b32 	%r<17>;
	.reg .b32 	%f<3>;
	.reg .b64 	%rd<8>;

	ld.param.u64 	%rd1, [_Z10MakeSourcePiPfii_param_0];
	ld.param.u64 	%rd2, [_Z10MakeSourcePiPfii_param_1];
	ld.param.u32 	%r1, [_Z10MakeSourcePiPfii_param_2];
	ld.param.u32 	%r2, [_Z10MakeSourcePiPfii_param_3];
	cvta.to.global.u64 	%rd3, %rd2;
	cvta.to.global.u64 	%rd4, %rd1;
	mov.u32 	%r3, %tid.x;
	mov.u32 	%r4, %ctaid.x;
	mov.u32 	%r5, %ntid.x;
	mad.lo.s32 	%r6, %r4, %r5, %r3;
	setp.lt.s32 	%p1, %r6, %r1;
	selp.b32 	%r7, %r6, 0, %p1;
	mov.u32 	%r8, %tid.y;
	mov.u32 	%r9, %ctaid.y;
	mov.u32 	%r10, %ntid.y;
	mad.lo.s32 	%r11, %r9, %r10, %r8;
	setp.lt.s32 	%p2, %r11, %r2;
	selp.b32 	%r12, %r11, 0, %p2;
	mov.u32 	%r13, %nctaid.x;
	mul.lo.s32 	%r14, %r13, %r5;
	mad.lo.s32 	%r15, %r14, %r12, %r7;
	mul.wide.s32 	%rd5, %r15, 4;
	add.s64 	%rd6, %rd4, %rd5;
	ld.global.u8 	%r16, [%rd6+2];
	cvt.rn.f32.u32 	%f1, %r16;
	div.rn.f32 	%f2, %f1, 0f437F0000;
	add.s64 	%rd7, %rd3, %rd5;
	st.global.f32 	[%rd7], %f2;
	ret;

}
	// .globl	_Z10MakeSourcePiS_ii
.visible .entry _Z10MakeSourcePiS_ii(
	.param .u64 .ptr .align 1 _Z10MakeSourcePiS_ii_param_0,
	.param .u64 .ptr .align 1 _Z10MakeSourcePiS_ii_param_1,
	.param .u32 _Z10MakeSourcePiS_ii_param_2,
	.param .u32 _Z10MakeSourcePiS_ii_param_3
)
{
	.reg .pred 	%p<3>;
	.reg .b32 	%r<18>;
	.reg .b64 	%rd<8>;

	ld.param.u64 	%rd1, [_Z10MakeSourcePiS_ii_param_0];
	ld.param.u64 	%rd2, [_Z10MakeSourcePiS_ii_param_1];
	ld.param.u32 	%r1, [_Z10MakeSourcePiS_ii_param_2];
	ld.param.u32 	%r2, [_Z10MakeSourcePiS_ii_param_3];
	cvta.to.global.u64 	%rd3, %rd2;
	cvta.to.global.u64 	%rd4, %rd1;
	mov.u32 	%r3, %tid.x;
	mov.u32 	%r4, %ctaid.x;
	mov.u32 	%r5, %ntid.x;
	mad.lo.s32 	%r6, %r4, %r5, %r3;
	setp.lt.s32 	%p1, %r6, %r1;
	selp.b32 	%r7, %r6, 0, %p1;
	mov.u32 	%r8, %tid.y;
	mov.u32 	%r9, %ctaid.y;
	mov.u32 	%r10, %ntid.y;
	mad.lo.s32 	%r11, %r9, %r10, %r8;
	setp.lt.s32 	%p2, %r11, %r2;
	selp.b32 	%r12, %r11, 0, %p2;
	mov.u32 	%r13, %nctaid.x;
	mul.lo.s32 	%r14, %r13, %r5;
	mad.lo.s32 	%r15, %r14, %r12, %r7;
	mul.wide.s32 	%rd5, %r15, 4;
	add.s64 	%rd6, %rd4, %rd5;
	ld.global.u32 	%r16, [%rd6];
	and.b32  	%r17, %r16, 1;
	add.s64 	%rd7, %rd3, %rd5;
	st.global.u32 	[%rd7], %r17;
	ret;

}
	// .globl	_Z9AddSourcePfS_fii
.visible .entry _Z9AddSourcePfS_fii(
	.param .u64 .ptr .align 1 _Z9AddSourcePfS_fii_param_0,
	.param .u64 .ptr .align 1 _Z9AddSourcePfS_fii_param_1,
	.param .f32 _Z9AddSourcePfS_fii_param_2,
	.param .u32 _Z9AddSourcePfS_fii_param_3,
	.param .u32 _Z9AddSourcePfS_fii_param_4
)
{
	.reg .pred 	%p<3>;
	.reg .b32 	%r<16>;
	.reg .b32 	%f<5>;
	.reg .b64 	%rd<8>;

	ld.param.u64 	%rd1, [_Z9AddSourcePfS_fii_param_0];
	ld.param.u64 	%rd2, [_Z9AddSourcePfS_fii_param_1];
	ld.param.f32 	%f1, [_Z9AddSourcePfS_fii_param_2];
	ld.param.u32 	%r1, [_Z9AddSourcePfS_fii_param_3];
	ld.param.u32 	%r2, [_Z9AddSourcePfS_fii_param_4];
	cvta.to.global.u64 	%rd3, %rd1;
	cvta.to.global.u64 	%rd4, %rd2;
	mov.u32 	%r3, %tid.x;
	mov.u32 	%r4, %ctaid.x;
	mov.u32 	%r5, %ntid.x;
	mad.lo.s32 	%r6, %r4, %r5, %r3;
	setp.lt.s32 	%p1, %r6, %r1;
	selp.b32 	%r7, %r6, 0, %p1;
	mov.u32 	%r8, %tid.y;
	mov.u32 	%r9, %ctaid.y;
	mov.u32 	%r10, %ntid.y;
	mad.lo.s32 	%r11, %r9, %r10, %r8;
	setp.lt.s32 	%p2, %r11, %r2;
	selp.b32 	%r12, %r11, 0, %p2;
	mov.u32 	%r13, %nctaid.x;
	mul.lo.s32 	%r14, %r13, %r5;
	mad.lo.s32 	%r15, %r14, %r12, %r7;
	mul.wide.s32 	%rd5, %r15, 4;
	add.s64 	%rd6, %rd4, %rd5;
	ld.global.f32 	%f2, [%rd6];
	add.s64 	%rd7, %rd3, %rd5;
	ld.global.f32 	%f3, [%rd7];
	fma.rn.f32 	%f4, %f1, %f2, %f3;
	st.global.f32 	[%rd7], %f4;
	ret;

}
	// .globl	_Z9MakeColorPfPiii
.visible .entry _Z9MakeColorPfPiii(
	.param .u64 .ptr .align 1 _Z9MakeColorPfPiii_param_0,
	.param .u64 .ptr .align 1 _Z9MakeColorPfPiii_param_1,
	.param .u32 _Z9MakeColorPfPiii_param_2,
	.param .u32 _Z9MakeColorPfPiii_param_3
)
{
	.reg .pred 	%p<3>;
	.reg .b32 	%r<24>;
	.reg .b32 	%f<3>;
	.reg .b64 	%rd<8>;

	ld.param.u64 	%rd1, [_Z9MakeColorPfPiii_param_0];
	ld.param.u64 	%rd2, [_Z9MakeColorPfPiii_param_1];
	ld.param.u32 	%r1, [_Z9MakeColorPfPiii_param_2];
	ld.param.u32 	%r2, [_Z9MakeColorPfPiii_param_3];
	cvta.to.global.u64 	%rd3, %rd2;
	cvta.to.global.u64 	%rd4, %rd1;
	mov.u32 	%r3, %tid.x;
	mov.u32 	%r4, %ctaid.x;
	mov.u32 	%r5, %ntid.x;
	mad.lo.s32 	%r6, %r4, %r5, %r3;
	setp.lt.s32 	%p1, %r6, %r1;
	selp.b32 	%r7, %r6, 0, %p1;
	mov.u32 	%r8, %tid.y;
	mov.u32 	%r9, %ctaid.y;
	mov.u32 	%r10, %ntid.y;
	mad.lo.s32 	%r11, %r9, %r10, %r8;
	setp.lt.s32 	%p2, %r11, %r2;
	selp.b32 	%r12, %r11, 0, %p2;
	mov.u32 	%r13, %nctaid.x;
	mul.lo.s32 	%r14, %r13, %r5;
	mad.lo.s32 	%r15, %r14, %r12, %r7;
	mul.wide.s32 	%rd5, %r15, 4;
	add.s64 	%rd6, %rd4, %rd5;
	ld.global.f32 	%f1, [%rd6];
	mul.f32 	%f2, %f1, 0f437F0000;
	cvt.rzi.s32.f32 	%r16, %f2;
	max.s32 	%r17, %r16, 0;
	min.s32 	%r18, %r17, 255;
	shl.b32 	%r19, %r18, 16;
	shl.b32 	%r20, %r18, 8;
	or.b32  	%r21, %r19, %r20;
	or.b32  	%r22, %r21, %r18;
	or.b32  	%r23, %r22, -16777216;
	add.s64 	%rd7, %rd3, %rd5;
	st.global.u32 	[%rd7], %r23;
	ret;

}
	// .globl	_Z9MakeColorPfS_S_S_ii
.visible .entry _Z9MakeColorPfS_S_S_ii(
	.param .u64 .ptr .align 1 _Z9MakeColorPfS_S_S_ii_param_0,
	.param .u64 .ptr .align 1 _Z9MakeColorPfS_S_S_ii_param_1,
	.param .u64 .ptr .align 1 _Z9MakeColorPfS_S_S_ii_param_2,
	.param .u64 .ptr .align 1 _Z9MakeColorPfS_S_S_ii_param_3,
	.param .u32 _Z9MakeColorPfS_S_S_ii_param_4,
	.param .u32 _Z9MakeColorPfS_S_S_ii_param_5
)
{
	.reg .pred 	%p<3>;
	.reg .b32 	%r<18>;
	.reg .b32 	%f<4>;
	.reg .b64 	%rd<15>;

	ld.param.u64 	%rd1, [_Z9MakeColorPfS_S_S_ii_param_0];
	ld.param.u64 	%rd2, [_Z9MakeColorPfS_S_S_ii_param_1];
	ld.param.u64 	%rd3, [_Z9MakeColorPfS_S_S_ii_param_2];
	ld.param.u64 	%rd4, [_Z9MakeColorPfS_S_S_ii_param_3];
	ld.param.u32 	%r1, [_Z9MakeColorPfS_S_S_ii_param_4];
	ld.param.u32 	%r2, [_Z9MakeColorPfS_S_S_ii_param_5];
	cvta.to.global.u64 	%rd5, %rd4;
	cvta.to.global.u64 	%rd6, %rd3;
	cvta.to.global.u64 	%rd7, %rd2;
	cvta.to.global.u64 	%rd8, %rd1;
	mov.u32 	%r3, %tid.x;
	mov.u32 	%r4, %ctaid.x;
	mov.u32 	%r5, %ntid.x;
	mad.lo.s32 	%r6, %r4, %r5, %r3;
	setp.lt.s32 	%p1, %r6, %r1;
	selp.b32 	%r7, %r6, 0, %p1;
	mov.u32 	%r8, %tid.y;
	mov.u32 	%r9, %ctaid.y;
	mov.u32 	%r10, %ntid.y;
	mad.lo.s32 	%r11, %r9, %r10, %r8;
	setp.lt.s32 	%p2, %r11, %r2;
	selp.b32 	%r12, %r11, 0, %p2;
	mov.u32 	%r13, %nctaid.x;
	mul.lo.s32 	%r14, %r13, %r5;
	mad.lo.s32 	%r15, %r14, %r12, %r7;
	mul.wide.s32 	%rd9, %r15, 4;
	add.s64 	%rd10, %rd8, %rd9;
	ld.global.f32 	%f1, [%rd10];
	add.s64 	%rd11, %rd7, %rd9;
	ld.global.f32 	%f2, [%rd11];
	add.s64 	%rd12, %rd6, %rd9;
	ld.global.f32 	%f3, [%rd12];
	shl.b32 	%r16, %r15, 2;
	mul.wide.s32 	%rd13, %r16, 4;
	add.s64 	%rd14, %rd5, %rd13;
	st.global.f32 	[%rd14], %f3;
	st.global.f32 	[%rd14+4], %f2;
	st.global.f32 	[%rd14+8], %f1;
	mov.b32 	%r17, 1065353216;
	st.global.u32 	[%rd14+12], %r17;
	ret;

}
	// .globl	_Z9MakeColorPfS_S_S_S_ii
.visible .entry _Z9MakeColorPfS_S_S_S_ii(
	.param .u64 .ptr .align 1 _Z9MakeColorPfS_S_S_S_ii_param_0,
	.param .u64 .ptr .align 1 _Z9MakeColorPfS_S_S_S_ii_param_1,
	.param .u64 .ptr .align 1 _Z9MakeColorPfS_S_S_S_ii_param_2,
	.param .u64 .ptr .align 1 _Z9MakeColorPfS_S_S_S_ii_param_3,
	.param .u64 .ptr .align 1 _Z9MakeColorPfS_S_S_S_ii_param_4,
	.param .u32 _Z9MakeColorPfS_S_S_S_ii_param_5,
	.param .u32 _Z9MakeColorPfS_S_S_S_ii_param_6
)
{
	.reg .pred 	%p<3>;
	.reg .b32 	%r<17>;
	.reg .b32 	%f<5>;
	.reg .b64 	%rd<18>;

	ld.param.u64 	%rd1, [_Z9MakeColorPfS_S_S_S_ii_param_0];
	ld.param.u64 	%rd2, [_Z9MakeColorPfS_S_S_S_ii_param_1];
	ld.param.u64 	%rd3, [_Z9MakeColorPfS_S_S_S_ii_param_2];
	ld.param.u64 	%rd4, [_Z9MakeColorPfS_S_S_S_ii_param_3];
	ld.param.u64 	%rd5, [_Z9MakeColorPfS_S_S_S_ii_param_4];
	ld.param.u32 	%r1, [_Z9MakeColorPfS_S_S_S_ii_param_5];
	ld.param.u32 	%r2, [_Z9MakeColorPfS_S_S_S_ii_param_6];
	cvta.to.global.u64 	%rd6, %rd5;
	cvta.to.global.u64 	%rd7, %rd4;
	cvta.to.global.u64 	%rd8, %rd3;
	cvta.to.global.u64 	%rd9, %rd2;
	cvta.to.global.u64 	%rd10, %rd1;
	mov.u32 	%r3, %tid.x;
	mov.u32 	%r4, %ctaid.x;
	mov.u32 	%r5, %ntid.x;
	mad.lo.s32 	%r6, %r4, %r5, %r3;
	setp.lt.s32 	%p1, %r6, %r1;
	selp.b32 	%r7, %r6, 0, %p1;
	mov.u32 	%r8, %tid.y;
	mov.u32 	%r9, %ctaid.y;
	mov.u32 	%r10, %ntid.y;
	mad.lo.s32 	%r11, %r9, %r10, %r8;
	setp.lt.s32 	%p2, %r11, %r2;
	selp.b32 	%r12, %r11, 0, %p2;
	mov.u32 	%r13, %nctaid.x;
	mul.lo.s32 	%r14, %r13, %r5;
	mad.lo.s32 	%r15, %r14, %r12, %r7;
	mul.wide.s32 	%rd11, %r15, 4;
	add.s64 	%rd12, %rd10, %rd11;
	ld.global.f32 	%f1, [%rd12];
	add.s64 	%rd13, %rd9, %rd11;
	ld.global.f32 	%f2, [%rd13];
	add.s64 	%rd14, %rd8, %rd11;
	ld.global.f32 	%f3, [%rd14];
	add.s64 	%rd15, %rd7, %rd11;
	ld.global.f32 	%f4, [%rd15];
	shl.b32 	%r16, %r15, 2;
	mul.wide.s32 	%rd16, %r16, 4;
	add.s64 	%rd17, %rd6, %rd16;
	st.global.f32 	[%rd17], %f3;
	st.global.f32 	[%rd17+4], %f2;
	st.global.f32 	[%rd17+8], %f1;
	st.global.f32 	[%rd17+12], %f4;
	ret;

}
	// .globl	_Z13MakeColorLongPfS_S_S_S_S_S_S_S_iii
.visible .entry _Z13MakeColorLongPfS_S_S_S_S_S_S_S_iii(
	.param .u64 .ptr .align 1 _Z13MakeColorLongPfS_S_S_S_S_S_S_S_iii_param_0,
	.param .u64 .ptr .align 1 _Z13MakeColorLongPfS_S_S_S_S_S_S_S_iii_param_1,
	.param .u64 .ptr .align 1 _Z13MakeColorLongPfS_S_S_S_S_S_S_S_iii_param_2,
	.param .u64 .ptr .align 1 _Z13MakeColorLongPfS_S_S_S_S_S_S_S_iii_param_3,
	.param .u64 .ptr .align 1 _Z13MakeColorLongPfS_S_S_S_S_S_S_S_iii_param_4,
	.param .u64 .ptr .align 1 _Z13MakeColorLongPfS_S_S_S_S_S_S_S_iii_param_5,
	.param .u64 .ptr .align 1 _Z13MakeColorLongPfS_S_S_S_S_S_S_S_iii_param_6,
	.param .u64 .ptr .align 1 _Z13MakeColorLongPfS_S_S_S_S_S_S_S_iii_param_7,
	.param .u64 .ptr .align 1 _Z13MakeColorLongPfS_S_S_S_S_S_S_S_iii_param_8,
	.param .u32 _Z13MakeColorLongPfS_S_S_S_S_S_S_S_iii_param_9,
	.param .u32 _Z13MakeColorLongPfS_S_S_S_S_S_S_S_iii_param_10,
	.param .u32 _Z13MakeColorLongPfS_S_S_S_S_S_S_S_iii_param_11
)
{
	.reg .pred 	%p<4>;
	.reg .b32 	%r<20>;
	.reg .b32 	%f<8>;
	.reg .b64 	%rd<29>;

	ld.param.u64 	%rd1, [_Z13MakeColorLongPfS_S_S_S_S_S_S_S_iii_param_0];
	ld.param.u64 	%rd2, [_Z13MakeColorLongPfS_S_S_S_S_S_S_S_iii_param_1];
	ld.param.u64 	%rd3, [_Z13MakeColorLongPfS_S_S_S_S_S_S_S_iii_param_2];
	ld.param.u64 	%rd4, [_Z13MakeColorLongPfS_S_S_S_S_S_S_S_iii_param_3];
	ld.param.u64 	%rd5, [_Z13MakeColorLongPfS_S_S_S_S_S_S_S_iii_param_4];
	ld.param.u64 	%rd6, [_Z13MakeColorLongPfS_S_S_S_S_S_S_S_iii_param_5];
	ld.param.u64 	%rd7, [_Z13MakeColorLongPfS_S_S_S_S_S_S_S_iii_param_6];
	ld.param.u64 	%rd8, [_Z13MakeColorLongPfS_S_S_S_S_S_S_S_iii_param_8];
	ld.param.u32 	%r1, [_Z13MakeColorLongPfS_S_S_S_S_S_S_S_iii_param_9];
	ld.param.u32 	%r2, [_Z13MakeColorLongPfS_S_S_S_S_S_S_S_iii_param_10];
	ld.param.u32 	%r3, [_Z13MakeColorLongPfS_S_S_S_S_S_S_S_iii_param_11];
	cvta.to.global.u64 	%rd9, %rd5;
	cvta.to.global.u64 	%rd10, %rd6;
	cvta.to.global.u64 	%rd11, %rd7;
	cvta.to.global.u64 	%rd12, %rd4;
	cvta.to.global.u64 	%rd13, %rd1;
	cvta.to.global.u64 	%rd14, %rd2;
	cvta.to.global.u64 	%rd15, %rd8;
	cvta.to.global.u64 	%rd16, %rd3;
	mov.u32 	%r4, %tid.y;
	mov.u32 	%r5, %ctaid.y;
	mov.u32 	%r6, %ntid.y;
	mad.lo.s32 	%r7, %r5, %r6, %r4;
	setp.lt.s32 	%p1, %r7, %r2;
	selp.b32 	%r8, %r7, 0, %p1;
	mov.u32 	%r9, %tid.x;
	mov.u32 	%r10, %ctaid.x;
	mov.u32 	%r11, %ntid.x;
	mad.lo.s32 	%r12, %r10, %r11, %r9;
	setp.lt.s32 	%p2, %r12, %r1;
	selp.b32 	%r13, %r12, 0, %p2;
	mad.lo.s32 	%r14, %r8, %r1, %r13;
	mul.lo.s32 	%r15, %r3, %r1;
	setp.lt.s32 	%p3, %r12, %r15;
	selp.b32 	%r16, %r12, 0, %p3;
	mad.lo.s32 	%r17, %r8, %r15, %r16;
	mul.wide.s32 	%rd17, %r14, 4;
	add.s64 	%rd18, %rd16, %rd17;
	ld.global.f32 	%f1, [%rd18];
	shl.b32 	%r18, %r17, 2;
	mul.wide.s32 	%rd19, %r18, 4;
	add.s64 	%rd20, %rd15, %rd19;
	st.global.f32 	[%rd20], %f1;
	add.s64 	%rd21, %rd14, %rd17;
	ld.global.f32 	%f2, [%rd21];
	st.global.f32 	[%rd20+4], %f2;
	add.s64 	%rd22, %rd13, %rd17;
	ld.global.f32 	%f3, [%rd22];
	st.global.f32 	[%rd20+8], %f3;
	add.s64 	%rd23, %rd12, %rd17;
	ld.global.f32 	%f4, [%rd23];
	st.global.f32 	[%rd20+12], %f4;
	add.s64 	%rd24, %rd11, %rd17;
	ld.global.f32 	%f5, [%rd24];
	mul.wide.s32 	%rd25, %r1, 16;
	add.s64 	%rd26, %rd20, %rd25;
	st.global.f32 	[%rd26], %f5;
	add.s64 	%rd27, %rd10, %rd17;
	ld.global.f32 	%f6, [%rd27];
	st.global.f32 	[%rd26+4], %f6;
	add.s64 	%rd28, %rd9, %rd17;
	ld.global.f32 	%f7, [%rd28];
	st.global.f32 	[%rd26+8], %f7;
	mov.b32 	%r19, 1065353216;
	st.global.u32 	[%rd26+12], %r19;
	ret;

}
	// .globl	_Z6AdvectPfS_S_S_S_S_S_ffii
.visible .entry _Z6AdvectPfS_S_S_S_S_S_ffii(
	.param .u64 .ptr .align 1 _Z6AdvectPfS_S_S_S_S_S_ffii_param_0,
	.param .u64 .ptr .align 1 _Z6AdvectPfS_S_S_S_S_S_ffii_param_1,
	.param .u64 .ptr .align 1 _Z6AdvectPfS_S_S_S_S_S_ffii_param_2,
	.param .u64 .ptr .align 1 _Z6AdvectPfS_S_S_S_S_S_ffii_param_3,
	.param .u64 .ptr .align 1 _Z6AdvectPfS_S_S_S_S_S_ffii_param_4,
	.param .u64 .ptr .align 1 _Z6AdvectPfS_S_S_S_S_S_ffii_param_5,
	.param .u64 .ptr .align 1 _Z6AdvectPfS_S_S_S_S_S_ffii_param_6,
	.param .f32 _Z6AdvectPfS_S_S_S_S_S_ffii_param_7,
	.param .f32 _Z6AdvectPfS_S_S_S_S_S_ffii_param_8,
	.param .u32 _Z6AdvectPfS_S_S_S_S_S_ffii_param_9,
	.param .u32 _Z6AdvectPfS_S_S_S_S_S_ffii_param_10
)
{
	.reg .pred 	%p<13>;
	.reg .b32 	%r<27>;
	.reg .b32 	%f<47>;
	.reg .b64 	%rd<31>;
	.reg .b64 	%fd<5>;

	ld.param.u64 	%rd3, [_Z6AdvectPfS_S_S_S_S_S_ffii_param_0];
	ld.param.u64 	%rd4, [_Z6AdvectPfS_S_S_S_S_S_ffii_param_1];
	ld.param.u64 	%rd5, [_Z6AdvectPfS_S_S_S_S_S_ffii_param_2];
	ld.param.u64 	%rd6, [_Z6AdvectPfS_S_S_S_S_S_ffii_param_3];
	ld.param.u64 	%rd7, [_Z6AdvectPfS_S_S_S_S_S_ffii_param_4];
	ld.param.u64 	%rd8, [_Z6AdvectPfS_S_S_S_S_S_ffii_param_5];
	ld.param.u64 	%rd9, [_Z6AdvectPfS_S_S_S_S_S_ffii_param_6];
	ld.param.f32 	%f1, [_Z6AdvectPfS_S_S_S_S_S_ffii_param_7];
	ld.param.f32 	%f2, [_Z6AdvectPfS_S_S_S_S_S_ffii_param_8];
	ld.param.u32 	%r7, [_Z6AdvectPfS_S_S_S_S_S_ffii_param_9];
	ld.param.u32 	%r8, [_Z6AdvectPfS_S_S_S_S_S_ffii_param_10];
	cvta.to.global.u64 	%rd1, %rd9;
	cvta.to.global.u64 	%rd2, %rd8;
	mov.u32 	%r10, %tid.x;
	mov.u32 	%r11, %ctaid.x;
	mov.u32 	%r12, %ntid.x;
	mad.lo.s32 	%r13, %r11, %r12, %r10;
	setp.lt.s32 	%p1, %r13, %r7;
	selp.b32 	%r14, %r13, 0, %p1;
	mov.u32 	%r15, %tid.y;
	mov.u32 	%r16, %ctaid.y;
	mov.u32 	%r17, %ntid.y;
	mad.lo.s32 	%r18, %r16, %r17, %r15;
	setp.lt.s32 	%p2, %r18, %r8;
	selp.b32 	%r19, %r18, 0, %p2;
	mov.u32 	%r20, %nctaid.x;
	mul.lo.s32 	%r3, %r20, %r12;
	mad.lo.s32 	%r4, %r3, %r19, %r14;
	setp.lt.s32 	%p3, %r14, 2;
	add.s32 	%r5, %r7, -2;
	setp.ge.s32 	%p4, %r14, %r5;
	or.pred  	%p5, %p3, %p4;
	setp.lt.u32 	%p6, %r19, 2;
	or.pred  	%p7, %p5, %p6;
	add.s32 	%r21, %r8, -2;
	setp.ge.s32 	%p8, %r19, %r21;
	or.pred  	%p9, %p7, %p8;
	@%p9 bra 	$L__BB17_3;
	cvta.to.global.u64 	%rd10, %rd7;
	shl.b32 	%r22, %r4, 2;
	mul.wide.s32 	%rd11, %r22, 4;
	add.s64 	%rd12, %rd10, %rd11;
	ld.global.f32 	%f3, [%rd12];
	setp.geu.f32 	%p10, %f3, 0f3F800000;
	@%p10 bra 	$L__BB17_3;
	cvt.rn.f32.s32 	%f4, %r5;
	mul.f32 	%f5, %f1, %f4;
	cvt.rn.f32.u32 	%f6, %r14;
	cvta.to.global.u64 	%rd13, %rd3;
	mul.wide.s32 	%rd14, %r4, 4;
	add.s64 	%rd15, %rd13, %rd14;
	ld.global.f32 	%f7, [%rd15];
	mul.f32 	%f8, %f5, %f7;
	sub.f32 	%f9, %f6, %f8;
	cvt.rn.f32.u32 	%f10, %r19;
	cvta.to.global.u64 	%rd16, %rd4;
	add.s64 	%rd17, %rd16, %rd14;
	ld.global.f32 	%f11, [%rd17];
	mul.f32 	%f12, %f5, %f11;
	sub.f32 	%f13, %f10, %f12;
	cvt.f64.f32 	%fd1, %f9;
	cvt.rn.f32.s32 	%f14, %r7;
	cvt.f64.f32 	%fd2, %f14;
	add.f64 	%fd3, %fd2, 0dC000000000000000;
	add.f64 	%fd4, %fd3, 0d3FE0000000000000;
	setp.lt.f64 	%p11, %fd4, %fd1;
	cvt.rn.f32.f64 	%f15, %fd4;
	selp.f32 	%f16, %f15, %f9, %p11;
	setp.le.f32 	%p12, %f13, 0f3F000000;
	selp.f32 	%f17, 0f3F000000, %f13, %p12;
	cvt.rzi.s32.f32 	%r23, %f16;
	cvt.rzi.s32.f32 	%r24, %f17;
	cvt.rn.f32.s32 	%f18, %r23;
	sub.f32 	%f19, %f16, %f18;
	mov.f32 	%f20, 0f3F800000;
	sub.f32 	%f21, %f20, %f19;
	cvt.rn.f32.s32 	%f22, %r24;
	sub.f32 	%f23, %f17, %f22;
	sub.f32 	%f24, %f20, %f23;
	mad.lo.s32 	%r25, %r3, %r24, %r23;
	cvta.to.global.u64 	%rd18, %rd5;
	mul.wide.s32 	%rd19, %r25, 4;
	add.s64 	%rd20, %rd18, %rd19;
	ld.global.f32 	%f25, [%rd20];
	mul.f32 	%f26, %f25, %f24;
	mul.wide.s32 	%rd21, %r3, 4;
	add.s64 	%rd22, %rd20, %rd21;
	ld.global.f32 	%f27, [%rd22];
	fma.rn.f32 	%f28, %f27, %f23, %f26;
	ld.global.f32 	%f29, [%rd20+4];
	mul.f32 	%f30, %f29, %f24;
	ld.global.f32 	%f31, [%rd22+4];
	fma.rn.f32 	%f32, %f31, %f23, %f30;
	mul.f32 	%f33, %f19, %f32;
	fma.rn.f32 	%f34, %f21, %f28, %f33;
	mul.f32 	%f35, %f2, %f34;
	add.s64 	%rd23, %rd2, %rd14;
	st.global.f32 	[%rd23], %f35;
	cvta.to.global.u64 	%rd24, %rd6;
	add.s64 	%rd25, %rd24, %rd19;
	ld.global.f32 	%f36, [%rd25];
	mul.f32 	%f37, %f36, %f24;
	add.s64 	%rd26, %rd25, %rd21;
	ld.global.f32 	%f38, [%rd26];
	fma.rn.f32 	%f39, %f23, %f38, %f37;
	ld.global.f32 	%f40, [%rd25+4];
	ld.global.f32 	%f41, [%rd26+4];
	mul.f32 	%f42, %f23, %f41;
	fma.rn.f32 	%f43, %f24, %f40, %f42;
	mul.f32 	%f44, %f19, %f43;
	fma.rn.f32 	%f45, %f21, %f39, %f44;
	mul.f32 	%f46, %f2, %f45;
	add.s64 	%rd27, %rd1, %rd14;
	st.global.f32 	[%rd27], %f46;
	bra.uni 	$L__BB17_4;
$L__BB17_3:
	mul.wide.s32 	%rd28, %r4, 4;
	add.s64 	%rd29, %rd2, %rd28;
	mov.b32 	%r26, 0;
	st.global.u32 	[%rd29], %r26;
	add.s64 	%rd30, %rd1, %rd28;
	st.global.u32 	[%rd30], %r26;
$L__BB17_4:
	ret;

}
	// .globl	_Z6AdvectPfS_S_S_S_ffbii
.visible .entry _Z6AdvectPfS_S_S_S_ffbii(
	.param .u64 .ptr .align 1 _Z6AdvectPfS_S_S_S_ffbii_param_0,
	.param .u64 .ptr .align 1 _Z6AdvectPfS_S_S_S_ffbii_param_1,
	.param .u64 .ptr .align 1 _Z6AdvectPfS_S_S_S_ffbii_param_2,
	.param .u64 .ptr .align 1 _Z6AdvectPfS_S_S_S_ffbii_param_3,
	.param .u64 .ptr .align 1 _Z6AdvectPfS_S_S_S_ffbii_param_4,
	.param .f32 _Z6AdvectPfS_S_S_S_ffbii_param_5,
	.param .f32 _Z6AdvectPfS_S_S_S_ffbii_param_6,
	.param .u8 _Z6AdvectPfS_S_S_S_ffbii_param_7,
	.param .u32 _Z6AdvectPfS_S_S_S_ffbii_param_8,
	.param .u32 _Z6AdvectPfS_S_S_S_ffbii_param_9
)
{
	.reg .pred 	%p<13>;
	.reg .b32 	%r<27>;
	.reg .b32 	%f<36>;
	.reg .b64 	%rd<23>;
	.reg .b64 	%fd<5>;

	ld.param.u64 	%rd2, [_Z6AdvectPfS_S_S_S_ffbii_param_0];
	ld.param.u64 	%rd3, [_Z6AdvectPfS_S_S_S_ffbii_param_1];
	ld.param.u64 	%rd4, [_Z6AdvectPfS_S_S_S_ffbii_param_2];
	ld.param.u64 	%rd5, [_Z6AdvectPfS_S_S_S_ffbii_param_3];
	ld.param.u64 	%rd6, [_Z6AdvectPfS_S_S_S_ffbii_param_4];
	ld.param.f32 	%f1, [_Z6AdvectPfS_S_S_S_ffbii_param_5];
	ld.param.f32 	%f2, [_Z6AdvectPfS_S_S_S_ffbii_param_6];
	ld.param.u32 	%r7, [_Z6AdvectPfS_S_S_S_ffbii_param_8];
	ld.param.u32 	%r8, [_Z6AdvectPfS_S_S_S_ffbii_param_9];
	cvta.to.global.u64 	%rd1, %rd6;
	mov.u32 	%r10, %tid.x;
	mov.u32 	%r11, %ctaid.x;
	mov.u32 	%r12, %ntid.x;
	mad.lo.s32 	%r13, %r11, %r12, %r10;
	setp.lt.s32 	%p1, %r13, %r7;
	selp.b32 	%r14, %r13, 0, %p1;
	mov.u32 	%r15, %tid.y;
	mov.u32 	%r16, %ctaid.y;
	mov.u32 	%r17, %ntid.y;
	mad.lo.s32 	%r18, %r16, %r17, %r15;
	setp.lt.s32 	%p2, %r18, %r8;
	selp.b32 	%r19, %r18, 0, %p2;
	mov.u32 	%r20, %nctaid.x;
	mul.lo.s32 	%r3, %r20, %r12;
	mad.lo.s32 	%r4, %r3, %r19, %r14;
	setp.lt.s32 	%p3, %r14, 2;
	add.s32 	%r5, %r7, -2;
	setp.ge.s32 	%p4, %r14, %r5;
	or.pred  	%p5, %p3, %p4;
	setp.lt.u32 	%p6, %r19, 2;
	or.pred  	%p7, %p5, %p6;
	add.s32 	%r21, %r8, -2;
	setp.ge.s32 	%p8, %r19, %r21;
	or.pred  	%p9, %p7, %p8;
	@%p9 bra 	$L__BB18_3;
	cvta.to.global.u64 	%rd7, %rd5;
	shl.b32 	%r22, %r4, 2;
	mul.wide.s32 	%rd8, %r22, 4;
	add.s64 	%rd9, %rd7, %rd8;
	ld.global.f32 	%f3, [%rd9];
	setp.geu.f32 	%p10, %f3, 0f3F800000;
	@%p10 bra 	$L__BB18_3;
	cvt.rn.f32.s32 	%f4, %r5;
	mul.f32 	%f5, %f1, %f4;
	cvt.rn.f32.u32 	%f6, %r14;
	cvta.to.global.u64 	%rd10, %rd2;
	mul.wide.s32 	%rd11, %r4, 4;
	add.s64 	%rd12, %rd10, %rd11;
	ld.global.f32 	%f7, [%rd12];
	mul.f32 	%f8, %f5, %f7;
	sub.f32 	%f9, %f6, %f8;
	cvt.rn.f32.u32 	%f10, %r19;
	cvta.to.global.u64 	%rd13, %rd3;
	add.s64 	%rd14, %rd13, %rd11;
	ld.global.f32 	%f11, [%rd14];
	mul.f32 	%f12, %f5, %f11;
	sub.f32 	%f13, %f10, %f12;
	cvt.f64.f32 	%fd1, %f9;
	cvt.rn.f32.s32 	%f14, %r7;
	cvt.f64.f32 	%fd2, %f14;
	add.f64 	%fd3, %fd2, 0dC000000000000000;
	add.f64 	%fd4, %fd3, 0d3FE0000000000000;
	setp.lt.f64 	%p11, %fd4, %fd1;
	cvt.rn.f32.f64 	%f15, %fd4;
	selp.f32 	%f16, %f15, %f9, %p11;
	setp.le.f32 	%p12, %f13, 0f3F000000;
	selp.f32 	%f17, 0f3F000000, %f13, %p12;
	cvt.rzi.s32.f32 	%r23, %f16;
	cvt.rzi.s32.f32 	%r24, %f17;
	cvt.rn.f32.s32 	%f18, %r23;
	sub.f32 	%f19, %f16, %f18;
	mov.f32 	%f20, 0f3F800000;
	sub.f32 	%f21, %f20, %f19;
	cvt.rn.f32.s32 	%f22, %r24;
	sub.f32 	%f23, %f17, %f22;
	sub.f32 	%f24, %f20, %f23;
	mad.lo.s32 	%r25, %r3, %r24, %r23;
	cvta.to.global.u64 	%rd15, %rd4;
	mul.wide.s32 	%rd16, %r25, 4;
	add.s64 	%rd17, %rd15, %rd16;
	ld.global.f32 	%f25, [%rd17];
	mul.f32 	%f26, %f25, %f24;
	mul.wide.s32 	%rd18, %r3, 4;
	add.s64 	%rd19, %rd17, %rd18;
	ld.global.f32 	%f27, [%rd19];
	fma.rn.f32 	%f28, %f27, %f23, %f26;
	ld.global.f32 	%f29, [%rd17+4];
	mul.f32 	%f30, %f29, %f24;
	ld.global.f32 	%f31, [%rd19+4];
	fma.rn.f32 	%f32, %f31, %f23, %f30;
	mul.f32 	%f33, %f19, %f32;
	fma.rn.f32 	%f34, %f21, %f28, %f33;
	mul.f32 	%f35, %f2, %f34;
	add.s64 	%rd20, %rd1, %rd11;
	st.global.f32 	[%rd20], %f35;
	bra.uni 	$L__BB18_4;
$L__BB18_3:
	mul.wide.s32 	%rd21, %r4, 4;
	add.s64 	%rd22, %rd1, %rd21;
	mov.b32 	%r26, 0;
	st.global.u32 	[%rd22], %r26;
$L__BB18_4:
	ret;

}
	// .globl	_Z20vorticityConfinementPfS_S_S_S_ffii
.visible .entry _Z20vorticityConfinementPfS_S_S_S_ffii(
	.param .u64 .ptr .align 1 _Z20vorticityConfinementPfS_S_S_S_ffii_param_0,
	.param .u64 .ptr .align 1 _Z20vorticityConfinementPfS_S_S_S_ffii_param_1,
	.param .u64 .ptr .align 1 _Z20vorticityConfinementPfS_S_S_S_ffii_param_2,
	.param .u64 .ptr .align 1 _Z20vorticityConfinementPfS_S_S_S_ffii_param_3,
	.param .u64 .ptr .align 1 _Z20vorticityConfinementPfS_S_S_S_ffii_param_4,
	.param .f32 _Z20vorticityConfinementPfS_S_S_S_ffii_param_5,
	.param .f32 _Z20vorticityConfinementPfS_S_S_S_ffii_param_6,
	.param .u32 _Z20vorticityConfinementPfS_S_S_S_ffii_param_7,
	.param .u32 _Z20vorticityConfinementPfS_S_S_S_ffii_param_8
)
{
	.reg .pred 	%p<11>;
	.reg .b32 	%r<37>;
	.reg .b32 	%f<70>;
	.reg .b64 	%rd<34>;

	ld.param.u64 	%rd6, [_Z20vorticityConfinementPfS_S_S_S_ffii_param_2];
	ld.param.u64 	%rd7, [_Z20vorticityConfinementPfS_S_S_S_ffii_param_3];
	ld.param.u64 	%rd5, [_Z20vorticityConfinementPfS_S_S_S_ffii_param_4];
	ld.param.f32 	%f1, [_Z20vorticityConfinementPfS_S_S_S_ffii_param_5];
	ld.param.f32 	%f2, [_Z20vorticityConfinementPfS_S_S_S_ffii_param_6];
	ld.param.u32 	%r5, [_Z20vorticityConfinementPfS_S_S_S_ffii_param_7];
	ld.param.u32 	%r7, [_Z20vorticityConfinementPfS_S_S_S_ffii_param_8];
	cvta.to.global.u64 	%rd1, %rd6;
	cvta.to.global.u64 	%rd2, %rd7;
	mov.u32 	%r9, %tid.x;
	mov.u32 	%r10, %ctaid.x;
	mov.u32 	%r11, %ntid.x;
	mad.lo.s32 	%r12, %r10, %r11, %r9;
	setp.lt.s32 	%p1, %r12, %r5;
	selp.b32 	%r13, %r12, 0, %p1;
	mov.u32 	%r14, %tid.y;
	mov.u32 	%r15, %ctaid.y;
	mov.u32 	%r16, %ntid.y;
	mad.lo.s32 	%r17, %r15, %r16, %r14;
	setp.lt.s32 	%p2, %r17, %r7;
	selp.b32 	%r18, %r17, 0, %p2;
	mov.u32 	%r20, %nctaid.x;
	mul.lo.s32 	%r2, %r20, %r11;
	mul.lo.s32 	%r3, %r2, %r18;
	add.s32 	%r4, %r3, %r13;
	setp.lt.s32 	%p3, %r13, 2;
	add.s32 	%r21, %r5, -2;
	setp.ge.s32 	%p4, %r13, %r21;
	or.pred  	%p5, %p3, %p4;
	setp.lt.u32 	%p6, %r18, 2;
	or.pred  	%p7, %p5, %p6;
	add.s32 	%r22, %r7, -2;
	setp.ge.s32 	%p8, %r18, %r22;
	or.pred  	%p9, %p7, %p8;
	@%p9 bra 	$L__BB19_3;
	cvta.to.global.u64 	%rd8, %rd5;
	shl.b32 	%r23, %r4, 2;
	mul.wide.s32 	%rd9, %r23, 4;
	add.s64 	%rd10, %rd8, %rd9;
	ld.global.f32 	%f3, [%rd10];
	setp.geu.f32 	%p10, %f3, 0f3F800000;
	@%p10 bra 	$L__BB19_3;
	ld.param.u64 	%rd33, [_Z20vorticityConfinementPfS_S_S_S_ffii_param_1];
	ld.param.u64 	%rd32, [_Z20vorticityConfinementPfS_S_S_S_ffii_param_0];
	cvta.to.global.u64 	%rd11, %rd33;
	cvta.to.global.u64 	%rd12, %rd32;
	add.s32 	%r24, %r13, 1;
	add.s32 	%r25, %r3, %r2;
	add.s32 	%r26, %r25, %r24;
	mul.wide.s32 	%rd13, %r26, 4;
	add.s64 	%rd14, %rd12, %rd13;
	ld.global.f32 	%f4, [%rd14];
	shl.b32 	%r27, %r2, 1;
	sub.s32 	%r28, %r25, %r27;
	add.s32 	%r29, %r28, %r24;
	mul.wide.s32 	%rd15, %r29, 4;
	add.s64 	%rd16, %rd12, %rd15;
	ld.global.f32 	%f5, [%rd16];
	sub.f32 	%f6, %f4, %f5;
	mul.f32 	%f7, %f6, 0f3F000000;
	add.s32 	%r30, %r4, 2;
	mul.wide.s32 	%rd17, %r30, 4;
	add.s64 	%rd18, %rd11, %rd17;
	ld.global.f32 	%f8, [%rd18];
	ld.global.f32 	%f9, [%rd18+-8];
	sub.f32 	%f10, %f8, %f9;
	mul.f32 	%f11, %f10, 0f3F000000;
	sub.f32 	%f12, %f7, %f11;
	abs.f32 	%f13, %f12;
	ld.global.f32 	%f14, [%rd14+-8];
	ld.global.f32 	%f15, [%rd16+-8];
	sub.f32 	%f16, %f14, %f15;
	mul.f32 	%f17, %f16, 0f3F000000;
	ld.global.f32 	%f18, [%rd18+-16];
	sub.f32 	%f19, %f9, %f18;
	mul.f32 	%f20, %f19, 0f3F000000;
	sub.f32 	%f21, %f17, %f20;
	abs.f32 	%f22, %f21;
	sub.f32 	%f23, %f13, %f22;
	mul.f32 	%f24, %f23, 0f3F000000;
	mad.lo.s32 	%r31, %r2, 3, %r28;
	add.s32 	%r32, %r31, %r13;
	mul.wide.s32 	%rd19, %r32, 4;
	add.s64 	%rd20, %rd12, %rd19;
	ld.global.f32 	%f25, [%rd20];
	mul.wide.s32 	%rd21, %r4, 4;
	add.s64 	%rd22, %rd12, %rd21;
	ld.global.f32 	%f26, [%rd22];
	sub.f32 	%f27, %f25, %f26;
	mul.f32 	%f28, %f27, 0f3F000000;
	add.s64 	%rd23, %rd11, %rd13;
	ld.global.f32 	%f29, [%rd23];
	ld.global.f32 	%f30, [%rd23+-8];
	sub.f32 	%f31, %f29, %f30;
	mul.f32 	%f32, %f31, 0f3F000000;
	sub.f32 	%f33, %f28, %f32;
	abs.f32 	%f34, %f33;
	shl.b32 	%r33, %r2, 2;
	sub.s32 	%r34, %r31, %r33;
	add.s32 	%r35, %r34, %r13;
	mul.wide.s32 	%rd24, %r35, 4;
	add.s64 	%rd25, %rd12, %rd24;
	ld.global.f32 	%f35, [%rd25];
	sub.f32 	%f36, %f26, %f35;
	mul.f32 	%f37, %f36, 0f3F000000;
	add.s64 	%rd26, %rd11, %rd15;
	ld.global.f32 	%f38, [%rd26];
	ld.global.f32 	%f39, [%rd26+-8];
	sub.f32 	%f40, %f38, %f39;
	mul.f32 	%f41, %f40, 0f3F000000;
	sub.f32 	%f42, %f37, %f41;
	abs.f32 	%f43, %f42;
	sub.f32 	%f44, %f34, %f43;
	mul.f32 	%f45, %f44, 0f3F000000;
	mul.f32 	%f46, %f45, %f45;
	fma.rn.f32 	%f47, %f24, %f24, %f46;
	sqrt.rn.f32 	%f48, %f47;
	add.f32 	%f49, %f48, 0f358637BD;
	ld.global.f32 	%f50, [%rd14+-4];
	ld.global.f32 	%f51, [%rd16+-4];
	sub.f32 	%f52, %f50, %f51;
	mul.f32 	%f53, %f52, 0f3F000000;
	ld.global.f32 	%f54, [%rd18+-4];
	ld.global.f32 	%f55, [%rd18+-12];
	sub.f32 	%f56, %f54, %f55;
	mul.f32 	%f57, %f56, 0f3F000000;
	sub.f32 	%f58, %f53, %f57;
	add.s64 	%rd27, %rd2, %rd21;
	ld.global.f32 	%f59, [%rd27];
	div.rn.f32 	%f60, %f24, %f49;
	mul.f32 	%f61, %f60, %f58;
	mul.f32 	%f62, %f2, %f61;
	fma.rn.f32 	%f63, %f1, %f62, %f59;
	st.global.f32 	[%rd27], %f63;
	add.s64 	%rd28, %rd1, %rd21;
	ld.global.f32 	%f64, [%rd28];
	div.rn.f32 	%f65, %f45, %f49;
	mul.f32 	%f66, %f65, %f58;
	mul.f32 	%f67, %f2, %f66;
	mul.f32 	%f68, %f1, %f67;
	sub.f32 	%f69, %f64, %f68;
	st.global.f32 	[%rd28], %f69;
	bra.uni 	$L__BB19_4;
$L__BB19_3:
	mul.wide.s32 	%rd29, %r4, 4;
	add.s64 	%rd30, %rd1, %rd29;
	mov.b32 	%r36, 0;
	st.global.u32 	[%rd30], %r36;
	add.s64 	%rd31, %rd2, %rd29;
	st.global.u32 	[%rd31], %r36;
$L__BB19_4:
	ret;

}
	// .globl	_Z13ApplyBuoyancyPfS_S_S_S_S_ffffii
.visible .entry _Z13ApplyBuoyancyPfS_S_S_S_S_ffffii(
	.param .u64 .ptr .align 1 _Z13ApplyBuoyancyPfS_S_S_S_S_ffffii_param_0,
	.param .u64 .ptr .align 1 _Z13ApplyBuoyancyPfS_S_S_S_S_ffffii_param_1,
	.param .u64 .ptr .align 1 _Z13ApplyBuoyancyPfS_S_S_S_S_ffffii_param_2,
	.param .u64 .ptr .align 1 _Z13ApplyBuoyancyPfS_S_S_S_S_ffffii_param_3,
	.param .u64 .ptr .align 1 _Z13ApplyBuoyancyPfS_S_S_S_S_ffffii_param_4,
	.param .u64 .ptr .align 1 _Z13ApplyBuoyancyPfS_S_S_S_S_ffffii_param_5,
	.param .f32 _Z13ApplyBuoyancyPfS_S_S_S_S_ffffii_param_6,
	.param .f32 _Z13ApplyBuoyancyPfS_S_S_S_S_ffffii_param_7,
	.param .f32 _Z13ApplyBuoyancyPfS_S_S_S_S_ffffii_param_8,
	.param .f32 _Z13ApplyBuoyancyPfS_S_S_S_S_ffffii_param_9,
	.param .u32 _Z13ApplyBuoyancyPfS_S_S_S_S_ffffii_param_10,
	.param .u32 _Z13ApplyBuoyancyPfS_S_S_S_S_ffffii_param_11
)
{
	.reg .pred 	%p<11>;
	.reg .b32 	%r<22>;
	.reg .b32 	%f<18>;
	.reg .b64 	%rd<21>;
	.reg .b64 	%fd<4>;

	ld.param.u64 	%rd3, [_Z13ApplyBuoyancyPfS_S_S_S_S_ffffii_param_0];
	ld.param.u64 	%rd4, [_Z13ApplyBuoyancyPfS_S_S_S_S_ffffii_param_1];
	ld.param.u64 	%rd5, [_Z13ApplyBuoyancyPfS_S_S_S_S_ffffii_param_2];
	ld.param.u64 	%rd6, [_Z13ApplyBuoyancyPfS_S_S_S_S_ffffii_param_3];
	ld.param.u64 	%rd7, [_Z13ApplyBuoyancyPfS_S_S_S_S_ffffii_param_4];
	ld.param.u64 	%rd8, [_Z13ApplyBuoyancyPfS_S_S_S_S_ffffii_param_5];
	ld.param.f32 	%f2, [_Z13ApplyBuoyancyPfS_S_S_S_S_ffffii_param_6];
	ld.param.f32 	%f3, [_Z13ApplyBuoyancyPfS_S_S_S_S_ffffii_param_7];
	ld.param.f32 	%f4, [_Z13ApplyBuoyancyPfS_S_S_S_S_ffffii_param_8];
	ld.param.f32 	%f5, [_Z13ApplyBuoyancyPfS_S_S_S_S_ffffii_param_9];
	ld.param.u32 	%r2, [_Z13ApplyBuoyancyPfS_S_S_S_S_ffffii_param_10];
	ld.param.u32 	%r4, [_Z13ApplyBuoyancyPfS_S_S_S_S_ffffii_param_11];
	mov.u32 	%r6, %tid.x;
	mov.u32 	%r7, %ctaid.x;
	mov.u32 	%r8, %ntid.x;
	mad.lo.s32 	%r9, %r7, %r8, %r6;
	setp.lt.s32 	%p1, %r9, %r2;
	selp.b32 	%r10, %r9, 0, %p1;
	mov.u32 	%r12, %tid.y;
	mov.u32 	%r13, %ctaid.y;
	mov.u32 	%r14, %ntid.y;
	mad.lo.s32 	%r15, %r13, %r14, %r12;
	setp.lt.s32 	%p2, %r15, %r4;
	selp.b32 	%r16, %r15, 0, %p2;
	mov.u32 	%r18, %nctaid.x;
	mul.lo.s32 	%r19, %r18, %r8;
	mad.lo.s32 	%r1, %r19, %r16, %r10;
	setp.lt.s32 	%p3, %r10, 2;
	add.s32 	%r20, %r2, -2;
	setp.ge.s32 	%p4, %r10, %r20;
	or.pred  	%p5, %p3, %p4;
	setp.lt.u32 	%p6, %r16, 2;
	or.pred  	%p7, %p5, %p6;
	add.s32 	%r21, %r4, -2;
	setp.ge.s32 	%p8, %r16, %r21;
	or.pred  	%p9, %p7, %p8;
	@%p9 bra 	$L__BB20_3;
	cvta.to.global.u64 	%rd9, %rd7;
	cvta.to.global.u64 	%rd10, %rd8;
	cvta.to.global.u64 	%rd11, %rd3;
	cvta.to.global.u64 	%rd12, %rd4;
	cvta.to.global.u64 	%rd13, %rd5;
	mul.wide.s32 	%rd14, %r1, 4;
	add.s64 	%rd15, %rd11, %rd14;
	ld.global.f32 	%f6, [%rd15];
	add.s64 	%rd1, %rd9, %rd14;
	st.global.f32 	[%rd1], %f6;
	add.s64 	%rd16, %rd12, %rd14;
	ld.global.f32 	%f7, [%rd16];
	add.s64 	%rd2, %rd10, %rd14;
	st.global.f32 	[%rd2], %f7;
	add.s64 	%rd17, %rd13, %rd14;
	ld.global.f32 	%f1, [%rd17];
	setp.leu.f32 	%p10, %f1, %f2;
	@%p10 bra 	$L__BB20_3;
	cvta.to.global.u64 	%rd18, %rd6;
	add.s64 	%rd20, %rd18, %rd14;
	ld.global.f32 	%f8, [%rd20];
	sub.f32 	%f9, %f1, %f2;
	mul.f32 	%f10, %f5, %f9;
	mul.f32 	%f11, %f3, %f10;
	mul.f32 	%f12, %f4, %f8;
	sub.f32 	%f13, %f11, %f12;
	ld.global.f32 	%f14, [%rd1];
	fma.rn.f32 	%f15, %f13, 0f00000000, %f14;
	st.global.f32 	[%rd1], %f15;
	cvt.f64.f32 	%fd1, %f13;
	ld.global.f32 	%f16, [%rd2];
	cvt.f64.f32 	%fd2, %f16;
	fma.rn.f64 	%fd3, %fd1, 0d3FB999999999999A, %fd2;
	cvt.rn.f32.f64 	%f17, %fd3;
	st.global.f32 	[%rd2], %f17;
$L__BB20_3:
	ret;

}
	// .globl	_Z17ComputeDivergencePfS_S_S_ii
.visible .entry _Z17ComputeDivergencePfS_S_S_ii(
	.param .u64 .ptr .align 1 _Z17ComputeDivergencePfS_S_S_ii_param_0,
	.param .u64 .ptr .align 1 _Z17ComputeDivergencePfS_S_S_ii_param_1,
	.param .u64 .ptr .align 1 _Z17ComputeDivergencePfS_S_S_ii_param_2,
	.param .u64 .ptr .align 1 _Z17ComputeDivergencePfS_S_S_ii_param_3,
	.param .u32 _Z17ComputeDivergencePfS_S_S_ii_param_4,
	.param .u32 _Z17ComputeDivergencePfS_S_S_ii_param_5
)
{
	.reg .pred 	%p<14>;
	.reg .b32 	%r<32>;
	.reg .b32 	%f<26>;
	.reg .b64 	%rd<23>;
	.reg .b64 	%fd<5>;

	ld.param.u64 	%rd6, [_Z17ComputeDivergencePfS_S_S_ii_param_0];
	ld.param.u64 	%rd9, [_Z17ComputeDivergencePfS_S_S_ii_param_1];
	ld.param.u64 	%rd7, [_Z17ComputeDivergencePfS_S_S_ii_param_2];
	ld.param.u64 	%rd8, [_Z17ComputeDivergencePfS_S_S_ii_param_3];
	ld.param.u32 	%r9, [_Z17ComputeDivergencePfS_S_S_ii_param_4];
	ld.param.u32 	%r11, [_Z17ComputeDivergencePfS_S_S_ii_param_5];
	cvta.to.global.u64 	%rd1, %rd9;
	mov.u32 	%r13, %tid.x;
	mov.u32 	%r14, %ctaid.x;
	mov.u32 	%r15, %ntid.x;
	mad.lo.s32 	%r16, %r14, %r15, %r13;
	setp.lt.s32 	%p1, %r16, %r9;
	selp.b32 	%r17, %r16, 0, %p1;
	mov.u32 	%r18, %tid.y;
	mov.u32 	%r19, %ctaid.y;
	mov.u32 	%r20, %ntid.y;
	mad.lo.s32 	%r21, %r19, %r20, %r18;
	setp.lt.s32 	%p2, %r21, %r11;
	selp.b32 	%r22, %r21, 0, %p2;
	mov.u32 	%r24, %nctaid.x;
	mul.lo.s32 	%r2, %r24, %r15;
	mul.lo.s32 	%r3, %r2, %r22;
	add.s32 	%r4, %r3, %r17;
	setp.lt.s32 	%p3, %r17, 2;
	add.s32 	%r5, %r9, -2;
	setp.ge.s32 	%p4, %r17, %r5;
	or.pred  	%p5, %p3, %p4;
	setp.lt.u32 	%p6, %r22, 2;
	or.pred  	%p7, %p5, %p6;
	add.s32 	%r25, %r11, -2;
	setp.ge.s32 	%p8, %r22, %r25;
	or.pred  	%p9, %p7, %p8;
	@%p9 bra 	$L__BB21_14;
	cvta.to.global.u64 	%rd10, %rd7;
	add.s32 	%r26, %r3, %r2;
	add.s32 	%r6, %r4, %r2;
	shl.b32 	%r27, %r6, 2;
	mul.wide.s32 	%rd11, %r27, 4;
	add.s64 	%rd2, %rd10, %rd11;
	ld.global.f32 	%f16, [%rd2];
	shl.b32 	%r28, %r2, 1;
	sub.s32 	%r29, %r26, %r28;
	add.s32 	%r7, %r29, %r17;
	shl.b32 	%r30, %r7, 2;
	mul.wide.s32 	%rd12, %r30, 4;
	add.s64 	%rd3, %rd10, %rd12;
	ld.global.f32 	%f1, [%rd3];
	add.s32 	%r8, %r4, 1;
	shl.b32 	%r31, %r8, 2;
	mul.wide.s32 	%rd13, %r31, 4;
	add.s64 	%rd4, %rd10, %rd13;
	ld.global.f32 	%f2, [%rd4];
	ld.global.f32 	%f3, [%rd4+-32];
	setp.leu.f32 	%p10, %f16, 0f00000000;
	@%p10 bra 	$L__BB21_3;
	ld.global.f32 	%f22, [%rd2+4];
	bra.uni 	$L__BB21_4;
$L__BB21_3:
	mul.wide.s32 	%rd14, %r6, 4;
	add.s64 	%rd15, %rd1, %rd14;
	ld.global.f32 	%f22, [%rd15];
$L__BB21_4:
	setp.leu.f32 	%p11, %f1, 0f00000000;
	@%p11 bra 	$L__BB21_6;
	ld.global.f32 	%f23, [%rd3+4];
	bra.uni 	$L__BB21_7;
$L__BB21_6:
	mul.wide.s32 	%rd16, %r7, 4;
	add.s64 	%rd17, %rd1, %rd16;
	ld.global.f32 	%f23, [%rd17];
$L__BB21_7:
	setp.leu.f32 	%p12, %f2, 0f00000000;
	cvta.to.global.u64 	%rd18, %rd6;
	mul.wide.s32 	%rd19, %r8, 4;
	add.s64 	%rd5, %rd18, %rd19;
	@%p12 bra 	$L__BB21_9;
	ld.global.f32 	%f24, [%rd4+8];
	bra.uni 	$L__BB21_10;
$L__BB21_9:
	ld.global.f32 	%f24, [%rd5];
$L__BB21_10:
	setp.leu.f32 	%p13, %f3, 0f00000000;
	@%p13 bra 	$L__BB21_12;
	ld.global.f32 	%f25, [%rd4+-24];
	bra.uni 	$L__BB21_13;
$L__BB21_12:
	ld.global.f32 	%f25, [%rd5+-8];
$L__BB21_13:
	sub.f32 	%f17, %f24, %f25;
	add.f32 	%f18, %f22, %f17;
	sub.f32 	%f19, %f18, %f23;
	cvt.f64.f32 	%fd1, %f19;
	mul.f64 	%fd2, %fd1, 0d3FE0000000000000;
	cvt.rn.f32.s32 	%f20, %r5;
	cvt.f64.f32 	%fd3, %f20;
	div.rn.f64 	%fd4, %fd2, %fd3;
	cvt.rn.f32.f64 	%f21, %fd4;
	cvta.to.global.u64 	%rd20, %rd8;
	mul.wide.s32 	%rd21, %r4, 4;
	add.s64 	%rd22, %rd20, %rd21;
	st.global.f32 	[%rd22], %f21;
$L__BB21_14:
	ret;

}
	// .globl	_Z6JacobiPfS_S_S_ii
.visible .entry _Z6JacobiPfS_S_S_ii(
	.param .u64 .ptr .align 1 _Z6JacobiPfS_S_S_ii_param_0,
	.param .u64 .ptr .align 1 _Z6JacobiPfS_S_S_ii_param_1,
	.param .u64 .ptr .align 1 _Z6JacobiPfS_S_S_ii_param_2,
	.param .u64 .ptr .align 1 _Z6JacobiPfS_S_S_ii_param_3,
	.param .u32 _Z6JacobiPfS_S_S_ii_param_4,
	.param .u32 _Z6JacobiPfS_S_S_ii_param_5
)
{
	.reg .pred 	%p<14>;
	.reg .b32 	%r<37>;
	.reg .b32 	%f<15>;
	.reg .b64 	%rd<26>;

	ld.param.u64 	%rd1, [_Z6JacobiPfS_S_S_ii_param_0];
	ld.param.u64 	%rd2, [_Z6JacobiPfS_S_S_ii_param_1];
	ld.param.u64 	%rd3, [_Z6JacobiPfS_S_S_ii_param_2];
	ld.param.u64 	%rd4, [_Z6JacobiPfS_S_S_ii_param_3];
	ld.param.u32 	%r4, [_Z6JacobiPfS_S_S_ii_param_4];
	ld.param.u32 	%r6, [_Z6JacobiPfS_S_S_ii_param_5];
	mov.u32 	%r8, %tid.x;
	mov.u32 	%r9, %ctaid.x;
	mov.u32 	%r1, %ntid.x;
	mad.lo.s32 	%r10, %r9, %r1, %r8;
	setp.lt.s32 	%p1, %r10, %r4;
	selp.b32 	%r11, %r10, 0, %p1;
	mov.u32 	%r12, %tid.y;
	mov.u32 	%r13, %ctaid.y;
	mov.u32 	%r14, %ntid.y;
	mad.lo.s32 	%r15, %r13, %r14, %r12;
	setp.lt.s32 	%p2, %r15, %r6;
	selp.b32 	%r16, %r15, 0, %p2;
	setp.lt.s32 	%p3, %r11, 2;
	add.s32 	%r17, %r4, -2;
	setp.ge.s32 	%p4, %r11, %r17;
	or.pred  	%p5, %p3, %p4;
	setp.lt.u32 	%p6, %r16, 2;
	or.pred  	%p7, %p5, %p6;
	add.s32 	%r18, %r6, -2;
	setp.ge.s32 	%p8, %r16, %r18;
	or.pred  	%p9, %p7, %p8;
	@%p9 bra 	$L__BB22_2;
	mov.u32 	%r19, %nctaid.x;
	mul.lo.s32 	%r20, %r19, %r1;
	mul.lo.s32 	%r21, %r20, %r16;
	add.s32 	%r22, %r21, %r11;
	cvta.to.global.u64 	%rd5, %rd1;
	cvta.to.global.u64 	%rd6, %rd2;
	cvta.to.global.u64 	%rd7, %rd4;
	cvta.to.global.u64 	%rd8, %rd3;
	add.s32 	%r23, %r21, %r20;
	add.s32 	%r24, %r22, %r20;
	shl.b32 	%r25, %r24, 2;
	mul.wide.s32 	%rd9, %r25, 4;
	add.s64 	%rd10, %rd8, %rd9;
	ld.global.f32 	%f1, [%rd10];
	shl.b32 	%r26, %r20, 1;
	sub.s32 	%r27, %r23, %r26;
	add.s32 	%r28, %r27, %r11;
	shl.b32 	%r29, %r28, 2;
	mul.wide.s32 	%rd11, %r29, 4;
	add.s64 	%rd12, %rd8, %rd11;
	ld.global.f32 	%f2, [%rd12];
	add.s32 	%r30, %r22, 1;
	shl.b32 	%r31, %r30, 2;
	mul.wide.s32 	%rd13, %r31, 4;
	add.s64 	%rd14, %rd8, %rd13;
	ld.global.f32 	%f3, [%rd14];
	ld.global.f32 	%f4, [%rd14+-32];
	setp.gt.f32 	%p10, %f1, 0f00000000;
	selp.b32 	%r32, %r22, %r24, %p10;
	mul.wide.s32 	%rd15, %r32, 4;
	add.s64 	%rd16, %rd5, %rd15;
	ld.global.f32 	%f5, [%rd16];
	setp.gt.f32 	%p11, %f2, 0f00000000;
	selp.b32 	%r33, %r22, %r28, %p11;
	mul.wide.s32 	%rd17, %r33, 4;
	add.s64 	%rd18, %rd5, %rd17;
	ld.global.f32 	%f6, [%rd18];
	setp.gt.f32 	%p12, %f3, 0f00000000;
	selp.b32 	%r34, %r22, %r30, %p12;
	mul.wide.s32 	%rd19, %r34, 4;
	add.s64 	%rd20, %rd5, %rd19;
	ld.global.f32 	%f7, [%rd20];
	setp.leu.f32 	%p13, %f4, 0f00000000;
	selp.s32 	%r35, -1, 0, %p13;
	add.s32 	%r36, %r22, %r35;
	mul.wide.s32 	%rd21, %r36, 4;
	add.s64 	%rd22, %rd5, %rd21;
	ld.global.f32 	%f8, [%rd22];
	mul.wide.s32 	%rd23, %r22, 4;
	add.s64 	%rd24, %rd6, %rd23;
	ld.global.f32 	%f9, [%rd24];
	add.f32 	%f10, %f7, %f8;
	add.f32 	%f11, %f6, %f10;
	add.f32 	%f12, %f5, %f11;
	sub.f32 	%f13, %f12, %f9;
	mul.f32 	%f14, %f13, 0f3E800000;
	add.s64 	%rd25, %rd7, %rd23;
	st.global.f32 	[%rd25], %f14;
$L__BB22_2:
	ret;

}
	// .globl	_Z16SubtractGradientPfS_S_S_S_S_ii
.visible .entry _Z16SubtractGradientPfS_S_S_S_S_ii(
	.param .u64 .ptr .align 1 _Z16SubtractGradientPfS_S_S_S_S_ii_param_0,
	.param .u64 .ptr .align 1 _Z16SubtractGradientPfS_S_S_S_S_ii_param_1,
	.param .u64 .ptr .align 1 _Z16SubtractGradientPfS_S_S_S_S_ii_param_2,
	.param .u64 .ptr .align 1 _Z16SubtractGradientPfS_S_S_S_S_ii_param_3,
	.param .u64 .ptr .align 1 _Z16SubtractGradientPfS_S_S_S_S_ii_param_4,
	.param .u64 .ptr .align 1 _Z16SubtractGradientPfS_S_S_S_S_ii_param_5,
	.param .u32 _Z16SubtractGradientPfS_S_S_S_S_ii_param_6,
	.param .u32 _Z16SubtractGradientPfS_S_S_S_S_ii_param_7
)
{
	.reg .pred 	%p<15>;
	.reg .b32 	%r<38>;
	.reg .b32 	%f<25>;
	.reg .b64 	%rd<35>;

	ld.param.u64 	%rd3, [_Z16SubtractGradientPfS_S_S_S_S_ii_param_0];
	ld.param.u64 	%rd4, [_Z16SubtractGradientPfS_S_S_S_S_ii_param_1];
	ld.param.u64 	%rd5, [_Z16SubtractGradientPfS_S_S_S_S_ii_param_2];
	ld.param.u64 	%rd6, [_Z16SubtractGradientPfS_S_S_S_S_ii_param_3];
	ld.param.u64 	%rd7, [_Z16SubtractGradientPfS_S_S_S_S_ii_param_4];
	ld.param.u64 	%rd8, [_Z16SubtractGradientPfS_S_S_S_S_ii_param_5];
	ld.param.u32 	%r6, [_Z16SubtractGradientPfS_S_S_S_S_ii_param_6];
	ld.param.u32 	%r8, [_Z16SubtractGradientPfS_S_S_S_S_ii_param_7];
	cvta.to.global.u64 	%rd1, %rd8;
	cvta.to.global.u64 	%rd2, %rd7;
	mov.u32 	%r10, %tid.x;
	mov.u32 	%r11, %ctaid.x;
	mov.u32 	%r12, %ntid.x;
	mad.lo.s32 	%r13, %r11, %r12, %r10;
	setp.lt.s32 	%p1, %r13, %r6;
	selp.b32 	%r14, %r13, 0, %p1;
	mov.u32 	%r15, %tid.y;
	mov.u32 	%r16, %ctaid.y;
	mov.u32 	%r17, %ntid.y;
	mad.lo.s32 	%r18, %r16, %r17, %r15;
	setp.lt.s32 	%p2, %r18, %r8;
	selp.b32 	%r19, %r18, 0, %p2;
	mov.u32 	%r21, %nctaid.x;
	mul.lo.s32 	%r2, %r21, %r12;
	mul.lo.s32 	%r3, %r2, %r19;
	add.s32 	%r4, %r3, %r14;
	setp.lt.s32 	%p3, %r14, 2;
	add.s32 	%r5, %r6, -2;
	setp.ge.s32 	%p4, %r14, %r5;
	or.pred  	%p5, %p3, %p4;
	setp.lt.u32 	%p6, %r19, 2;
	or.pred  	%p7, %p5, %p6;
	add.s32 	%r22, %r8, -2;
	setp.ge.s32 	%p8, %r19, %r22;
	or.pred  	%p9, %p7, %p8;
	@%p9 bra 	$L__BB23_2;
	cvta.to.global.u64 	%rd9, %rd5;
	cvta.to.global.u64 	%rd10, %rd3;
	cvta.to.global.u64 	%rd11, %rd4;
	cvta.to.global.u64 	%rd12, %rd6;
	add.s32 	%r23, %r3, %r2;
	add.s32 	%r24, %r4, %r2;
	shl.b32 	%r25, %r24, 2;
	mul.wide.s32 	%rd13, %r25, 4;
	add.s64 	%rd14, %rd12, %rd13;
	ld.global.f32 	%f1, [%rd14];
	shl.b32 	%r26, %r2, 1;
	sub.s32 	%r27, %r23, %r26;
	add.s32 	%r28, %r27, %r14;
	shl.b32 	%r29, %r28, 2;
	mul.wide.s32 	%rd15, %r29, 4;
	add.s64 	%rd16, %rd12, %rd15;
	ld.global.f32 	%f2, [%rd16];
	add.s32 	%r30, %r4, 1;
	shl.b32 	%r31, %r30, 2;
	mul.wide.s32 	%rd17, %r31, 4;
	add.s64 	%rd18, %rd12, %rd17;
	ld.global.f32 	%f3, [%rd18];
	ld.global.f32 	%f4, [%rd18+-32];
	setp.gt.f32 	%p10, %f1, 0f00000000;
	selp.b32 	%r32, %r4, %r24, %p10;
	mul.wide.s32 	%rd19, %r32, 4;
	add.s64 	%rd20, %rd9, %rd19;
	ld.global.f32 	%f5, [%rd20];
	setp.gt.f32 	%p11, %f2, 0f00000000;
	selp.b32 	%r33, %r4, %r28, %p11;
	mul.wide.s32 	%rd21, %r33, 4;
	add.s64 	%rd22, %rd9, %rd21;
	ld.global.f32 	%f6, [%rd22];
	setp.gt.f32 	%p12, %f3, 0f00000000;
	selp.b32 	%r34, %r4, %r30, %p12;
	mul.wide.s32 	%rd23, %r34, 4;
	add.s64 	%rd24, %rd9, %rd23;
	ld.global.f32 	%f7, [%rd24];
	setp.gt.f32 	%p13, %f4, 0f00000000;
	setp.leu.f32 	%p14, %f4, 0f00000000;
	selp.s32 	%r35, -1, 0, %p14;
	add.s32 	%r36, %r4, %r35;
	mul.wide.s32 	%rd25, %r36, 4;
	add.s64 	%rd26, %rd9, %rd25;
	ld.global.f32 	%f8, [%rd26];
	selp.f32 	%f9, 0f00000000, 0f3F800000, %p13;
	selp.f32 	%f10, 0f00000000, %f9, %p12;
	selp.f32 	%f11, 0f00000000, %f10, %p11;
	selp.f32 	%f12, 0f00000000, %f11, %p10;
	mul.wide.s32 	%rd27, %r4, 4;
	add.s64 	%rd28, %rd10, %rd27;
	ld.global.f32 	%f13, [%rd28];
	add.s64 	%rd29, %rd11, %rd27;
	ld.global.f32 	%f14, [%rd29];
	cvt.rn.f32.s32 	%f15, %r5;
	mul.f32 	%f16, %f15, 0f3F000000;
	sub.f32 	%f17, %f7, %f8;
	mul.f32 	%f18, %f16, %f17;
	sub.f32 	%f19, %f5, %f6;
	mul.f32 	%f20, %f16, %f19;
	sub.f32 	%f21, %f13, %f18;
	sub.f32 	%f22, %f14, %f20;
	fma.rn.f32 	%f23, %f12, %f21, 0f00000000;
	add.s64 	%rd30, %rd2, %rd27;
	st.global.f32 	[%rd30], %f23;
	fma.rn.f32 	%f24, %f12, %f22, 0f00000000;
	add.s64 	%rd31, %rd1, %rd27;
	st.global.f32 	[%rd31], %f24;
	bra.uni 	$L__BB23_3;
$L__BB23_2:
	mul.wide.s32 	%rd32, %r4, 4;
	add.s64 	%rd33, %rd2, %rd32;
	mov.b32 	%r37, 0;
	st.global.u32 	[%rd33], %r37;
	add.s64 	%rd34, %rd1, %rd32;
	st.global.u32 	[%rd34], %r37;
$L__BB23_3:
	ret;

}
	// .globl	_Z9DiffusionPfS_S_ffffii
.visible .entry _Z9DiffusionPfS_S_ffffii(
	.param .u64 .ptr .align 1 _Z9DiffusionPfS_S_ffffii_param_0,
	.param .u64 .ptr .align 1 _Z9DiffusionPfS_S_ffffii_param_1,
	.param .u64 .ptr .align 1 _Z9DiffusionPfS_S_ffffii_param_2,
	.param .f32 _Z9DiffusionPfS_S_ffffii_param_3,
	.param .f32 _Z9DiffusionPfS_S_ffffii_param_4,
	.param .f32 _Z9DiffusionPfS_S_ffffii_param_5,
	.param .f32 _Z9DiffusionPfS_S_ffffii_param_6,
	.param .u32 _Z9DiffusionPfS_S_ffffii_param_7,
	.param .u32 _Z9DiffusionPfS_S_ffffii_param_8
)
{
	.reg .pred 	%p<10>;
	.reg .b32 	%r<27>;
	.reg .b32 	%f<24>;
	.reg .b64 	%rd<12>;

	ld.param.u64 	%rd1, [_Z9DiffusionPfS_S_ffffii_param_0];
	ld.param.u64 	%rd2, [_Z9DiffusionPfS_S_ffffii_param_1];
	ld.param.f32 	%f1, [_Z9DiffusionPfS_S_ffffii_param_3];
	ld.param.f32 	%f2, [_Z9DiffusionPfS_S_ffffii_param_4];
	ld.param.f32 	%f3, [_Z9DiffusionPfS_S_ffffii_param_5];
	ld.param.f32 	%f4, [_Z9DiffusionPfS_S_ffffii_param_6];
	ld.param.u32 	%r4, [_Z9DiffusionPfS_S_ffffii_param_7];
	ld.param.u32 	%r6, [_Z9DiffusionPfS_S_ffffii_param_8];
	mov.u32 	%r8, %tid.x;
	mov.u32 	%r9, %ctaid.x;
	mov.u32 	%r1, %ntid.x;
	mad.lo.s32 	%r10, %r9, %r1, %r8;
	setp.lt.s32 	%p1, %r10, %r4;
	selp.b32 	%r11, %r10, 0, %p1;
	mov.u32 	%r12, %tid.y;
	mov.u32 	%r13, %ctaid.y;
	mov.u32 	%r14, %ntid.y;
	mad.lo.s32 	%r15, %r13, %r14, %r12;
	setp.lt.s32 	%p2, %r15, %r6;
	selp.b32 	%r16, %r15, 0, %p2;
	setp.lt.s32 	%p3, %r11, 2;
	add.s32 	%r17, %r4, -2;
	setp.ge.s32 	%p4, %r11, %r17;
	or.pred  	%p5, %p3, %p4;
	setp.lt.u32 	%p6, %r16, 2;
	or.pred  	%p7, %p5, %p6;
	add.s32 	%r18, %r6, -2;
	setp.ge.s32 	%p8, %r16, %r18;
	or.pred  	%p9, %p7, %p8;
	@%p9 bra 	$L__BB24_2;
	mov.u32 	%r19, %nctaid.x;
	mul.lo.s32 	%r20, %r19, %r1;
	mul.lo.s32 	%r21, %r20, %r16;
	cvta.to.global.u64 	%rd3, %rd1;
	cvta.to.global.u64 	%rd4, %rd2;
	cvt.rn.f32.u32 	%f5, %r11;
	div.rn.f32 	%f6, %f5, %f2;
	cvt.rn.f32.u32 	%f7, %r16;
	div.rn.f32 	%f8, %f7, %f3;
	div.rn.f32 	%f9, %f6, %f5;
	div.rn.f32 	%f10, %f8, %f7;
	mul.f32 	%f11, %f1, %f4;
	mul.f32 	%f12, %f9, %f10;
	div.rn.f32 	%f13, %f11, %f12;
	add.s32 	%r22, %r21, %r11;
	mul.wide.s32 	%rd5, %r22, 4;
	add.s64 	%rd6, %rd3, %rd5;
	ld.global.f32 	%f14, [%rd6];
	ld.global.f32 	%f15, [%rd6+4];
	ld.global.f32 	%f16, [%rd6+-4];
	add.f32 	%f17, %f15, %f16;
	add.s32 	%r23, %r21, %r20;
	mul.wide.s32 	%rd7, %r20, 4;
	add.s64 	%rd8, %rd6, %rd7;
	ld.global.f32 	%f18, [%rd8];
	add.f32 	%f19, %f17, %f18;
	shl.b32 	%r24, %r20, 1;
	sub.s32 	%r25, %r23, %r24;
	add.s32 	%r26, %r25, %r11;
	mul.wide.s32 	%rd9, %r26, 4;
	add.s64 	%rd10, %rd3, %rd9;
	ld.global.f32 	%f20, [%rd10];
	add.f32 	%f21, %f19, %f20;
	fma.rn.f32 	%f22, %f14, 0fC0800000, %f21;
	add.s64 	%rd11, %rd4, %rd5;
	mul.f32 	%f23, %f13, %f22;
	st.global.f32 	[%rd11], %f23;
$L__BB24_2:
	ret;

}
	// .globl	_Z12AddLaplacianPfS_ii
.visible .entry _Z12AddLaplacianPfS_ii(
	.param .u64 .ptr .align 1 _Z12AddLaplacianPfS_ii_param_0,
	.param .u64 .ptr .align 1 _Z12AddLaplacianPfS_ii_param_1,
	.param .u32 _Z12AddLaplacianPfS_ii_param_2,
	.param .u32 _Z12AddLaplacianPfS_ii_param_3
)
{
	.reg .pred 	%p<3>;
	.reg .b32 	%r<16>;
	.reg .b32 	%f<4>;
	.reg .b64 	%rd<8>;

	ld.param.u64 	%rd1, [_Z12AddLaplacianPfS_ii_param_0];
	ld.param.u64 	%rd2, [_Z12AddLaplacianPfS_ii_param_1];
	ld.param.u32 	%r1, [_Z12AddLaplacianPfS_ii_param_2];
	ld.param.u32 	%r2, [_Z12AddLaplacianPfS_ii_param_3];
	cvta.to.global.u64 	%rd3, %rd1;
	cvta.to.global.u64 	%rd4, %rd2;
	mov.u32 	%r3, %tid.x;
	mov.u32 	%r4, %ctaid.x;
	mov.u32 	%r5, %ntid.x;
	mad.lo.s32 	%r6, %r4, %r5, %r3;
	setp.lt.s32 	%p1, %r6, %r1;
	selp.b32 	%r7, %r6, 0, %p1;
	mov.u32 	%r8, %tid.y;
	mov.u32 	%r9, %ctaid.y;
	mov.u32 	%r10, %ntid.y;
	mad.lo.s32 	%r11, %r9, %r10, %r8;
	setp.lt.s32 	%p2, %r11, %r2;
	selp.b32 	%r12, %r11, 0, %p2;
	mov.u32 	%r13, %nctaid.x;
	mul.lo.s32 	%r14, %r13, %r5;
	mad.lo.s32 	%r15, %r14, %r12, %r7;
	mul.wide.s32 	%rd5, %r15, 4;
	add.s64 	%rd6, %rd4, %rd5;
	ld.global.f32 	%f1, [%rd6];
	add.s64 	%rd7, %rd3, %rd5;
	ld.global.f32 	%f2, [%rd7];
	add.f32 	%f3, %f1, %f2;
	st.global.f32 	[%rd7], %f3;
	ret;

}
	// .globl	_Z5ReactPfS_fffiS_fii
.visible .entry _Z5ReactPfS_fffiS_fii(
	.param .u64 .ptr .align 1 _Z5ReactPfS_fffiS_fii_param_0,
	.param .u64 .ptr .align 1 _Z5ReactPfS_fffiS_fii_param_1,
	.param .f32 _Z5ReactPfS_fffiS_fii_param_2,
	.param .f32 _Z5ReactPfS_fffiS_fii_param_3,
	.param .f32 _Z5ReactPfS_fffiS_fii_param_4,
	.param .u32 _Z5ReactPfS_fffiS_fii_param_5,
	.param .u64 .ptr .align 1 _Z5ReactPfS_fffiS_fii_param_6,
	.param .f32 _Z5ReactPfS_fffiS_fii_param_7,
	.param .u32 _Z5ReactPfS_fffiS_fii_param_8,
	.param .u32 _Z5ReactPfS_fffiS_fii_param_9
)
{
	.reg .pred 	%p<14>;
	.reg .b32 	%r<24>;
	.reg .b32 	%f<37>;
	.reg .b64 	%rd<15>;
	.reg .b64 	%fd<8>;

	ld.param.u64 	%rd6, [_Z5ReactPfS_fffiS_fii_param_0];
	ld.param.u64 	%rd7, [_Z5ReactPfS_fffiS_fii_param_1];
	ld.param.f32 	%f4, [_Z5ReactPfS_fffiS_fii_param_2];
	ld.param.f32 	%f5, [_Z5ReactPfS_fffiS_fii_param_3];
	ld.param.f32 	%f6, [_Z5ReactPfS_fffiS_fii_param_4];
	ld.param.u32 	%r2, [_Z5ReactPfS_fffiS_fii_param_5];
	ld.param.u64 	%rd5, [_Z5ReactPfS_fffiS_fii_param_6];
	ld.param.f32 	%f7, [_Z5ReactPfS_fffiS_fii_param_7];
	ld.param.u32 	%r3, [_Z5ReactPfS_fffiS_fii_param_8];
	ld.param.u32 	%r5, [_Z5ReactPfS_fffiS_fii_param_9];
	cvta.to.global.u64 	%rd1, %rd7;
	cvta.to.global.u64 	%rd2, %rd6;
	mov.u32 	%r7, %tid.x;
	mov.u32 	%r8, %ctaid.x;
	mov.u32 	%r9, %ntid.x;
	mad.lo.s32 	%r10, %r8, %r9, %r7;
	setp.lt.s32 	%p1, %r10, %r3;
	selp.b32 	%r11, %r10, 0, %p1;
	mov.u32 	%r13, %tid.y;
	mov.u32 	%r14, %ctaid.y;
	mov.u32 	%r15, %ntid.y;
	mad.lo.s32 	%r16, %r14, %r15, %r13;
	setp.lt.s32 	%p2, %r16, %r5;
	selp.b32 	%r17, %r16, 0, %p2;
	mov.u32 	%r19, %nctaid.x;
	mul.lo.s32 	%r20, %r19, %r9;
	mad.lo.s32 	%r1, %r20, %r17, %r11;
	setp.lt.s32 	%p3, %r11, 2;
	add.s32 	%r21, %r3, -2;
	setp.ge.s32 	%p4, %r11, %r21;
	or.pred  	%p5, %p3, %p4;
	setp.lt.u32 	%p6, %r17, 2;
	or.pred  	%p7, %p5, %p6;
	add.s32 	%r22, %r5, -2;
	setp.ge.s32 	%p8, %r17, %r22;
	or.pred  	%p9, %p7, %p8;
	@%p9 bra 	$L__BB26_5;
	cvta.to.global.u64 	%rd8, %rd5;
	shl.b32 	%r23, %r1, 2;
	mul.wide.s32 	%rd9, %r23, 4;
	add.s64 	%rd10, %rd8, %rd9;
	ld.global.f32 	%f8, [%rd10];
	setp.geu.f32 	%p10, %f8, 0f3F800000;
	@%p10 bra 	$L__BB26_5;
	mul.wide.s32 	%rd11, %r1, 4;
	add.s64 	%rd3, %rd2, %rd11;
	ld.global.f32 	%f1, [%rd3];
	setp.gt.f32 	%p11, %f1, 0f3F800000;
	selp.f32 	%f2, 0f3F800000, %f1, %p11;
	add.s64 	%rd4, %rd1, %rd11;
	ld.global.f32 	%f9, [%rd4];
	setp.gt.f32 	%p12, %f9, 0f3F800000;
	selp.f32 	%f3, 0f3F800000, %f9, %p12;
	setp.ne.s32 	%p13, %r2, 1;
	@%p13 bra 	$L__BB26_4;
	mov.f32 	%f19, 0f3F800000;
	sub.f32 	%f20, %f19, %f2;
	mul.f32 	%f21, %f2, %f20;
	add.f32 	%f22, %f5, %f3;
	div.rn.f32 	%f23, %f22, %f4;
	sub.f32 	%f24, %f2, %f23;
	div.rn.f32 	%f25, %f24, %f6;
	mul.f32 	%f26, %f21, %f25;
	mul.f32 	%f27, %f7, %f26;
	sub.f32 	%f28, %f2, %f3;
	mul.f32 	%f29, %f7, %f28;
	fma.rn.f32 	%f30, %f7, %f27, %f1;
	st.global.f32 	[%rd3], %f30;
	ld.global.f32 	%f31, [%rd4];
	fma.rn.f32 	%f32, %f7, %f29, %f31;
	st.global.f32 	[%rd4], %f32;
	bra.uni 	$L__BB26_6;
$L__BB26_4:
	mul.f32 	%f10, %f3, %f3;
	mul.f32 	%f11, %f2, %f10;
	cvt.f64.f32 	%fd1, %f11;
	cvt.f64.f32 	%fd2, %f4;
	cvt.f64.f32 	%fd3, %f2;
	mov.f64 	%fd4, 0d3FF0000000000000;
	sub.f64 	%fd5, %fd4, %fd3;
	mul.f64 	%fd6, %fd5, %fd2;
	sub.f64 	%fd7, %fd6, %fd1;
	cvt.rn.f32.f64 	%f12, %fd7;
	add.f32 	%f13, %f4, %f5;
	mul.f32 	%f14, %f13, %f3;
	sub.f32 	%f15, %f11, %f14;
	fma.rn.f32 	%f16, %f7, %f12, %f1;
	st.global.f32 	[%rd3], %f16;
	ld.global.f32 	%f17, [%rd4];
	fma.rn.f32 	%f18, %f7, %f15, %f17;
	st.global.f32 	[%rd4], %f18;
	bra.uni 	$L__BB26_6;
$L__BB26_5:
	mul.wide.s32 	%rd12, %r1, 4;
	add.s64 	%rd13, %rd2, %rd12;
	ld.global.f32 	%f33, [%rd13];
	neg.f32 	%f34, %f33;
	st.global.f32 	[%rd13], %f34;
	add.s64 	%rd14, %rd1, %rd12;
	ld.global.f32 	%f35, [%rd14];
	neg.f32 	%f36, %f35;
	st.global.f32 	[%rd14], %f36;
$L__BB26_6:
	ret;

}


// ===== COMPILED SASS (sm_100) =====

	.target	sm_100

	.elftype	@"ET_EXEC"


//--------------------- .note.nv.tkinfo           --------------------------
	.section	.note.nv.tkinfo,"",@"SHT_NOTE"
	.sectionflags	@"SHF_NOTE_NV_TKINFO"
	.tkinfo
        /*0018*/ 	.word	0x00000002
        /*0030*/ 	.string	""
        /*0030*/ 	.string	"ptxas"
        /*0030*/ 	.string	"Cuda compilation tools, release 13.0, V13.0.88"
        /*0030*/ 	.string	"Build cuda_13.0.r13.0/compiler.36424714_0"
        /*0030*/ 	.string	"-arch sm_100 -m 64 "



//--------------------- .note.nv.cuinfo           --------------------------
	.section	.note.nv.cuinfo,"",@"SHT_NOTE"
	.sectionflags	@"SHF_NOTE_NV_CUINFO"
        /*0018*/ 	.short	0x0002
        /*001a*/ 	.short	0x0064
        /*001c*/ 	.short	0x0082
	.zero		2


//--------------------- .nv.info                  --------------------------
	.section	.nv.info,"",@"SHT_CUDA_INFO"
	.align	4


	//----- nvinfo : EIATTR_REGCOUNT
	.align		4
        /*0000*/ 	.byte	0x04, 0x2f
        /*0002*/ 	.short	(.L_1 - .L_0)
	.align		4
.L_0:
        /*0004*/ 	.word	index@(_Z10DrawSquarePffii)
        /*0008*/ 	.word	0x00000011


	//----- nvinfo : EIATTR_FRAME_SIZE
	.align		4
.L_1:
        /*000c*/ 	.byte	0x04, 0x11
        /*000e*/ 	.short	(.L_3 - .L_2)
	.align		4
.L_2:
        /*0010*/ 	.word	index@($__internal_6_$__cuda_sm3x_div_rn_noftz_f32_slowpath)
        /*0014*/ 	.word	0x00000000


	//----- nvinfo : EIATTR_FRAME_SIZE
	.align		4
.L_3:
        /*0018*/ 	.byte	0x04, 0x11
        /*001a*/ 	.short	(.L_5 - .L_4)
	.align		4
.L_4:
        /*001c*/ 	.word	index@(_Z10DrawSquarePffii)
        /*0020*/ 	.word	0x00000000


	//----- nvinfo : EIATTR_REGCOUNT
	.align		4
.L_5:
        /*0024*/ 	.byte	0x04, 0x2f
        /*0026*/ 	.short	(.L_7 - .L_6)
	.align		4
.L_6:
        /*0028*/ 	.word	index@(_Z11SetBoundaryiPfS_ii)
        /*002c*/ 	.word	0x00000018


	//----- nvinfo : EIATTR_FRAME_SIZE
	.align		4
.L_7:
        /*0030*/ 	.byte	0x04, 0x11
        /*0032*/ 	.short	(.L_9 - .L_8)
	.align		4
.L_8:
        /*0034*/ 	.word	index@(_Z11SetBoundaryiPfS_ii)
        /*0038*/ 	.word	0x00000000


	//----- nvinfo : EIATTR_REGCOUNT
	.align		4
.L_9:
        /*003c*/ 	.byte	0x04, 0x2f
        /*003e*/ 	.short	(.L_11 - .L_10)
	.align		4
.L_10:
        /*0040*/ 	.word	index@(_Z6getSumPffii)
        /*0044*/ 	.word	0x00000004


	//----- nvinfo : EIATTR_FRAME_SIZE
	.align		4
.L_11:
        /*0048*/ 	.byte	0x04, 0x11
        /*004a*/ 	.short	(.L_13 - .L_12)
	.align		4
.L_12:
        /*004c*/ 	.word	index@(_Z6getSumPffii)
        /*0050*/ 	.word	0x00000000


	//----- nvinfo : EIATTR_REGCOUNT
	.align		4
.L_13:
        /*0054*/ 	.byte	0x04, 0x2f
        /*0056*/ 	.short	(.L_15 - .L_14)
	.align		4
.L_14:
        /*0058*/ 	.word	index@(_Z10ClearArrayPffii)
        /*005c*/ 	.word	0x0000000c


	//----- nvinfo : EIATTR_FRAME_SIZE
	.align		4
.L_15:
        /*0060*/ 	.byte	0x04, 0x11
        /*0062*/ 	.short	(.L_17 - .L_16)
	.align		4
.L_16:
        /*0064*/ 	.word	index@(_Z10ClearArrayPffii)
        /*0068*/ 	.word	0x00000000


	//----- nvinfo : EIATTR_REGCOUNT
	.align		4
.L_17:
        /*006c*/ 	.byte	0x04, 0x2f
        /*006e*/ 	.short	(.L_19 - .L_18)
	.align		4
.L_18:
        /*0070*/ 	.word	index@(_Z10ClearArrayPifii)
        /*0074*/ 	.word	0x0000000c


	//----- nvinfo : EIATTR_FRAME_SIZE
	.align		4
.L_19:
        /*0078*/ 	.byte	0x04, 0x11
        /*007a*/ 	.short	(.L_21 - .L_20)
	.align		4
.L_20:
        /*007c*/ 	.word	index@(_Z10ClearArrayPifii)
        /*0080*/ 	.word	0x00000000


	//----- nvinfo : EIATTR_REGCOUNT
	.align		4
.L_21:
        /*0084*/ 	.byte	0x04, 0x2f
        /*0086*/ 	.short	(.L_23 - .L_22)
	.align		4
.L_22:
        /*0088*/ 	.word	index@(_Z8MapArrayPffii)
        /*008c*/ 	.word	0x0000000a


	//----- nvinfo : EIATTR_FRAME_SIZE
	.align		4
.L_23:
        /*0090*/ 	.byte	0x04, 0x11
        /*0092*/ 	.short	(.L_25 - .L_24)
	.align		4
.L_24:
        /*0094*/ 	.word	index@(_Z8MapArrayPffii)
        /*0098*/ 	.word	0x00000000


	//----- nvinfo : EIATTR_REGCOUNT
	.align		4
.L_25:
        /*009c*/ 	.byte	0x04, 0x2f
        /*009e*/ 	.short	(.L_27 - .L_26)
	.align		4
.L_26:
        /*00a0*/ 	.word	index@(_Z9AddFromUIPfffiiii)
        /*00a4*/ 	.word	0x0000000a


	//----- nvinfo : EIATTR_FRAME_SIZE
	.align		4
.L_27:
        /*00a8*/ 	.byte	0x04, 0x11
        /*00aa*/ 	.short	(.L_29 - .L_28)
	.align		4
.L_28:
        /*00ac*/ 	.word	index@(_Z9AddFromUIPfffiiii)
        /*00b0*/ 	.word	0x00000000


	//----- nvinfo : EIATTR_REGCOUNT
	.align		4
.L_29:
        /*00b4*/ 	.byte	0x04, 0x2f
        /*00b6*/ 	.short	(.L_31 - .L_30)
	.align		4
.L_30:
        /*00b8*/ 	.word	index@(_Z9AddFromUIPfS_ifii)
        /*00bc*/ 	.word	0x0000000c


	//----- nvinfo : EIATTR_FRAME_SIZE
	.align		4
.L_31:
        /*00c0*/ 	.byte	0x04, 0x11
        /*00c2*/ 	.short	(.L_33 - .L_32)
	.align		4
.L_32:
        /*00c4*/ 	.word	index@(_Z9AddFromUIPfS_ifii)
        /*00c8*/ 	.word	0x00000000


	//----- nvinfo : EIATTR_REGCOUNT
	.align		4
.L_33:
        /*00cc*/ 	.byte	0x04, 0x2f
        /*00ce*/ 	.short	(.L_35 - .L_34)
	.align		4
.L_34:
        /*00d0*/ 	.word	index@(_Z19AddObstacleVelocityPfS_S_fii)
        /*00d4*/ 	.word	0x0000000e


	//----- nvinfo : EIATTR_FRAME_SIZE
	.align		4
.L_35:
        /*00d8*/ 	.byte	0x04, 0x11
        /*00da*/ 	.short	(.L_37 - .L_36)
	.align		4
.L_36:
        /*00dc*/ 	.word	index@(_Z19AddObstacleVelocityPfS_S_fii)
        /*00e0*/ 	.word	0x00000000


	//----- nvinfo : EIATTR_REGCOUNT
	.align		4
.L_37:
        /*00e4*/ 	.byte	0x04, 0x2f
        /*00e6*/ 	.short	(.L_39 - .L_38)
	.align		4
.L_38:
        /*00e8*/ 	.word	index@(_Z9SetFromUIPfS_S_ii)
        /*00ec*/ 	.word	0x0000000e


	//----- nvinfo : EIATTR_FRAME_SIZE
	.align		4
.L_39:
        /*00f0*/ 	.byte	0x04, 0x11
        /*00f2*/ 	.short	(.L_41 - .L_40)
	.align		4
.L_40:
        /*00f4*/ 	.word	index@(_Z9SetFromUIPfS_S_ii)
        /*00f8*/ 	.word	0x00000000


	//----- nvinfo : EIATTR_REGCOUNT
	.align		4
.L_41:
        /*00fc*/ 	.byte	0x04, 0x2f
        /*00fe*/ 	.short	(.L_43 - .L_42)
	.align		4
.L_42:
        /*0100*/ 	.word	index@(_Z10MakeSourcePiPfii)
        /*0104*/ 	.word	0x0000000d


	//----- nvinfo : EIATTR_FRAME_SIZE
	.align		4
.L_43:
        /*0108*/ 	.byte	0x04, 0x11
        /*010a*/ 	.short	(.L_45 - .L_44)
	.align		4
.L_44:
        /*010c*/ 	.word	index@($__internal_5_$__cuda_sm3x_div_rn_noftz_f32_slowpath)
        /*0110*/ 	.word	0x00000000


	//----- nvinfo : EIATTR_FRAME_SIZE
	.align		4
.L_45:
        /*0114*/ 	.byte	0x04, 0x11
        /*0116*/ 	.short	(.L_47 - .L_46)
	.align		4
.L_46:
        /*0118*/ 	.word	index@(_Z10MakeSourcePiPfii)
        /*011c*/ 	.word	0x00000000


	//----- nvinfo : EIATTR_REGCOUNT
	.align		4
.L_47:
        /*0120*/ 	.byte	0x04, 0x2f
        /*0122*/ 	.short	(.L_49 - .L_48)
	.align		4
.L_48:
        /*0124*/ 	.word	index@(_Z10MakeSourcePiS_ii)
        /*0128*/ 	.word	0x0000000a


	//----- nvinfo : EIATTR_FRAME_SIZE
	.align		4
.L_49:
        /*012c*/ 	.byte	0x04, 0x11
        /*012e*/ 	.short	(.L_51 - .L_50)
	.align		4
.L_50:
        /*0130*/ 	.word	index@(_Z10MakeSourcePiS_ii)
        /*0134*/ 	.word	0x00000000


	//----- nvinfo : EIATTR_REGCOUNT
	.align		4
.L_51:
        /*0138*/ 	.byte	0x04, 0x2f
        /*013a*/ 	.short	(.L_53 - .L_52)
	.align		4
.L_52:
        /*013c*/ 	.word	index@(_Z9AddSourcePfS_fii)
        /*0140*/ 	.word	0x0000000c


	//----- nvinfo : EIATTR_FRAME_SIZE
	.align		4
.L_53:
        /*0144*/ 	.byte	0x04, 0x11
        /*0146*/ 	.short	(.L_55 - .L_54)
	.align		4
.L_54:
        /*0148*/ 	.word	index@(_Z9AddSourcePfS_fii)
        /*014c*/ 	.word	0x00000000


	//----- nvinfo : EIATTR_REGCOUNT
	.align		4
.L_55:
        /*0150*/ 	.byte	0x04, 0x2f
        /*0152*/ 	.short	(.L_57 - .L_56)
	.align		4
.L_56:
        /*0154*/ 	.word	index@(_Z9MakeColorPfPiii)
        /*0158*/ 	.word	0x0000000c


	//----- nvinfo : EIATTR_FRAME_SIZE
	.align		4
.L_57:
        /*015c*/ 	.byte	0x04, 0x11
        /*015e*/ 	.short	(.L_59 - .L_58)
	.align		4
.L_58:
        /*0160*/ 	.word	index@(_Z9MakeColorPfPiii)
        /*0164*/ 	.word	0x00000000


	//----- nvinfo : EIATTR_REGCOUNT
	.align		4
.L_59:
        /*0168*/ 	.byte	0x04, 0x2f
        /*016a*/ 	.short	(.L_61 - .L_60)
	.align		4
.L_60:
        /*016c*/ 	.word	index@(_Z9MakeColorPfS_S_S_ii)
        /*0170*/ 	.word	0x0000000e


	//----- nvinfo : EIATTR_FRAME_SIZE
	.align		4
.L_61:
        /*0174*/ 	.byte	0x04, 0x11
        /*0176*/ 	.short	(.L_63 - .L_62)
	.align		4
.L_62:
        /*0178*/ 	.word	index@(_Z9MakeColorPfS_S_S_ii)
        /*017c*/ 	.word	0x00000000


	//----- nvinfo : EIATTR_REGCOUNT
	.align		4
.L_63:
        /*0180*/ 	.byte	0x04, 0x2f
        /*0182*/ 	.short	(.L_65 - .L_64)
	.align		4
.L_64:
        /*0184*/ 	.word	index@(_Z9MakeColorPfS_S_S_S_ii)
        /*0188*/ 	.word	0x00000010


	//----- nvinfo : EIATTR_FRAME_SIZE
	.align		4
.L_65:
        /*018c*/ 	.byte	0x04, 0x11
        /*018e*/ 	.short	(.L_67 - .L_66)
	.align		4
.L_66:
        /*0190*/ 	.word	index@(_Z9MakeColorPfS_S_S_S_ii)
        /*0194*/ 	.word	0x00000000


	//----- nvinfo : EIATTR_REGCOUNT
	.align		4
.L_67:
        /*0198*/ 	.byte	0x04, 0x2f
        /*019a*/ 	.short	(.L_69 - .L_68)
	.align		4
.L_68:
        /*019c*/ 	.word	index@(_Z13MakeColorLongPfS_S_S_S_S_S_S_S_iii)
        /*01a0*/ 	.word	0x00000014


	//----- nvinfo : EIATTR_FRAME_SIZE
	.align		4
.L_69:
        /*01a4*/ 	.byte	0x04, 0x11
        /*01a6*/ 	.short	(.L_71 - .L_70)
	.align		4
.L_70:
        /*01a8*/ 	.word	index@(_Z13MakeColorLongPfS_S_S_S_S_S_S_S_iii)
        /*01ac*/ 	.word	0x00000000


	//----- nvinfo : EIATTR_REGCOUNT
	.align		4
.L_71:
        /*01b0*/ 	.byte	0x04, 0x2f
        /*01b2*/ 	.short	(.L_73 - .L_72)
	.align		4
.L_72:
        /*01b4*/ 	.word	index@(_Z6AdvectPfS_S_S_S_S_S_ffii)
        /*01b8*/ 	.word	0x00000018


	//----- nvinfo : EIATTR_FRAME_SIZE
	.align		4
.L_73:
        /*01bc*/ 	.byte	0x04, 0x11
        /*01be*/ 	.short	(.L_75 - .L_74)
	.align		4
.L_74:
        /*01c0*/ 	.word	index@(_Z6AdvectPfS_S_S_S_S_S_ffii)
        /*01c4*/ 	.word	0x00000000


	//----- nvinfo : EIATTR_REGCOUNT
	.align		4
.L_75:
        /*01c8*/ 	.byte	0x04, 0x2f
        /*01ca*/ 	.short	(.L_77 - .L_76)
	.align		4
.L_76:
        /*01cc*/ 	.word	index@(_Z6AdvectPfS_S_S_S_ffbii)
        /*01d0*/ 	.word	0x00000013


	//----- nvinfo : EIATTR_FRAME_SIZE
	.align		4
.L_77:
        /*01d4*/ 	.byte	0x04, 0x11
        /*01d6*/ 	.short	(.L_79 - .L_78)
	.align		4
.L_78:
        /*01d8*/ 	.word	index@(_Z6AdvectPfS_S_S_S_ffbii)
        /*01dc*/ 	.word	0x00000000


	//----- nvinfo : EIATTR_REGCOUNT
	.align		4
.L_79:
        /*01e0*/ 	.byte	0x04, 0x2f
        /*01e2*/ 	.short	(.L_81 - .L_80)
	.align		4
.L_80:
        /*01e4*/ 	.word	index@(_Z20vorticityConfinementPfS_S_S_S_ffii)
        /*01e8*/ 	.word	0x0000001c


	//----- nvinfo : EIATTR_FRAME_SIZE
	.align		4
.L_81:
        /*01ec*/ 	.byte	0x04, 0x11
        /*01ee*/ 	.short	(.L_83 - .L_82)
	.align		4
.L_82:
        /*01f0*/ 	.word	index@($__internal_4_$__cuda_sm3x_div_rn_noftz_f32_slowpath)
        /*01f4*/ 	.word	0x00000000


	//----- nvinfo : EIATTR_FRAME_SIZE
	.align		4
.L_83:
        /*01f8*/ 	.byte	0x04, 0x11
        /*01fa*/ 	.short	(.L_85 - .L_84)
	.align		4
.L_84:
        /*01fc*/ 	.word	index@($__internal_3_$__cuda_sm20_sqrt_rn_f32_slowpath)
        /*0200*/ 	.word	0x00000000


	//----- nvinfo : EIATTR_FRAME_SIZE
	.align		4
.L_85:
        /*0204*/ 	.byte	0x04, 0x11
        /*0206*/ 	.short	(.L_87 - .L_86)
	.align		4
.L_86:
        /*0208*/ 	.word	index@(_Z20vorticityConfinementPfS_S_S_S_ffii)
        /*020c*/ 	.word	0x00000000


	//----- nvinfo : EIATTR_REGCOUNT
	.align		4
.L_87:
        /*0210*/ 	.byte	0x04, 0x2f
        /*0212*/ 	.short	(.L_89 - .L_88)
	.align		4
.L_88:
        /*0214*/ 	.word	index@(_Z13ApplyBuoyancyPfS_S_S_S_S_ffffii)
        /*0218*/ 	.word	0x00000010


	//----- nvinfo : EIATTR_FRAME_SIZE
	.align		4
.L_89:
        /*021c*/ 	.byte	0x04, 0x11
        /*021e*/ 	.short	(.L_91 - .L_90)
	.align		4
.L_90:
        /*0220*/ 	.word	index@(_Z13ApplyBuoyancyPfS_S_S_S_S_ffffii)
        /*0224*/ 	.word	0x00000000


	//----- nvinfo : EIATTR_REGCOUNT
	.align		4
.L_91:
        /*0228*/ 	.byte	0x04, 0x2f
        /*022a*/ 	.short	(.L_93 - .L_92)
	.align		4
.L_92:
        /*022c*/ 	.word	index@(_Z17ComputeDivergencePfS_S_S_ii)
        /*0230*/ 	.word	0x00000019


	//----- nvinfo : EIATTR_FRAME_SIZE
	.align		4
.L_93:
        /*0234*/ 	.byte	0x04, 0x11
        /*0236*/ 	.short	(.L_95 - .L_94)
	.align		4
.L_94:
        /*0238*/ 	.word	index@($__internal_2_$__cuda_sm20_div_rn_f64_full)
        /*023c*/ 	.word	0x00000000


	//----- nvinfo : EIATTR_FRAME_SIZE
	.align		4
.L_95:
        /*0240*/ 	.byte	0x04, 0x11
        /*0242*/ 	.short	(.L_97 - .L_96)
	.align		4
.L_96:
        /*0244*/ 	.word	index@(_Z17ComputeDivergencePfS_S_S_ii)
        /*0248*/ 	.word	0x00000000


	//----- nvinfo : EIATTR_REGCOUNT
	.align		4
.L_97:
        /*024c*/ 	.byte	0x04, 0x2f
        /*024e*/ 	.short	(.L_99 - .L_98)
	.align		4
.L_98:
        /*0250*/ 	.word	index@(_Z6JacobiPfS_S_S_ii)
        /*0254*/ 	.word	0x00000016


	//----- nvinfo : EIATTR_FRAME_SIZE
	.align		4
.L_99:
        /*0258*/ 	.byte	0x04, 0x11
        /*025a*/ 	.short	(.L_101 - .L_100)
	.align		4
.L_100:
        /*025c*/ 	.word	index@(_Z6JacobiPfS_S_S_ii)
        /*0260*/ 	.word	0x00000000


	//----- nvinfo : EIATTR_REGCOUNT
	.align		4
.L_101:
        /*0264*/ 	.byte	0x04, 0x2f
        /*0266*/ 	.short	(.L_103 - .L_102)
	.align		4
.L_102:
        /*0268*/ 	.word	index@(_Z16SubtractGradientPfS_S_S_S_S_ii)
        /*026c*/ 	.word	0x00000018


	//----- nvinfo : EIATTR_FRAME_SIZE
	.align		4
.L_103:
        /*0270*/ 	.byte	0x04, 0x11
        /*0272*/ 	.short	(.L_105 - .L_104)
	.align		4
.L_104:
        /*0274*/ 	.word	index@(_Z16SubtractGradientPfS_S_S_S_S_ii)
        /*0278*/ 	.word	0x00000000


	//----- nvinfo : EIATTR_REGCOUNT
	.align		4
.L_105:
        /*027c*/ 	.byte	0x04, 0x2f
        /*027e*/ 	.short	(.L_107 - .L_106)
	.align		4
.L_106:
        /*0280*/ 	.word	index@(_Z9DiffusionPfS_S_ffffii)
        /*0284*/ 	.word	0x00000015


	//----- nvinfo : EIATTR_FRAME_SIZE
	.align		4
.L_107:
        /*0288*/ 	.byte	0x04, 0x11
        /*028a*/ 	.short	(.L_109 - .L_108)
	.align		4
.L_108:
        /*028c*/ 	.word	index@($__internal_1_$__cuda_sm3x_div_rn_noftz_f32_slowpath)
        /*0290*/ 	.word	0x00000000


	//----- nvinfo : EIATTR_FRAME_SIZE
	.align		4
.L_109:
        /*0294*/ 	.byte	0x04, 0x11
        /*0296*/ 	.short	(.L_111 - .L_110)
	.align		4
.L_110:
        /*0298*/ 	.word	index@(_Z9DiffusionPfS_S_ffffii)
        /*029c*/ 	.word	0x00000000


	//----- nvinfo : EIATTR_REGCOUNT
	.align		4
.L_111:
        /*02a0*/ 	.byte	0x04, 0x2f
        /*02a2*/ 	.short	(.L_113 - .L_112)
	.align		4
.L_112:
        /*02a4*/ 	.word	index@(_Z12AddLaplacianPfS_ii)
        /*02a8*/ 	.word	0x0000000c


	//----- nvinfo : EIATTR_FRAME_SIZE
	.align		4
.L_113:
        /*02ac*/ 	.byte	0x04, 0x11
        /*02ae*/ 	.short	(.L_115 - .L_114)
	.align		4
.L_114:
        /*02b0*/ 	.word	index@(_Z12AddLaplacianPfS_ii)
        /*02b4*/ 	.word	0x00000000


	//----- nvinfo : EIATTR_REGCOUNT
	.align		4
.L_115:
        /*02b8*/ 	.byte	0x04, 0x2f
        /*02ba*/ 	.short	(.L_117 - .L_116)
	.align		4
.L_116:
        /*02bc*/ 	.word	index@(_Z5ReactPfS_fffiS_fii)
        /*02c0*/ 	.word	0x00000016


	//----- nvinfo : EIATTR_FRAME_SIZE
	.align		4
.L_117:
        /*02c4*/ 	.byte	0x04, 0x11
        /*02c6*/ 	.short	(.L_119 - .L_118)
	.align		4
.L_118:
        /*02c8*/ 	.word	index@($__internal_0_$__cuda_sm3x_div_rn_noftz_f32_slowpath)
        /*02cc*/ 	.word	0x00000000


	//----- nvinfo : EIATTR_FRAME_SIZE
	.align		4
.L_119:
        /*02d0*/ 	.byte	0x04, 0x11
        /*02d2*/ 	.short	(.L_121 - .L_120)
	.align		4
.L_120:
        /*02d4*/ 	.word	index@(_Z5ReactPfS_fffiS_fii)
        /*02d8*/ 	.word	0x00000000


	//----- nvinfo : EIATTR_MIN_STACK_SIZE
	.align		4
.L_121:
        /*02dc*/ 	.byte	0x04, 0x12
        /*02de*/ 	.short	(.L_123 - .L_122)
	.align		4
.L_122:
        /*02e0*/ 	.word	index@(_Z5ReactPfS_fffiS_fii)
        /*02e4*/ 	.word	0x00000000


	//----- nvinfo : EIATTR_MIN_STACK_SIZE
	.align		4
.L_123:
        /*02e8*/ 	.byte	0x04, 0x12
        /*02ea*/ 	.short	(.L_125 - .L_124)
	.align		4
.L_124:
        /*02ec*/ 	.word	index@(_Z12AddLaplacianPfS_ii)
        /*02f0*/ 	.word	0x00000000


	//----- nvinfo : EIATTR_MIN_STACK_SIZE
	.align		4
.L_125:
        /*02f4*/ 	.byte	0x04, 0x12
        /*02f6*/ 	.short	(.L_127 - .L_126)
	.align		4
.L_126:
        /*02f8*/ 	.word	index@(_Z9DiffusionPfS_S_ffffii)
        /*02fc*/ 	.word	0x00000000


	//----- nvinfo : EIATTR_MIN_STACK_SIZE
	.align		4
.L_127:
        /*0300*/ 	.byte	0x04, 0x12
        /*0302*/ 	.short	(.L_129 - .L_128)
	.align		4
.L_128:
        /*0304*/ 	.word	index@(_Z16SubtractGradientPfS_S_S_S_S_ii)
        /*0308*/ 	.word	0x00000000


	//----- nvinfo : EIATTR_MIN_STACK_SIZE
	.align		4
.L_129:
        /*030c*/ 	.byte	0x04, 0x12
        /*030e*/ 	.short	(.L_131 - .L_130)
	.align		4
.L_130:
        /*0310*/ 	.word	index@(_Z6JacobiPfS_S_S_ii)
        /*0314*/ 	.word	0x00000000


	//----- nvinfo : EIATTR_MIN_STACK_SIZE
	.align		4
.L_131:
        /*0318*/ 	.byte	0x04, 0x12
        /*031a*/ 	.short	(.L_133 - .L_132)
	.align		4
.L_132:
        /*031c*/ 	.word	index@(_Z17ComputeDivergencePfS_S_S_ii)
        /*0320*/ 	.word	0x00000000


	//----- nvinfo : EIATTR_MIN_STACK_SIZE
	.align		4
.L_133:
        /*0324*/ 	.byte	0x04, 0x12
        /*0326*/ 	.short	(.L_135 - .L_134)
	.align		4
.L_134:
        /*0328*/ 	.word	index@(_Z13ApplyBuoyancyPfS_S_S_S_S_ffffii)
        /*032c*/ 	.word	0x00000000


	//----- nvinfo : EIATTR_MIN_STACK_SIZE
	.align		4
.L_135:
        /*0330*/ 	.byte	0x04, 0x12
        /*0332*/ 	.short	(.L_137 - .L_136)
	.align		4
.L_136:
        /*0334*/ 	.word	index@(_Z20vorticityConfinementPfS_S_S_S_ffii)
        /*0338*/ 	.word	0x00000000


	//----- nvinfo : EIATTR_MIN_STACK_SIZE
	.align		4
.L_137:
        /*033c*/ 	.byte	0x04, 0x12
        /*033e*/ 	.short	(.L_139 - .L_138)
	.align		4
.L_138:
        /*0340*/ 	.word	index@(_Z6AdvectPfS_S_S_S_ffbii)
        /*0344*/ 	.word	0x00000000


	//----- nvinfo : EIATTR_MIN_STACK_SIZE
	.align		4
.L_139:
        /*0348*/ 	.byte	0x04, 0x12
        /*034a*/ 	.short	(.L_141 - .L_140)
	.align		4
.L_140:
        /*034c*/ 	.word	index@(_Z6AdvectPfS_S_S_S_S_S_ffii)
        /*0350*/ 	.word	0x00000000


	//----- nvinfo : EIATTR_MIN_STACK_SIZE
	.align		4
.L_141:
        /*0354*/ 	.byte	0x04, 0x12
        /*0356*/ 	.short	(.L_143 - .L_142)
	.align		4
.L_142:
        /*0358*/ 	.word	index@(_Z13MakeColorLongPfS_S_S_S_S_S_S_S_iii)
        /*035c*/ 	.word	0x00000000


	//----- nvinfo : EIATTR_MIN_STACK_SIZE
	.align		4
.L_143:
        /*0360*/ 	.byte	0x04, 0x12
        /*0362*/ 	.short	(.L_145 - .L_144)
	.align		4
.L_144:
        /*0364*/ 	.word	index@(_Z9MakeColorPfS_S_S_S_ii)
        /*0368*/ 	.word	0x00000000


	//----- nvinfo : EIATTR_MIN_STACK_SIZE
	.align		4
.L_145:
        /*036c*/ 	.byte	0x04, 0x12
        /*036e*/ 	.short	(.L_147 - .L_146)
	.align		4
.L_146:
        /*0370*/ 	.word	index@(_Z9MakeColorPfS_S_S_ii)
        /*0374*/ 	.word	0x00000000


	//----- nvinfo : EIATTR_MIN_STACK_SIZE
	.align		4
.L_147:
        /*0378*/ 	.byte	0x04, 0x12
        /*037a*/ 	.short	(.L_149 - .L_148)
	.align		4
.L_148:
        /*037c*/ 	.word	index@(_Z9MakeColorPfPiii)
        /*0380*/ 	.word	0x00000000


	//----- nvinfo : EIATTR_MIN_STACK_SIZE
	.align		4
.L_149:
        /*0384*/ 	.byte	0x04, 0x12
        /*0386*/ 	.short	(.L_151 - .L_150)
	.align		4
.L_150:
        /*0388*/ 	.word	index@(_Z9AddSourcePfS_fii)
        /*038c*/ 	.word	0x00000000


	//----- nvinfo : EIATTR_MIN_STACK_SIZE
	.align		4
.L_151:
        /*0390*/ 	.byte	0x04, 0x12
        /*0392*/ 	.short	(.L_153 - .L_152)
	.align		4
.L_152:
        /*0394*/ 	.word	index@(_Z10MakeSourcePiS_ii)
        /*0398*/ 	.word	0x00000000


	//----- nvinfo : EIATTR_MIN_STACK_SIZE
	.align		4
.L_153:
        /*039c*/ 	.byte	0x04, 0x12
        /*039e*/ 	.short	(.L_155 - .L_154)
	.align		4
.L_154:
        /*03a0*/ 	.word	index@(_Z10MakeSourcePiPfii)
        /*03a4*/ 	.word	0x00000000


	//----- nvinfo : EIATTR_MIN_STACK_SIZE
	.align		4
.L_155:
        /*03a8*/ 	.byte	0x04, 0x12
        /*03aa*/ 	.short	(.L_157 - .L_156)
	.align		4
.L_156:
        /*03ac*/ 	.word	index@(_Z9SetFromUIPfS_S_ii)
        /*03b0*/ 	.word	0x00000000


	//----- nvinfo : EIATTR_MIN_STACK_SIZE
	.align		4
.L_157:
        /*03b4*/ 	.byte	0x04, 0x12
        /*03b6*/ 	.short	(.L_159 - .L_158)
	.align		4
.L_158:
        /*03b8*/ 	.word	index@(_Z19AddObstacleVelocityPfS_S_fii)
        /*03bc*/ 	.word	0x00000000


	//----- nvinfo : EIATTR_MIN_STACK_SIZE
	.align		4
.L_159:
        /*03c0*/ 	.byte	0x04, 0x12
        /*03c2*/ 	.short	(.L_161 - .L_160)
	.align		4
.L_160:
        /*03c4*/ 	.word	index@(_Z9AddFromUIPfS_ifii)
        /*03c8*/ 	.word	0x00000000


	//----- nvinfo : EIATTR_MIN_STACK_SIZE
	.align		4
.L_161:
        /*03cc*/ 	.byte	0x04, 0x12
        /*03ce*/ 	.short	(.L_163 - .L_162)
	.align		4
.L_162:
        /*03d0*/ 	.word	index@(_Z9AddFromUIPfffiiii)
        /*03d4*/ 	.word	0x00000000


	//----- nvinfo : EIATTR_MIN_STACK_SIZE
	.align		4
.L_163:
        /*03d8*/ 	.byte	0x04, 0x12
        /*03da*/ 	.short	(.L_165 - .L_164)
	.align		4
.L_164:
        /*03dc*/ 	.word	index@(_Z8MapArrayPffii)
        /*03e0*/ 	.word	0x00000000


	//----- nvinfo : EIATTR_MIN_STACK_SIZE
	.align		4
.L_165:
        /*03e4*/ 	.byte	0x04, 0x12
        /*03e6*/ 	.short	(.L_167 - .L_166)
	.align		4
.L_166:
        /*03e8*/ 	.word	index@(_Z10ClearArrayPifii)
        /*03ec*/ 	.word	0x00000000


	//----- nvinfo : EIATTR_MIN_STACK_SIZE
	.align		4
.L_167:
        /*03f0*/ 	.byte	0x04, 0x12
        /*03f2*/ 	.short	(.L_169 - .L_168)
	.align		4
.L_168:
        /*03f4*/ 	.word	index@(_Z10ClearArrayPffii)
        /*03f8*/ 	.word	0x00000000


	//----- nvinfo : EIATTR_MIN_STACK_SIZE
	.align		4
.L_169:
        /*03fc*/ 	.byte	0x04, 0x12
        /*03fe*/ 	.short	(.L_171 - .L_170)
	.align		4
.L_170:
        /*0400*/ 	.word	index@(_Z6getSumPffii)
        /*0404*/ 	.word	0x00000000


	//----- nvinfo : EIATTR_MIN_STACK_SIZE
	.align		4
.L_171:
        /*0408*/ 	.byte	0x04, 0x12
        /*040a*/ 	.short	(.L_173 - .L_172)
	.align		4
.L_172:
        /*040c*/ 	.word	index@(_Z11SetBoundaryiPfS_ii)
        /*0410*/ 	.word	0x00000000


	//----- nvinfo : EIATTR_MIN_STACK_SIZE
	.align		4
.L_173:
        /*0414*/ 	.byte	0x04, 0x12
        /*0416*/ 	.short	(.L_175 - .L_174)
	.align		4
.L_174:
        /*0418*/ 	.word	index@(_Z10DrawSquarePffii)
        /*041c*/ 	.word	0x00000000
.L_175:


//--------------------- .nv.compat                --------------------------
	.section	.nv.compat,"",@"SHT_CUDA_COMPAT_INFO"
	.align	4
        /*0000*/ 	.byte	0x02, 0x09, 0x00, 0x00, 0x02, 0x02, 0x01, 0x00, 0x02, 0x05, 0x05, 0x00, 0x03, 0x07, 0x01, 0x01
        /*0010*/ 	.byte	0x02, 0x03, 0x00, 0x00, 0x02, 0x06, 0x01, 0x00, 0x04, 0x0b, 0x08, 0x00, 0x01, 0x00, 0x00, 0x00
        /*0020*/ 	.byte	0x00, 0x00, 0x00, 0x00


//--------------------- .nv.info._Z5ReactPfS_fffiS_fii --------------------------
	.section	.nv.info._Z5ReactPfS_fffiS_fii,"",@"SHT_CUDA_INFO"
	.sectionflags	@""
	.align	4


	//----- nvinfo : EIATTR_CUDA_API_VERSION
	.align		4
        /*0000*/ 	.byte	0x04, 0x37
        /*0002*/ 	.short	(.L_177 - .L_176)
.L_176:
        /*0004*/ 	.word	0x00000082


	//----- nvinfo : EIATTR_KPARAM_INFO
	.align		4
.L_177:
        /*0008*/ 	.byte	0x04, 0x17
        /*000a*/ 	.short	(.L_179 - .L_178)
.L_178:
        /*000c*/ 	.word	0x00000000
        /*0010*/ 	.short	0x0009
        /*0012*/ 	.short	0x0030
        /*0014*/ 	.byte	0x00, 0xf0, 0x11, 0x00


	//----- nvinfo : EIATTR_KPARAM_INFO
	.align		4
.L_179:
        /*0018*/ 	.byte	0x04, 0x17
        /*001a*/ 	.short	(.L_181 - .L_180)
.L_180:
        /*001c*/ 	.word	0x00000000
        /*0020*/ 	.short	0x0008
        /*0022*/ 	.short	0x002c
        /*0024*/ 	.byte	0x00, 0xf0, 0x11, 0x00


	//----- nvinfo : EIATTR_KPARAM_INFO
	.align		4
.L_181:
        /*0028*/ 	.byte	0x04, 0x17
        /*002a*/ 	.short	(.L_183 - .L_182)
.L_182:
        /*002c*/ 	.word	0x00000000
        /*0030*/ 	.short	0x0007
        /*0032*/ 	.short	0x0028
        /*0034*/ 	.byte	0x00, 0xf0, 0x11, 0x00


	//----- nvinfo : EIATTR_KPARAM_INFO
	.align		4
.L_183:
        /*0038*/ 	.byte	0x04, 0x17
        /*003a*/ 	.short	(.L_185 - .L_184)
.L_184:
        /*003c*/ 	.word	0x00000000
        /*0040*/ 	.short	0x0006
        /*0042*/ 	.short	0x0020
        /*0044*/ 	.byte	0x00, 0xf5, 0x21, 0x00


	//----- nvinfo : EIATTR_KPARAM_INFO
	.align		4
.L_185:
        /*0048*/ 	.byte	0x04, 0x17
        /*004a*/ 	.short	(.L_187 - .L_186)
.L_186:
        /*004c*/ 	.word	0x00000000
        /*0050*/ 	.short	0x0005
        /*0052*/ 	.short	0x001c
        /*0054*/ 	.byte	0x00, 0xf0, 0x11, 0x00


	//----- nvinfo : EIATTR_KPARAM_INFO
	.align		4
.L_187:
        /*0058*/ 	.byte	0x04, 0x17
        /*005a*/ 	.short	(.L_189 - .L_188)
.L_188:
        /*005c*/ 	.word	0x00000000
        /*0060*/ 	.short	0x0004
        /*0062*/ 	.short	0x0018
        /*0064*/ 	.byte	0x00, 0xf0, 0x11, 0x00


	//----- nvinfo : EIATTR_KPARAM_INFO
	.align		4
.L_189:
        /*0068*/ 	.byte	0x04, 0x17
        /*006a*/ 	.short	(.L_191 - .L_190)
.L_190:
        /*006c*/ 	.word	0x00000000
        /*0070*/ 	.short	0x0003
        /*0072*/ 	.short	0x0014
        /*0074*/ 	.byte	0x00, 0xf0, 0x11, 0x00


	//----- nvinfo : EIATTR_KPARAM_INFO
	.align		4
.L_191:
        /*0078*/ 	.byte	0x04, 0x17
        /*007a*/ 	.short	(.L_193 - .L_192)
.L_192:
        /*007c*/ 	.word	0x00000000
        /*0080*/ 	.short	0x0002
        /*0082*/ 	.short	0x0010
        /*0084*/ 	.byte	0x00, 0xf0, 0x11, 0x00


	//----- nvinfo : EIATTR_KPARAM_INFO
	.align		4
.L_193:
        /*0088*/ 	.byte	0x04, 0x17
        /*008a*/ 	.short	(.L_195 - .L_194)
.L_194:
        /*008c*/ 	.word	0x00000000
        /*0090*/ 	.short	0x0001
        /*0092*/ 	.short	0x0008
        /*0094*/ 	.byte	0x00, 0xf5, 0x21, 0x00


	//----- nvinfo : EIATTR_KPARAM_INFO
	.align		4
.L_195:
        /*0098*/ 	.byte	0x04, 0x17
        /*009a*/ 	.short	(.L_197 - .L_196)
.L_196:
        /*009c*/ 	.word	0x00000000
        /*00a0*/ 	.short	0x0000
        /*00a2*/ 	.short	0x0000
        /*00a4*/ 	.byte	0x00, 0xf5, 0x21, 0x00


	//----- nvinfo : EIATTR_SPARSE_MMA_MASK
	.align		4
.L_197:
        /*00a8*/ 	.byte	0x03, 0x50
        /*00aa*/ 	.short	0x0000


	//----- nvinfo : EIATTR_MAXREG_COUNT
	.align		4
        /*00ac*/ 	.byte	0x03, 0x1b
        /*00ae*/ 	.short	0x00ff


	//----- nvinfo : EIATTR_MERCURY_ISA_VERSION
	.align		4
        /*00b0*/ 	.byte	0x03, 0x5f
        /*00b2*/ 	.short	0x0101


	//----- nvinfo : EIATTR_VRC_CTA_INIT_COUNT
	.align		4
        /*00b4*/ 	.byte	0x02, 0x4a
	.zero		1
	.zero		1


	//----- nvinfo : EIATTR_EXIT_INSTR_OFFSETS
	.align		4
        /*00b8*/ 	.byte	0x04, 0x1c
        /*00ba*/ 	.short	(.L_199 - .L_198)


	//   ....[0]....
.L_198:
        /*00bc*/ 	.word	0x000005a0


	//   ....[1]....
        /*00c0*/ 	.word	0x000006c0


	//   ....[2]....
        /*00c4*/ 	.word	0x00000780


	//----- nvinfo : EIATTR_CRS_STACK_SIZE
	.align		4
.L_199:
        /*00c8*/ 	.byte	0x04, 0x1e
        /*00ca*/ 	.short	(.L_201 - .L_200)
.L_200:
        /*00cc*/ 	.word	0x00000000


	//----- nvinfo : EIATTR_CBANK_PARAM_SIZE
	.align		4
.L_201:
        /*00d0*/ 	.byte	0x03, 0x19
        /*00d2*/ 	.short	0x0034


	//----- nvinfo : EIATTR_PARAM_CBANK
	.align		4
        /*00d4*/ 	.byte	0x04, 0x0a
        /*00d6*/ 	.short	(.L_203 - .L_202)
	.align		4
.L_202:
        /*00d8*/ 	.word	index@(.nv.constant0._Z5ReactPfS_fffiS_fii)
        /*00dc*/ 	.short	0x0380
        /*00de*/ 	.short	0x0034


	//----- nvinfo : EIATTR_SW_WAR
	.align		4
.L_203:
        /*00e0*/ 	.byte	0x04, 0x36
        /*00e2*/ 	.short	(.L_205 - .L_204)
.L_204:
        /*00e4*/ 	.word	0x00000008
.L_205:


//--------------------- .nv.info._Z12AddLaplacianPfS_ii --------------------------
	.section	.nv.info._Z12AddLaplacianPfS_ii,"",@"SHT_CUDA_INFO"
	.sectionflags	@""
	.align	4


	//----- nvinfo : EIATTR_CUDA_API_VERSION
	.align		4
        /*0000*/ 	.byte	0x04, 0x37
        /*0002*/ 	.short	(.L_207 - .L_206)
.L_206:
        /*0004*/ 	.word	0x00000082


	//----- nvinfo : EIATTR_KPARAM_INFO
	.align		4
.L_207:
        /*0008*/ 	.byte	0x04, 0x17
        /*000a*/ 	.short	(.L_209 - .L_208)
.L_208:
        /*000c*/ 	.word	0x00000000
        /*0010*/ 	.short	0x0003
        /*0012*/ 	.short	0x0014
        /*0014*/ 	.byte	0x00, 0xf0, 0x11, 0x00


	//----- nvinfo : EIATTR_KPARAM_INFO
	.align		4
.L_209:
        /*0018*/ 	.byte	0x04, 0x17
        /*001a*/ 	.short	(.L_211 - .L_210)
.L_210:
        /*001c*/ 	.word	0x00000000
        /*0020*/ 	.short	0x0002
        /*0022*/ 	.short	0x0010
        /*0024*/ 	.byte	0x00, 0xf0, 0x11, 0x00


	//----- nvinfo : EIATTR_KPARAM_INFO
	.align		4
.L_211:
        /*0028*/ 	.byte	0x04, 0x17
        /*002a*/ 	.short	(.L_213 - .L_212)
.L_212:
        /*002c*/ 	.word	0x00000000
        /*0030*/ 	.short	0x0001
        /*0032*/ 	.short	0x0008
        /*0034*/ 	.byte	0x00, 0xf5, 0x21, 0x00


	//----- nvinfo : EIATTR_KPARAM_INFO
	.align		4
.L_213:
        /*0038*/ 	.byte	0x04, 0x17
        /*003a*/ 	.short	(.L_215 - .L_214)
.L_214:
        /*003c*/ 	.word	0x00000000
        /*0040*/ 	.short	0x0000
        /*0042*/ 	.short	0x0000
        /*0044*/ 	.byte	0x00, 0xf5, 0x21, 0x00


	//----- nvinfo : EIATTR_SPARSE_MMA_MASK
	.align		4
.L_215:
        /*0048*/ 	.byte	0x03, 0x50
        /*004a*/ 	.short	0x0000


	//----- nvinfo : EIATTR_MAXREG_COUNT
	.align		4
        /*004c*/ 	.byte	0x03, 0x1b
        /*004e*/ 	.short	0x00ff


	//----- nvinfo : EIATTR_MERCURY_ISA_VERSION
	.align		4
        /*0050*/ 	.byte	0x03, 0x5f
        /*0052*/ 	.short	0x0101


	//----- nvinfo : EIATTR_VRC_CTA_INIT_COUNT
	.align		4
        /*0054*/ 	.byte	0x02, 0x4a
	.zero		1
	.zero		1


	//----- nvinfo : EIATTR_EXIT_INSTR_OFFSETS
	.align		4
        /*0058*/ 	.byte	0x04, 0x1c
        /*005a*/ 	.short	(.L_217 - .L_216)


	//   ....[0]....
.L_216:
        /*005c*/ 	.word	0x000001a0


	//----- nvinfo : EIATTR_CBANK_PARAM_SIZE
	.align		4
.L_217:
        /*0060*/ 	.byte	0x03, 0x19
        /*0062*/ 	.short	0x0018


	//----- nvinfo : EIATTR_PARAM_CBANK
	.align		4
        /*0064*/ 	.byte	0x04, 0x0a
        /*0066*/ 	.short	(.L_219 - .L_218)
	.align		4
.L_218:
        /*0068*/ 	.word	index@(.nv.constant0._Z12AddLaplacianPfS_ii)
        /*006c*/ 	.short	0x0380
        /*006e*/ 	.short	0x0018


	//----- nvinfo : EIATTR_SW_WAR
	.align		4
.L_219:
        /*0070*/ 	.byte	0x04, 0x36
        /*0072*/ 	.short	(.L_221 - .L_220)
.L_220:
        /*0074*/ 	.word	0x00000008
.L_221:


//--------------------- .nv.info._Z9DiffusionPfS_S_ffffii --------------------------
	.section	.nv.info._Z9DiffusionPfS_S_ffffii,"",@"SHT_CUDA_INFO"
	.sectionflags	@""
	.align	4


	//----- nvinfo : EIATTR_CUDA_API_VERSION
	.align		4
        /*0000*/ 	.byte	0x04, 0x37
        /*0002*/ 	.short	(.L_223 - .L_222)
.L_222:
        /*0004*/ 	.word	0x00000082


	//----- nvinfo : EIATTR_KPARAM_INFO
	.align		4
.L_223:
        /*0008*/ 	.byte	0x04, 0x17
        /*000a*/ 	.short	(.L_225 - .L_224)
.L_224:
        /*000c*/ 	.word	0x00000000
        /*0010*/ 	.short	0x0008
        /*0012*/ 	.short	0x002c
        /*0014*/ 	.byte	0x00, 0xf0, 0x11, 0x00


	//----- nvinfo : EIATTR_KPARAM_INFO
	.align		4
.L_225:
        /*0018*/ 	.byte	0x04, 0x17
        /*001a*/ 	.short	(.L_227 - .L_226)
.L_226:
        /*001c*/ 	.word	0x00000000
        /*0020*/ 	.short	0x0007
        /*0022*/ 	.short	0x0028
        /*0024*/ 	.byte	0x00, 0xf0, 0x11, 0x00


	//----- nvinfo : EIATTR_KPARAM_INFO
	.align		4
.L_227:
        /*0028*/ 	.byte	0x04, 0x17
        /*002a*/ 	.short	(.L_229 - .L_228)
.L_228:
        /*002c*/ 	.word	0x00000000
        /*0030*/ 	.short	0x0006
        /*0032*/ 	.short	0x0024
        /*0034*/ 	.byte	0x00, 0xf0, 0x11, 0x00


	//----- nvinfo : EIATTR_KPARAM_INFO
	.align		4
.L_229:
        /*0038*/ 	.byte	0x04, 0x17
        /*003a*/ 	.short	(.L_231 - .L_230)
.L_230:
        /*003c*/ 	.word	0x00000000
        /*0040*/ 	.short	0x0005
        /*0042*/ 	.short	0x0020
        /*0044*/ 	.byte	0x00, 0xf0, 0x11, 0x00


	//----- nvinfo : EIATTR_KPARAM_INFO
	.align		4
.L_231:
        /*0048*/ 	.byte	0x04, 0x17
        /*004a*/ 	.short	(.L_233 - .L_232)
.L_232:
        /*004c*/ 	.word	0x00000000
        /*0050*/ 	.short	0x0004
        /*0052*/ 	.short	0x001c
        /*0054*/ 	.byte	0x00, 0xf0, 0x11, 0x00


	//----- nvinfo : EIATTR_KPARAM_INFO
	.align		4
.L_233:
        /*0058*/ 	.byte	0x04, 0x17
        /*005a*/ 	.short	(.L_235 - .L_234)
.L_234:
        /*005c*/ 	.word	0x00000000
        /*0060*/ 	.short	0x0003
        /*0062*/ 	.short	0x0018
        /*0064*/ 	.byte	0x00, 0xf0, 0x11, 0x00


	//----- nvinfo : EIATTR_KPARAM_INFO
	.align		4
.L_235:
        /*0068*/ 	.byte	0x04, 0x17
        /*006a*/ 	.short	(.L_237 - .L_236)
.L_236:
        /*006c*/ 	.word	0x00000000
        /*0070*/ 	.short	0x0002
        /*0072*/ 	.short	0x0010
        /*0074*/ 	.byte	0x00, 0xf5, 0x21, 0x00


	//----- nvinfo : EIATTR_KPARAM_INFO
	.align		4
.L_237:
        /*0078*/ 	.byte	0x04, 0x17
        /*007a*/ 	.short	(.L_239 - .L_238)
.L_238:
        /*007c*/ 	.word	0x00000000
        /*0080*/ 	.short	0x0001
        /*0082*/ 	.short	0x0008
        /*0084*/ 	.byte	0x00, 0xf5, 0x21, 0x00


	//----- nvinfo : EIATTR_KPARAM_INFO
	.align		4
.L_239:
        /*0088*/ 	.byte	0x04, 0x17
        /*008a*/ 	.short	(.L_241 - .L_240)
.L_240:
        /*008c*/ 	.word	0x00000000
        /*0090*/ 	.short	0x0000
        /*0092*/ 	.short	0x0000
        /*0094*/ 	.byte	0x00, 0xf5, 0x21, 0x00


	//----- nvinfo : EIATTR_SPARSE_MMA_MASK
	.align		4
.L_241:
        /*0098*/ 	.byte	0x03, 0x50
        /*009a*/ 	.short	0x0000


	//----- nvinfo : EIATTR_MAXREG_COUNT
	.align		4
        /*009c*/ 	.byte	0x03, 0x1b
        /*009e*/ 	.short	0x00ff


	//----- nvinfo : EIATTR_MERCURY_ISA_VERSION
	.align		4
        /*00a0*/ 	.byte	0x03, 0x5f
        /*00a2*/ 	.short	0x0101


	//----- nvinfo : EIATTR_VRC_CTA_INIT_COUNT
	.align		4
        /*00a4*/ 	.byte	0x02, 0x4a
	.zero		1
	.zero		1


	//----- nvinfo : EIATTR_EXIT_INSTR_OFFSETS
	.align		4
        /*00a8*/ 	.byte	0x04, 0x1c
        /*00aa*/ 	.short	(.L_243 - .L_242)


	//   ....[0]....
.L_242:
        /*00ac*/ 	.word	0x00000140


	//   ....[1]....
        /*00b0*/ 	.word	0x00000820


	//----- nvinfo : EIATTR_CRS_STACK_SIZE
	.align		4
.L_243:
        /*00b4*/ 	.byte	0x04, 0x1e
        /*00b6*/ 	.short	(.L_245 - .L_244)
.L_244:
        /*00b8*/ 	.word	0x00000000


	//----- nvinfo : EIATTR_CBANK_PARAM_SIZE
	.align		4
.L_245:
        /*00bc*/ 	.byte	0x03, 0x19
        /*00be*/ 	.short	0x0030


	//----- nvinfo : EIATTR_PARAM_CBANK
	.align		4
        /*00c0*/ 	.byte	0x04, 0x0a
        /*00c2*/ 	.short	(.L_247 - .L_246)
	.align		4
.L_246:
        /*00c4*/ 	.word	index@(.nv.constant0._Z9DiffusionPfS_S_ffffii)
        /*00c8*/ 	.short	0x0380
        /*00ca*/ 	.short	0x0030


	//----- nvinfo : EIATTR_SW_WAR
	.align		4
.L_247:
        /*00cc*/ 	.byte	0x04, 0x36
        /*00ce*/ 	.short	(.L_249 - .L_248)
.L_248:
        /*00d0*/ 	.word	0x00000008
.L_249:


//--------------------- .nv.info._Z16SubtractGradientPfS_S_S_S_S_ii --------------------------
	.section	.nv.info._Z16SubtractGradientPfS_S_S_S_S_ii,"",@"SHT_CUDA_INFO"
	.sectionflags	@""
	.align	4


	//----- nvinfo : EIATTR_CUDA_API_VERSION
	.align		4
        /*0000*/ 	.byte	0x04, 0x37
        /*0002*/ 	.short	(.L_251 - .L_250)
.L_250:
        /*0004*/ 	.word	0x00000082


	//----- nvinfo : EIATTR_KPARAM_INFO
	.align		4
.L_251:
        /*0008*/ 	.byte	0x04, 0x17
        /*000a*/ 	.short	(.L_253 - .L_252)
.L_252:
        /*000c*/ 	.word	0x00000000
        /*0010*/ 	.short	0x0007
        /*0012*/ 	.short	0x0034
        /*0014*/ 	.byte	0x00, 0xf0, 0x11, 0x00


	//----- nvinfo : EIATTR_KPARAM_INFO
	.align		4
.L_253:
        /*0018*/ 	.byte	0x04, 0x17
        /*001a*/ 	.short	(.L_255 - .L_254)
.L_254:
        /*001c*/ 	.word	0x00000000
        /*0020*/ 	.short	0x0006
        /*0022*/ 	.short	0x0030
        /*0024*/ 	.byte	0x00, 0xf0, 0x11, 0x00


	//----- nvinfo : EIATTR_KPARAM_INFO
	.align		4
.L_255:
        /*0028*/ 	.byte	0x04, 0x17
        /*002a*/ 	.short	(.L_257 - .L_256)
.L_256:
        /*002c*/ 	.word	0x00000000
        /*0030*/ 	.short	0x0005
        /*0032*/ 	.short	0x0028
        /*0034*/ 	.byte	0x00, 0xf5, 0x21, 0x00


	//----- nvinfo : EIATTR_KPARAM_INFO
	.align		4
.L_257:
        /*0038*/ 	.byte	0x04, 0x17
        /*003a*/ 	.short	(.L_259 - .L_258)
.L_258:
        /*003c*/ 	.word	0x00000000
        /*0040*/ 	.short	0x0004
        /*0042*/ 	.short	0x0020
        /*0044*/ 	.byte	0x00, 0xf5, 0x21, 0x00


	//----- nvinfo : EIATTR_KPARAM_INFO
	.align		4
.L_259:
        /*0048*/ 	.byte	0x04, 0x17
        /*004a*/ 	.short	(.L_261 - .L_260)
.L_260:
        /*004c*/ 	.word	0x00000000
        /*0050*/ 	.short	0x0003
        /*0052*/ 	.short	0x0018
        /*0054*/ 	.byte	0x00, 0xf5, 0x21, 0x00


	//----- nvinfo : EIATTR_KPARAM_INFO
	.align		4
.L_261:
        /*0058*/ 	.byte	0x04, 0x17
        /*005a*/ 	.short	(.L_263 - .L_262)
.L_262:
        /*005c*/ 	.word	0x00000000
        /*0060*/ 	.short	0x0002
        /*0062*/ 	.short	0x0010
        /*0064*/ 	.byte	0x00, 0xf5, 0x21, 0x00


	//----- nvinfo : EIATTR_KPARAM_INFO
	.align		4
.L_263:
        /*0068*/ 	.byte	0x04, 0x17
        /*006a*/ 	.short	(.L_265 - .L_264)
.L_264:
        /*006c*/ 	.word	0x00000000
        /*0070*/ 	.short	0x0001
        /*0072*/ 	.short	0x0008
        /*0074*/ 	.byte	0x00, 0xf5, 0x21, 0x00


	//----- nvinfo : EIATTR_KPARAM_INFO
	.align		4
.L_265:
        /*0078*/ 	.byte	0x04, 0x17
        /*007a*/ 	.short	(.L_267 - .L_266)
.L_266:
        /*007c*/ 	.word	0x00000000
        /*0080*/ 	.short	0x0000
        /*0082*/ 	.short	0x0000
        /*0084*/ 	.byte	0x00, 0xf5, 0x21, 0x00


	//----- nvinfo : EIATTR_SPARSE_MMA_MASK
	.align		4
.L_267:
        /*0088*/ 	.byte	0x03, 0x50
        /*008a*/ 	.short	0x0000


	//----- nvinfo : EIATTR_MAXREG_COUNT
	.align		4
        /*008c*/ 	.byte	0x03, 0x1b
        /*008e*/ 	.short	0x00ff


	//----- nvinfo : EIATTR_MERCURY_ISA_VERSION
	.align		4
        /*0090*/ 	.byte	0x03, 0x5f
        /*0092*/ 	.short	0x0101


	//----- nvinfo : EIATTR_VRC_CTA_INIT_COUNT
	.align		4
        /*0094*/ 	.byte	0x02, 0x4a
	.zero		1
	.zero		1


	//----- nvinfo : EIATTR_EXIT_INSTR_OFFSETS
	.align		4
        /*0098*/ 	.byte	0x04, 0x1c
        /*009a*/ 	.short	(.L_269 - .L_268)


	//   ....[0]....
.L_268:
        /*009c*/ 	.word	0x00000540


	//   ....[1]....
        /*00a0*/ 	.word	0x000005b0


	//----- nvinfo : EIATTR_CRS_STACK_SIZE
	.align		4
.L_269:
        /*00a4*/ 	.byte	0x04, 0x1e
        /*00a6*/ 	.short	(.L_271 - .L_270)
.L_270:
        /*00a8*/ 	.word	0x00000000


	//----- nvinfo : EIATTR_CBANK_PARAM_SIZE
	.align		4
.L_271:
        /*00ac*/ 	.byte	0x03, 0x19
        /*00ae*/ 	.short	0x0038


	//----- nvinfo : EIATTR_PARAM_CBANK
	.align		4
        /*00b0*/ 	.byte	0x04, 0x0a
        /*00b2*/ 	.short	(.L_273 - .L_272)
	.align		4
.L_272:
        /*00b4*/ 	.word	index@(.nv.constant0._Z16SubtractGradientPfS_S_S_S_S_ii)
        /*00b8*/ 	.short	0x0380
        /*00ba*/ 	.short	0x0038


	//----- nvinfo : EIATTR_SW_WAR
	.align		4
.L_273:
        /*00bc*/ 	.byte	0x04, 0x36
        /*00be*/ 	.short	(.L_275 - .L_274)
.L_274:
        /*00c0*/ 	.word	0x00000008
.L_275:


//--------------------- .nv.info._Z6JacobiPfS_S_S_ii --------------------------
	.section	.nv.info._Z6JacobiPfS_S_S_ii,"",@"SHT_CUDA_INFO"
	.sectionflags	@""
	.align	4


	//----- nvinfo : EIATTR_CUDA_API_VERSION
	.align		4
        /*0000*/ 	.byte	0x04, 0x37
        /*0002*/ 	.short	(.L_277 - .L_276)
.L_276:
        /*0004*/ 	.word	0x00000082


	//----- nvinfo : EIATTR_KPARAM_INFO
	.align		4
.L_277:
        /*0008*/ 	.byte	0x04, 0x17
        /*000a*/ 	.short	(.L_279 - .L_278)
.L_278:
        /*000c*/ 	.word	0x00000000
        /*0010*/ 	.short	0x0005
        /*0012*/ 	.short	0x0024
        /*0014*/ 	.byte	0x00, 0xf0, 0x11, 0x00


	//----- nvinfo : EIATTR_KPARAM_INFO
	.align		4
.L_279:
        /*0018*/ 	.byte	0x04, 0x17
        /*001a*/ 	.short	(.L_281 - .L_280)
.L_280:
        /*001c*/ 	.word	0x00000000
        /*0020*/ 	.short	0x0004
        /*0022*/ 	.short	0x0020
        /*0024*/ 	.byte	0x00, 0xf0, 0x11, 0x00


	//----- nvinfo : EIATTR_KPARAM_INFO
	.align		4
.L_281:
        /*0028*/ 	.byte	0x04, 0x17
        /*002a*/ 	.short	(.L_283 - .L_282)
.L_282:
        /*002c*/ 	.word	0x00000000
        /*0030*/ 	.short	0x0003
        /*0032*/ 	.short	0x0018
        /*0034*/ 	.byte	0x00, 0xf5, 0x21, 0x00


	//----- nvinfo : EIATTR_KPARAM_INFO
	.align		4
.L_283:
        /*0038*/ 	.byte	0x04, 0x17
        /*003a*/ 	.short	(.L_285 - .L_284)
.L_284:
        /*003c*/ 	.word	0x00000000
        /*0040*/ 	.short	0x0002
        /*0042*/ 	.short	0x0010
        /*0044*/ 	.byte	0x00, 0xf5, 0x21, 0x00


	//----- nvinfo : EIATTR_KPARAM_INFO
	.align		4
.L_285:
        /*0048*/ 	.byte	0x04, 0x17
        /*004a*/ 	.short	(.L_287 - .L_286)
.L_286:
        /*004c*/ 	.word	0x00000000
        /*0050*/ 	.short	0x0001
        /*0052*/ 	.short	0x0008
        /*0054*/ 	.byte	0x00, 0xf5, 0x21, 0x00


	//----- nvinfo : EIATTR_KPARAM_INFO
	.align		4
.L_287:
        /*0058*/ 	.byte	0x04, 0x17
        /*005a*/ 	.short	(.L_289 - .L_288)
.L_288:
        /*005c*/ 	.word	0x00000000
        /*0060*/ 	.short	0x0000
        /*0062*/ 	.short	0x0000
        /*0064*/ 	.byte	0x00, 0xf5, 0x21, 0x00


	//----- nvinfo : EIATTR_SPARSE_MMA_MASK
	.align		4
.L_289:
        /*0068*/ 	.byte	0x03, 0x50
        /*006a*/ 	.short	0x0000


	//----- nvinfo : EIATTR_MAXREG_COUNT
	.align		4
        /*006c*/ 	.byte	0x03, 0x1b
        /*006e*/ 	.short	0x00ff


	//----- nvinfo : EIATTR_MERCURY_ISA_VERSION
	.align		4
        /*0070*/ 	.byte	0x03, 0x5f
        /*0072*/ 	.short	0x0101


	//----- nvinfo : EIATTR_VRC_CTA_INIT_COUNT
	.align		4
        /*0074*/ 	.byte	0x02, 0x4a
	.zero		1
	.zero		1


	//----- nvinfo : EIATTR_EXIT_INSTR_OFFSETS
	.align		4
        /*0078*/ 	.byte	0x04, 0x1c
        /*007a*/ 	.short	(.L_291 - .L_290)


	//   ....[0]....
.L_290:
        /*007c*/ 	.word	0x00000140


	//   ....[1]....
        /*0080*/ 	.word	0x00000460


	//----- nvinfo : EIATTR_CBANK_PARAM_SIZE
	.align		4
.L_291:
        /*0084*/ 	.byte	0x03, 0x19
        /*0086*/ 	.short	0x0028


	//----- nvinfo : EIATTR_PARAM_CBANK
	.align		4
        /*0088*/ 	.byte	0x04, 0x0a
        /*008a*/ 	.short	(.L_293 - .L_292)
	.align		4
.L_292:
        /*008c*/ 	.word	index@(.nv.constant0._Z6JacobiPfS_S_S_ii)
        /*0090*/ 	.short	0x0380
        /*0092*/ 	.short	0x0028


	//----- nvinfo : EIATTR_SW_WAR
	.align		4
.L_293:
        /*0094*/ 	.byte	0x04, 0x36
        /*0096*/ 	.short	(.L_295 - .L_294)
.L_294:
        /*0098*/ 	.word	0x00000008
.L_295:


//--------------------- .nv.info._Z17ComputeDivergencePfS_S_S_ii --------------------------
	.section	.nv.info._Z17ComputeDivergencePfS_S_S_ii,"",@"SHT_CUDA_INFO"
	.sectionflags	@""
	.align	4


	//----- nvinfo : EIATTR_CUDA_API_VERSION
	.align		4
        /*0000*/ 	.byte	0x04, 0x37
        /*0002*/ 	.short	(.L_297 - .L_296)
.L_296:
        /*0004*/ 	.word	0x00000082


	//----- nvinfo : EIATTR_KPARAM_INFO
	.align		4
.L_297:
        /*0008*/ 	.byte	0x04, 0x17
        /*000a*/ 	.short	(.L_299 - .L_298)
.L_298:
        /*000c*/ 	.word	0x00000000
        /*0010*/ 	.short	0x0005
        /*0012*/ 	.short	0x0024
        /*0014*/ 	.byte	0x00, 0xf0, 0x11, 0x00


	//----- nvinfo : EIATTR_KPARAM_INFO
	.align		4
.L_299:
        /*0018*/ 	.byte	0x04, 0x17
        /*001a*/ 	.short	(.L_301 - .L_300)
.L_300:
        /*001c*/ 	.word	0x00000000
        /*0020*/ 	.short	0x0004
        /*0022*/ 	.short	0x0020
        /*0024*/ 	.byte	0x00, 0xf0, 0x11, 0x00


	//----- nvinfo : EIATTR_KPARAM_INFO
	.align		4
.L_301:
        /*0028*/ 	.byte	0x04, 0x17
        /*002a*/ 	.short	(.L_303 - .L_302)
.L_302:
        /*002c*/ 	.word	0x00000000
        /*0030*/ 	.short	0x0003
        /*0032*/ 	.short	0x0018
        /*0034*/ 	.byte	0x00, 0xf5, 0x21, 0x00


	//----- nvinfo : EIATTR_KPARAM_INFO
	.align		4
.L_303:
        /*0038*/ 	.byte	0x04, 0x17
        /*003a*/ 	.short	(.L_305 - .L_304)
.L_304:
        /*003c*/ 	.word	0x00000000
        /*0040*/ 	.short	0x0002
        /*0042*/ 	.short	0x0010
        /*0044*/ 	.byte	0x00, 0xf5, 0x21, 0x00


	//----- nvinfo : EIATTR_KPARAM_INFO
	.align		4
.L_305:
        /*0048*/ 	.byte	0x04, 0x17
        /*004a*/ 	.short	(.L_307 - .L_306)
.L_306:
        /*004c*/ 	.word	0x00000000
        /*0050*/ 	.short	0x0001
        /*0052*/ 	.short	0x0008
        /*0054*/ 	.byte	0x00, 0xf5, 0x21, 0x00


	//----- nvinfo : EIATTR_KPARAM_INFO
	.align		4
.L_307:
        /*0058*/ 	.byte	0x04, 0x17
        /*005a*/ 	.short	(.L_309 - .L_308)
.L_308:
        /*005c*/ 	.word	0x00000000
        /*0060*/ 	.short	0x0000
        /*0062*/ 	.short	0x0000
        /*0064*/ 	.byte	0x00, 0xf5, 0x21, 0x00


	//----- nvinfo : EIATTR_SPARSE_MMA_MASK
	.align		4
.L_309:
        /*0068*/ 	.byte	0x03, 0x50
        /*006a*/ 	.short	0x0000


	//----- nvinfo : EIATTR_MAXREG_COUNT
	.align		4
        /*006c*/ 	.byte	0x03, 0x1b
        /*006e*/ 	.short	0x00ff


	//----- nvinfo : EIATTR_MERCURY_ISA_VERSION
	.align		4
        /*0070*/ 	.byte	0x03, 0x5f
        /*0072*/ 	.short	0x0101


	//----- nvinfo : EIATTR_VRC_CTA_INIT_COUNT
	.align		4
        /*0074*/ 	.byte	0x02, 0x4a
	.zero		1
	.zero		1


	//----- nvinfo : EIATTR_EXIT_INSTR_OFFSETS
	.align		4
        /*0078*/ 	.byte	0x04, 0x1c
        /*007a*/ 	.short	(.L_311 - .L_310)


	//   ....[0]....
.L_310:
        /*007c*/ 	.word	0x00000160


	//   ....[1]....
        /*0080*/ 	.word	0x00000590


	//----- nvinfo : EIATTR_CRS_STACK_SIZE
	.align		4
.L_311:
        /*0084*/ 	.byte	0x04, 0x1e
        /*0086*/ 	.short	(.L_313 - .L_312)
.L_312:
        /*0088*/ 	.word	0x00000000


	//----- nvinfo : EIATTR_CBANK_PARAM_SIZE
	.align		4
.L_313:
        /*008c*/ 	.byte	0x03, 0x19
        /*008e*/ 	.short	0x0028


	//----- nvinfo : EIATTR_PARAM_CBANK
	.align		4
        /*0090*/ 	.byte	0x04, 0x0a
        /*0092*/ 	.short	(.L_315 - .L_314)
	.align		4
.L_314:
        /*0094*/ 	.word	index@(.nv.constant0._Z17ComputeDivergencePfS_S_S_ii)
        /*0098*/ 	.short	0x0380
        /*009a*/ 	.short	0x0028


	//----- nvinfo : EIATTR_SW_WAR
	.align		4
.L_315:
        /*009c*/ 	.byte	0x04, 0x36
        /*009e*/ 	.short	(.L_317 - .L_316)
.L_316:
        /*00a0*/ 	.word	0x00000008
.L_317:


//--------------------- .nv.info._Z13ApplyBuoyancyPfS_S_S_S_S_ffffii --------------------------
	.section	.nv.info._Z13ApplyBuoyancyPfS_S_S_S_S_ffffii,"",@"SHT_CUDA_INFO"
	.sectionflags	@""
	.align	4


	//----- nvinfo : EIATTR_CUDA_API_VERSION
	.align		4
        /*0000*/ 	.byte	0x04, 0x37
        /*0002*/ 	.short	(.L_319 - .L_318)
.L_318:
        /*0004*/ 	.word	0x00000082


	//----- nvinfo : EIATTR_KPARAM_INFO
	.align		4
.L_319:
        /*0008*/ 	.byte	0x04, 0x17
        /*000a*/ 	.short	(.L_321 - .L_320)
.L_320:
        /*000c*/ 	.word	0x00000000
        /*0010*/ 	.short	0x000b
        /*0012*/ 	.short	0x0044
        /*0014*/ 	.byte	0x00, 0xf0, 0x11, 0x00


	//----- nvinfo : EIATTR_KPARAM_INFO
	.align		4
.L_321:
        /*0018*/ 	.byte	0x04, 0x17
        /*001a*/ 	.short	(.L_323 - .L_322)
.L_322:
        /*001c*/ 	.word	0x00000000
        /*0020*/ 	.short	0x000a
        /*0022*/ 	.short	0x0040
        /*0024*/ 	.byte	0x00, 0xf0, 0x11, 0x00


	//----- nvinfo : EIATTR_KPARAM_INFO
	.align		4
.L_323:
        /*0028*/ 	.byte	0x04, 0x17
        /*002a*/ 	.short	(.L_325 - .L_324)
.L_324:
        /*002c*/ 	.word	0x00000000
        /*0030*/ 	.short	0x0009
        /*0032*/ 	.short	0x003c
        /*0034*/ 	.byte	0x00, 0xf0, 0x11, 0x00


	//----- nvinfo : EIATTR_KPARAM_INFO
	.align		4
.L_325:
        /*0038*/ 	.byte	0x04, 0x17
        /*003a*/ 	.short	(.L_327 - .L_326)
.L_326:
        /*003c*/ 	.word	0x00000000
        /*0040*/ 	.short	0x0008
        /*0042*/ 	.short	0x0038
        /*0044*/ 	.byte	0x00, 0xf0, 0x11, 0x00


	//----- nvinfo : EIATTR_KPARAM_INFO
	.align		4
.L_327:
        /*0048*/ 	.byte	0x04, 0x17
        /*004a*/ 	.short	(.L_329 - .L_328)
.L_328:
        /*004c*/ 	.word	0x00000000
        /*0050*/ 	.short	0x0007
        /*0052*/ 	.short	0x0034
        /*0054*/ 	.byte	0x00, 0xf0, 0x11, 0x00


	//----- nvinfo : EIATTR_KPARAM_INFO
	.align		4
.L_329:
        /*0058*/ 	.byte	0x04, 0x17
        /*005a*/ 	.short	(.L_331 - .L_330)
.L_330:
        /*005c*/ 	.word	0x00000000
        /*0060*/ 	.short	0x0006
        /*0062*/ 	.short	0x0030
        /*0064*/ 	.byte	0x00, 0xf0, 0x11, 0x00


	//----- nvinfo : EIATTR_KPARAM_INFO
	.align		4
.L_331:
        /*0068*/ 	.byte	0x04, 0x17
        /*006a*/ 	.short	(.L_333 - .L_332)
.L_332:
        /*006c*/ 	.word	0x00000000
        /*0070*/ 	.short	0x0005
        /*0072*/ 	.short	0x0028
        /*0074*/ 	.byte	0x00, 0xf5, 0x21, 0x00


	//----- nvinfo : EIATTR_KPARAM_INFO
	.align		4
.L_333:
        /*0078*/ 	.byte	0x04, 0x17
        /*007a*/ 	.short	(.L_335 - .L_334)
.L_334:
        /*007c*/ 	.word	0x00000000
        /*0080*/ 	.short	0x0004
        /*0082*/ 	.short	0x0020
        /*0084*/ 	.byte	0x00, 0xf5, 0x21, 0x00


	//----- nvinfo : EIATTR_KPARAM_INFO
	.align		4
.L_335:
        /*0088*/ 	.byte	0x04, 0x17
        /*008a*/ 	.short	(.L_337 - .L_336)
.L_336:
        /*008c*/ 	.word	0x00000000
        /*0090*/ 	.short	0x0003
        /*0092*/ 	.short	0x0018
        /*0094*/ 	.byte	0x00, 0xf5, 0x21, 0x00


	//----- nvinfo : EIATTR_KPARAM_INFO
	.align		4
.L_337:
        /*0098*/ 	.byte	0x04, 0x17
        /*009a*/ 	.short	(.L_339 - .L_338)
.L_338:
        /*009c*/ 	.word	0x00000000
        /*00a0*/ 	.short	0x0002
        /*00a2*/ 	.short	0x0010
        /*00a4*/ 	.byte	0x00, 0xf5, 0x21, 0x00


	//----- nvinfo : EIATTR_KPARAM_INFO
	.align		4
.L_339:
        /*00a8*/ 	.byte	0x04, 0x17
        /*00aa*/ 	.short	(.L_341 - .L_340)
.L_340:
        /*00ac*/ 	.word	0x00000000
        /*00b0*/ 	.short	0x0001
        /*00b2*/ 	.short	0x0008
        /*00b4*/ 	.byte	0x00, 0xf5, 0x21, 0x00


	//----- nvinfo : EIATTR_KPARAM_INFO
	.align		4
.L_341:
        /*00b8*/ 	.byte	0x04, 0x17
        /*00ba*/ 	.short	(.L_343 - .L_342)
.L_342:
        /*00bc*/ 	.word	0x00000000
        /*00c0*/ 	.short	0x0000
        /*00c2*/ 	.short	0x0000
        /*00c4*/ 	.byte	0x00, 0xf5, 0x21, 0x00


	//----- nvinfo : EIATTR_SPARSE_MMA_MASK
	.align		4
.L_343:
        /*00c8*/ 	.byte	0x03, 0x50
        /*00ca*/ 	.short	0x0000


	//----- nvinfo : EIATTR_MAXREG_COUNT
	.align		4
        /*00cc*/ 	.byte	0x03, 0x1b
        /*00ce*/ 	.short	0x00ff


	//----- nvinfo : EIATTR_MERCURY_ISA_VERSION
	.align		4
        /*00d0*/ 	.byte	0x03, 0x5f
        /*00d2*/ 	.short	0x0101


	//----- nvinfo : EIATTR_VRC_CTA_INIT_COUNT
	.align		4
        /*00d4*/ 	.byte	0x02, 0x4a
	.zero		1
	.zero		1


	//----- nvinfo : EIATTR_EXIT_INSTR_OFFSETS
	.align		4
        /*00d8*/ 	.byte	0x04, 0x1c
        /*00da*/ 	.short	(.L_345 - .L_344)


	//   ....[0]....
.L_344:
        /*00dc*/ 	.word	0x00000160


	//   ....[1]....
        /*00e0*/ 	.word	0x000002a0


	//   ....[2]....
        /*00e4*/ 	.word	0x000003f0


	//----- nvinfo : EIATTR_CBANK_PARAM_SIZE
	.align		4
.L_345:
        /*00e8*/ 	.byte	0x03, 0x19
        /*00ea*/ 	.short	0x0048


	//----- nvinfo : EIATTR_PARAM_CBANK
	.align		4
        /*00ec*/ 	.byte	0x04, 0x0a
        /*00ee*/ 	.short	(.L_347 - .L_346)
	.align		4
.L_346:
        /*00f0*/ 	.word	index@(.nv.constant0._Z13ApplyBuoyancyPfS_S_S_S_S_ffffii)
        /*00f4*/ 	.short	0x0380
        /*00f6*/ 	.short	0x0048


	//----- nvinfo : EIATTR_SW_WAR
	.align		4
.L_347:
        /*00f8*/ 	.byte	0x04, 0x36
        /*00fa*/ 	.short	(.L_349 - .L_348)
.L_348:
        /*00fc*/ 	.word	0x00000008
.L_349:


//--------------------- .nv.info._Z20vorticityConfinementPfS_S_S_S_ffii --------------------------
	.section	.nv.info._Z20vorticityConfinementPfS_S_S_S_ffii,"",@"SHT_CUDA_INFO"
	.sectionflags	@""
	.align	4


	//----- nvinfo : EIATTR_CUDA_API_VERSION
	.align		4
        /*0000*/ 	.byte	0x04, 0x37
        /*0002*/ 	.short	(.L_351 - .L_350)
.L_350:
        /*0004*/ 	.word	0x00000082


	//----- nvinfo : EIATTR_KPARAM_INFO
	.align		4
.L_351:
        /*0008*/ 	.byte	0x04, 0x17
        /*000a*/ 	.short	(.L_353 - .L_352)
.L_352:
        /*000c*/ 	.word	0x00000000
        /*0010*/ 	.short	0x0008
        /*0012*/ 	.short	0x0034
        /*0014*/ 	.byte	0x00, 0xf0, 0x11, 0x00


	//----- nvinfo : EIATTR_KPARAM_INFO
	.align		4
.L_353:
        /*0018*/ 	.byte	0x04, 0x17
        /*001a*/ 	.short	(.L_355 - .L_354)
.L_354:
        /*001c*/ 	.word	0x00000000
        /*0020*/ 	.short	0x0007
        /*0022*/ 	.short	0x0030
        /*0024*/ 	.byte	0x00, 0xf0, 0x11, 0x00


	//----- nvinfo : EIATTR_KPARAM_INFO
	.align		4
.L_355:
        /*0028*/ 	.byte	0x04, 0x17
        /*002a*/ 	.short	(.L_357 - .L_356)
.L_356:
        /*002c*/ 	.word	0x00000000
        /*0030*/ 	.short	0x0006
        /*0032*/ 	.short	0x002c
        /*0034*/ 	.byte	0x00, 0xf0, 0x11, 0x00


	//----- nvinfo : EIATTR_KPARAM_INFO
	.align		4
.L_357:
        /*0038*/ 	.byte	0x04, 0x17
        /*003a*/ 	.short	(.L_359 - .L_358)
.L_358:
        /*003c*/ 	.word	0x00000000
        /*0040*/ 	.short	0x0005
        /*0042*/ 	.short	0x0028
        /*0044*/ 	.byte	0x00, 0xf0, 0x11, 0x00


	//----- nvinfo : EIATTR_KPARAM_INFO
	.align		4
.L_359:
        /*0048*/ 	.byte	0x04, 0x17
        /*004a*/ 	.short	(.L_361 - .L_360)
.L_360:
        /*004c*/ 	.word	0x00000000
        /*0050*/ 	.short	0x0004
        /*0052*/ 	.short	0x0020
        /*0054*/ 	.byte	0x00, 0xf5, 0x21, 0x00


	//----- nvinfo : EIATTR_KPARAM_INFO
	.align		4
.L_361:
        /*0058*/ 	.byte	0x04, 0x17
        /*005a*/ 	.short	(.L_363 - .L_362)
.L_362:
        /*005c*/ 	.word	0x00000000
        /*0060*/ 	.short	0x0003
        /*0062*/ 	.short	0x0018
        /*0064*/ 	.byte	0x00, 0xf5, 0x21, 0x00


	//----- nvinfo : EIATTR_KPARAM_INFO
	.align		4
.L_363:
        /*0068*/ 	.byte	0x04, 0x17
        /*006a*/ 	.short	(.L_365 - .L_364)
.L_364:
        /*006c*/ 	.word	0x00000000
        /*0070*/ 	.short	0x0002
        /*0072*/ 	.short	0x0010
        /*0074*/ 	.byte	0x00, 0xf5, 0x21, 0x00


	//----- nvinfo : EIATTR_KPARAM_INFO
	.align		4
.L_365:
        /*0078*/ 	.byte	0x04, 0x17
        /*007a*/ 	.short	(.L_367 - .L_366)
.L_366:
        /*007c*/ 	.word	0x00000000
        /*0080*/ 	.short	0x0001
        /*0082*/ 	.short	0x0008
        /*0084*/ 	.byte	0x00, 0xf5, 0x21, 0x00


	//----- nvinfo : EIATTR_KPARAM_INFO
	.align		4
.L_367:
        /*0088*/ 	.byte	0x04, 0x17
        /*008a*/ 	.short	(.L_369 - .L_368)
.L_368:
        /*008c*/ 	.word	0x00000000
        /*0090*/ 	.short	0x0000
        /*0092*/ 	.short	0x0000
        /*0094*/ 	.byte	0x00, 0xf5, 0x21, 0x00


	//----- nvinfo : EIATTR_SPARSE_MMA_MASK
	.align		4
.L_369:
        /*0098*/ 	.byte	0x03, 0x50
        /*009a*/ 	.short	0x0000


	//----- nvinfo : EIATTR_MAXREG_COUNT
	.align		4
        /*009c*/ 	.byte	0x03, 0x1b
        /*009e*/ 	.short	0x00ff


	//----- nvinfo : EIATTR_MERCURY_ISA_VERSION
	.align		4
        /*00a0*/ 	.byte	0x03, 0x5f
        /*00a2*/ 	.short	0x0101


	//----- nvinfo : EIATTR_VRC_CTA_INIT_COUNT
	.align		4
        /*00a4*/ 	.byte	0x02, 0x4a
	.zero		1
	.zero		1


	//----- nvinfo : EIATTR_EXIT_INSTR_OFFSETS
	.align		4
        /*00a8*/ 	.byte	0x04, 0x1c
        /*00aa*/ 	.short	(.L_371 - .L_370)


	//   ....[0]....
.L_370:
        /*00ac*/ 	.word	0x000009b0


	//   ....[1]....
        /*00b0*/ 	.word	0x00000a30


	//----- nvinfo : EIATTR_CRS_STACK_SIZE
	.align		4
.L_371:
        /*00b4*/ 	.byte	0x04, 0x1e
        /*00b6*/ 	.short	(.L_373 - .L_372)
.L_372:
        /*00b8*/ 	.word	0x00000000


	//----- nvinfo : EIATTR_CBANK_PARAM_SIZE
	.align		4
.L_373:
        /*00bc*/ 	.byte	0x03, 0x19
        /*00be*/ 	.short	0x0038


	//----- nvinfo : EIATTR_PARAM_CBANK
	.align		4
        /*00c0*/ 	.byte	0x04, 0x0a
        /*00c2*/ 	.short	(.L_375 - .L_374)
	.align		4
.L_374:
        /*00c4*/ 	.word	index@(.nv.constant0._Z20vorticityConfinementPfS_S_S_S_ffii)
        /*00c8*/ 	.short	0x0380
        /*00ca*/ 	.short	0x0038


	//----- nvinfo : EIATTR_SW_WAR
	.align		4
.L_375:
        /*00cc*/ 	.byte	0x04, 0x36
        /*00ce*/ 	.short	(.L_377 - .L_376)
.L_376:
        /*00d0*/ 	.word	0x00000008
.L_377:


//--------------------- .nv.info._Z6AdvectPfS_S_S_S_ffbii --------------------------
	.section	.nv.info._Z6AdvectPfS_S_S_S_ffbii,"",@"SHT_CUDA_INFO"
	.sectionflags	@""
	.align	4


	//----- nvinfo : EIATTR_CUDA_API_VERSION
	.align		4
        /*0000*/ 	.byte	0x04, 0x37
        /*0002*/ 	.short	(.L_379 - .L_378)
.L_378:
        /*0004*/ 	.word	0x00000082


	//----- nvinfo : EIATTR_KPARAM_INFO
	.align		4
.L_379:
        /*0008*/ 	.byte	0x04, 0x17
        /*000a*/ 	.short	(.L_381 - .L_380)
.L_380:
        /*000c*/ 	.word	0x00000000
        /*0010*/ 	.short	0x0009
        /*0012*/ 	.short	0x0038
        /*0014*/ 	.byte	0x00, 0xf0, 0x11, 0x00


	//----- nvinfo : EIATTR_KPARAM_INFO
	.align		4
.L_381:
        /*0018*/ 	.byte	0x04, 0x17
        /*001a*/ 	.short	(.L_383 - .L_382)
.L_382:
        /*001c*/ 	.word	0x00000000
        /*0020*/ 	.short	0x0008
        /*0022*/ 	.short	0x0034
        /*0024*/ 	.byte	0x00, 0xf0, 0x11, 0x00


	//----- nvinfo : EIATTR_KPARAM_INFO
	.align		4
.L_383:
        /*0028*/ 	.byte	0x04, 0x17
        /*002a*/ 	.short	(.L_385 - .L_384)
.L_384:
        /*002c*/ 	.word	0x00000000
        /*0030*/ 	.short	0x0007
        /*0032*/ 	.short	0x0030
        /*0034*/ 	.byte	0x00, 0xf0, 0x05, 0x00


	//----- nvinfo : EIATTR_KPARAM_INFO
	.align		4
.L_385:
        /*0038*/ 	.byte	0x04, 0x17
        /*003a*/ 	.short	(.L_387 - .L_386)
.L_386:
        /*003c*/ 	.word	0x00000000
        /*0040*/ 	.short	0x0006
        /*0042*/ 	.short	0x002c
        /*0044*/ 	.byte	0x00, 0xf0, 0x11, 0x00


	//----- nvinfo : EIATTR_KPARAM_INFO
	.align		4
.L_387:
        /*0048*/ 	.byte	0x04, 0x17
        /*004a*/ 	.short	(.L_389 - .L_388)
.L_388:
        /*004c*/ 	.word	0x00000000
        /*0050*/ 	.short	0x0005
        /*0052*/ 	.short	0x0028
        /*0054*/ 	.byte	0x00, 0xf0, 0x11, 0x00


	//----- nvinfo : EIATTR_KPARAM_INFO
	.align		4
.L_389:
        /*0058*/ 	.byte	0x04, 0x17
        /*005a*/ 	.short	(.L_391 - .L_390)
.L_390:
        /*005c*/ 	.word	0x00000000
        /*0060*/ 	.short	0x0004
        /*0062*/ 	.short	0x0020
        /*0064*/ 	.byte	0x00, 0xf5, 0x21, 0x00


	//----- nvinfo : EIATTR_KPARAM_INFO
	.align		4
.L_391:
        /*0068*/ 	.byte	0x04, 0x17
        /*006a*/ 	.short	(.L_393 - .L_392)
.L_392:
        /*006c*/ 	.word	0x00000000
        /*0070*/ 	.short	0x0003
        /*0072*/ 	.short	0x0018
        /*0074*/ 	.byte	0x00, 0xf5, 0x21, 0x00


	//----- nvinfo : EIATTR_KPARAM_INFO
	.align		4
.L_393:
        /*0078*/ 	.byte	0x04, 0x17
        /*007a*/ 	.short	(.L_395 - .L_394)
.L_394:
        /*007c*/ 	.word	0x00000000
        /*0080*/ 	.short	0x0002
        /*0082*/ 	.short	0x0010
        /*0084*/ 	.byte	0x00, 0xf5, 0x21, 0x00


	//----- nvinfo : EIATTR_KPARAM_INFO
	.align		4
.L_395:
        /*0088*/ 	.byte	0x04, 0x17
        /*008a*/ 	.short	(.L_397 - .L_396)
.L_396:
        /*008c*/ 	.word	0x00000000
        /*0090*/ 	.short	0x0001
        /*0092*/ 	.short	0x0008
        /*0094*/ 	.byte	0x00, 0xf5, 0x21, 0x00


	//----- nvinfo : EIATTR_KPARAM_INFO
	.align		4
.L_397:
        /*0098*/ 	.byte	0x04, 0x17
        /*009a*/ 	.short	(.L_399 - .L_398)
.L_398:
        /*009c*/ 	.word	0x00000000
        /*00a0*/ 	.short	0x0000
        /*00a2*/ 	.short	0x0000
        /*00a4*/ 	.byte	0x00, 0xf5, 0x21, 0x00


	//----- nvinfo : EIATTR_SPARSE_MMA_MASK
	.align		4
.L_399:
        /*00a8*/ 	.byte	0x03, 0x50
        /*00aa*/ 	.short	0x0000


	//----- nvinfo : EIATTR_MAXREG_COUNT
	.align		4
        /*00ac*/ 	.byte	0x03, 0x1b
        /*00ae*/ 	.short	0x00ff


	//----- nvinfo : EIATTR_MERCURY_ISA_VERSION
	.align		4
        /*00b0*/ 	.byte	0x03, 0x5f
        /*00b2*/ 	.short	0x0101


	//----- nvinfo : EIATTR_VRC_CTA_INIT_COUNT
	.align		4
        /*00b4*/ 	.byte	0x02, 0x4a
	.zero		1
	.zero		1


	//----- nvinfo : EIATTR_EXIT_INSTR_OFFSETS
	.align		4
        /*00b8*/ 	.byte	0x04, 0x1c
        /*00ba*/ 	.short	(.L_401 - .L_400)


	//   ....[0]....
.L_400:
        /*00bc*/ 	.word	0x00000500


	//   ....[1]....
        /*00c0*/ 	.word	0x00000550


	//----- nvinfo : EIATTR_CRS_STACK_SIZE
	.align		4
.L_401:
        /*00c4*/ 	.byte	0x04, 0x1e
        /*00c6*/ 	.short	(.L_403 - .L_402)
.L_402:
        /*00c8*/ 	.word	0x00000000


	//----- nvinfo : EIATTR_CBANK_PARAM_SIZE
	.align		4
.L_403:
        /*00cc*/ 	.byte	0x03, 0x19
        /*00ce*/ 	.short	0x003c


	//----- nvinfo : EIATTR_PARAM_CBANK
	.align		4
        /*00d0*/ 	.byte	0x04, 0x0a
        /*00d2*/ 	.short	(.L_405 - .L_404)
	.align		4
.L_404:
        /*00d4*/ 	.word	index@(.nv.constant0._Z6AdvectPfS_S_S_S_ffbii)
        /*00d8*/ 	.short	0x0380
        /*00da*/ 	.short	0x003c


	//----- nvinfo : EIATTR_SW_WAR
	.align		4
.L_405:
        /*00dc*/ 	.byte	0x04, 0x36
        /*00de*/ 	.short	(.L_407 - .L_406)
.L_406:
        /*00e0*/ 	.word	0x00000008
.L_407:


//--------------------- .nv.info._Z6AdvectPfS_S_S_S_S_S_ffii --------------------------
	.section	.nv.info._Z6AdvectPfS_S_S_S_S_S_ffii,"",@"SHT_CUDA_INFO"
	.sectionflags	@""
	.align	4


	//----- nvinfo : EIATTR_CUDA_API_VERSION
	.align		4
        /*0000*/ 	.byte	0x04, 0x37
        /*0002*/ 	.short	(.L_409 - .L_408)
.L_408:
        /*0004*/ 	.word	0x00000082


	//----- nvinfo : EIATTR_KPARAM_INFO
	.align		4
.L_409:
        /*0008*/ 	.byte	0x04, 0x17
        /*000a*/ 	.short	(.L_411 - .L_410)
.L_410:
        /*000c*/ 	.word	0x00000000
        /*0010*/ 	.short	0x000a
        /*0012*/ 	.short	0x0044
        /*0014*/ 	.byte	0x00, 0xf0, 0x11, 0x00


	//----- nvinfo : EIATTR_KPARAM_INFO
	.align		4
.L_411:
        /*0018*/ 	.byte	0x04, 0x17
        /*001a*/ 	.short	(.L_413 - .L_412)
.L_412:
        /*001c*/ 	.word	0x00000000
        /*0020*/ 	.short	0x0009
        /*0022*/ 	.short	0x0040
        /*0024*/ 	.byte	0x00, 0xf0, 0x11, 0x00


	//----- nvinfo : EIATTR_KPARAM_INFO
	.align		4
.L_413:
        /*0028*/ 	.byte	0x04, 0x17
        /*002a*/ 	.short	(.L_415 - .L_414)
.L_414:
        /*002c*/ 	.word	0x00000000
        /*0030*/ 	.short	0x0008
        /*0032*/ 	.short	0x003c
        /*0034*/ 	.byte	0x00, 0xf0, 0x11, 0x00


	//----- nvinfo : EIATTR_KPARAM_INFO
	.align		4
.L_415:
        /*0038*/ 	.byte	0x04, 0x17
        /*003a*/ 	.short	(.L_417 - .L_416)
.L_416:
        /*003c*/ 	.word	0x00000000
        /*0040*/ 	.short	0x0007
        /*0042*/ 	.short	0x0038
        /*0044*/ 	.byte	0x00, 0xf0, 0x11, 0x00


	//----- nvinfo : EIATTR_KPARAM_INFO
	.align		4
.L_417:
        /*0048*/ 	.byte	0x04, 0x17
        /*004a*/ 	.short	(.L_419 - .L_418)
.L_418:
        /*004c*/ 	.word	0x00000000
        /*0050*/ 	.short	0x0006
        /*0052*/ 	.short	0x0030
        /*0054*/ 	.byte	0x00, 0xf5, 0x21, 0x00


	//----- nvinfo : EIATTR_KPARAM_INFO
	.align		4
.L_419:
        /*0058*/ 	.byte	0x04, 0x17
        /*005a*/ 	.short	(.L_421 - .L_420)
.L_420:
        /*005c*/ 	.word	0x00000000
        /*0060*/ 	.short	0x0005
        /*0062*/ 	.short	0x0028
        /*0064*/ 	.byte	0x00, 0xf5, 0x21, 0x00


	//----- nvinfo : EIATTR_KPARAM_INFO
	.align		4
.L_421:
        /*0068*/ 	.byte	0x04, 0x17
        /*006a*/ 	.short	(.L_423 - .L_422)
.L_422:
        /*006c*/ 	.word	0x00000000
        /*0070*/ 	.short	0x0004
        /*0072*/ 	.short	0x0020
        /*0074*/ 	.byte	0x00, 0xf5, 0x21, 0x00


	//----- nvinfo : EIATTR_KPARAM_INFO
	.align		4
.L_423:
        /*0078*/ 	.byte	0x04, 0x17
        /*007a*/ 	.short	(.L_425 - .L_424)
.L_424:
        /*007c*/ 	.word	0x00000000
        /*0080*/ 	.short	0x0003
        /*0082*/ 	.short	0x0018
        /*0084*/ 	.byte	0x00, 0xf5, 0x21, 0x00


	//----- nvinfo : EIATTR_KPARAM_INFO
	.align		4
.L_425:
        /*0088*/ 	.byte	0x04, 0x17
        /*008a*/ 	.short	(.L_427 - .L_426)
.L_426:
        /*008c*/ 	.word	0x00000000
        /*0090*/ 	.short	0x0002
        /*0092*/ 	.short	0x0010
        /*0094*/ 	.byte	0x00, 0xf5, 0x21, 0x00


	//----- nvinfo : EIATTR_KPARAM_INFO
	.align		4
.L_427:
        /*0098*/ 	.byte	0x04, 0x17
        /*009a*/ 	.short	(.L_429 - .L_428)
.L_428:
        /*009c*/ 	.word	0x00000000
        /*00a0*/ 	.short	0x0001
        /*00a2*/ 	.short	0x0008
        /*00a4*/ 	.byte	0x00, 0xf5, 0x21, 0x00


	//----- nvinfo : EIATTR_KPARAM_INFO
	.align		4
.L_429:
        /*00a8*/ 	.byte	0x04, 0x17
        /*00aa*/ 	.short	(.L_431 - .L_430)
.L_430:
        /*00ac*/ 	.word	0x00000000
        /*00b0*/ 	.short	0x0000
        /*00b2*/ 	.short	0x0000
        /*00b4*/ 	.byte	0x00, 0xf5, 0x21, 0x00


	//----- nvinfo : EIATTR_SPARSE_MMA_MASK
	.align		4
.L_431:
        /*00b8*/ 	.byte	0x03, 0x50
        /*00ba*/ 	.short	0x0000


	//----- nvinfo : EIATTR_MAXREG_COUNT
	.align		4
        /*00bc*/ 	.byte	0x03, 0x1b
        /*00be*/ 	.short	0x00ff


	//----- nvinfo : EIATTR_MERCURY_ISA_VERSION
	.align		4
        /*00c0*/ 	.byte	0x03, 0x5f
        /*00c2*/ 	.short	0x0101


	//----- nvinfo : EIATTR_VRC_CTA_INIT_COUNT
	.align		4
        /*00c4*/ 	.byte	0x02, 0x4a
	.zero		1
	.zero		1


	//----- nvinfo : EIATTR_EXIT_INSTR_OFFSETS
	.align		4
        /*00c8*/ 	.byte	0x04, 0x1c
        /*00ca*/ 	.short	(.L_433 - .L_432)


	//   ....[0]....
.L_432:
        /*00cc*/ 	.word	0x00000600


	//   ....[1]....
        /*00d0*/ 	.word	0x00000680


	//----- nvinfo : EIATTR_CRS_STACK_SIZE
	.align		4
.L_433:
        /*00d4*/ 	.byte	0x04, 0x1e
        /*00d6*/ 	.short	(.L_435 - .L_434)
.L_434:
        /*00d8*/ 	.word	0x00000000


	//----- nvinfo : EIATTR_CBANK_PARAM_SIZE
	.align		4
.L_435:
        /*00dc*/ 	.byte	0x03, 0x19
        /*00de*/ 	.short	0x0048


	//----- nvinfo : EIATTR_PARAM_CBANK
	.align		4
        /*00e0*/ 	.byte	0x04, 0x0a
        /*00e2*/ 	.short	(.L_437 - .L_436)
	.align		4
.L_436:
        /*00e4*/ 	.word	index@(.nv.constant0._Z6AdvectPfS_S_S_S_S_S_ffii)
        /*00e8*/ 	.short	0x0380
        /*00ea*/ 	.short	0x0048


	//----- nvinfo : EIATTR_SW_WAR
	.align		4
.L_437:
        /*00ec*/ 	.byte	0x04, 0x36
        /*00ee*/ 	.short	(.L_439 - .L_438)
.L_438:
        /*00f0*/ 	.word	0x00000008
.L_439:


//--------------------- .nv.info._Z13MakeColorLongPfS_S_S_S_S_S_S_S_iii --------------------------
	.section	.nv.info._Z13MakeColorLongPfS_S_S_S_S_S_S_S_iii,"",@"SHT_CUDA_INFO"
	.sectionflags	@""
	.align	4


	//----- nvinfo : EIATTR_CUDA_API_VERSION
	.align		4
        /*0000*/ 	.byte	0x04, 0x37
        /*0002*/ 	.short	(.L_441 - .L_440)
.L_440:
        /*0004*/ 	.word	0x00000082


	//----- nvinfo : EIATTR_KPARAM_INFO
	.align		4
.L_441:
        /*0008*/ 	.byte	0x04, 0x17
        /*000a*/ 	.short	(.L_443 - .L_442)
.L_442:
        /*000c*/ 	.word	0x00000000
        /*0010*/ 	.short	0x000b
        /*0012*/ 	.short	0x0050
        /*0014*/ 	.byte	0x00, 0xf0, 0x11, 0x00


	//----- nvinfo : EIATTR_KPARAM_INFO
	.align		4
.L_443:
        /*0018*/ 	.byte	0x04, 0x17
        /*001a*/ 	.short	(.L_445 - .L_444)
.L_444:
        /*001c*/ 	.word	0x00000000
        /*0020*/ 	.short	0x000a
        /*0022*/ 	.short	0x004c
        /*0024*/ 	.byte	0x00, 0xf0, 0x11, 0x00


	//----- nvinfo : EIATTR_KPARAM_INFO
	.align		4
.L_445:
        /*0028*/ 	.byte	0x04, 0x17
        /*002a*/ 	.short	(.L_447 - .L_446)
.L_446:
        /*002c*/ 	.word	0x00000000
        /*0030*/ 	.short	0x0009
        /*0032*/ 	.short	0x0048
        /*0034*/ 	.byte	0x00, 0xf0, 0x11, 0x00


	//----- nvinfo : EIATTR_KPARAM_INFO
	.align		4
.L_447:
        /*0038*/ 	.byte	0x04, 0x17
        /*003a*/ 	.short	(.L_449 - .L_448)
.L_448:
        /*003c*/ 	.word	0x00000000
        /*0040*/ 	.short	0x0008
        /*0042*/ 	.short	0x0040
        /*0044*/ 	.byte	0x00, 0xf5, 0x21, 0x00


	//----- nvinfo : EIATTR_KPARAM_INFO
	.align		4
.L_449:
        /*0048*/ 	.byte	0x04, 0x17
        /*004a*/ 	.short	(.L_451 - .L_450)
.L_450:
        /*004c*/ 	.word	0x00000000
        /*0050*/ 	.short	0x0007
        /*0052*/ 	.short	0x0038
        /*0054*/ 	.byte	0x00, 0xf5, 0x21, 0x00


	//----- nvinfo : EIATTR_KPARAM_INFO
	.align		4
.L_451:
        /*0058*/ 	.byte	0x04, 0x17
        /*005a*/ 	.short	(.L_453 - .L_452)
.L_452:
        /*005c*/ 	.word	0x00000000
        /*0060*/ 	.short	0x0006
        /*0062*/ 	.short	0x0030
        /*0064*/ 	.byte	0x00, 0xf5, 0x21, 0x00


	//----- nvinfo : EIATTR_KPARAM_INFO
	.align		4
.L_453:
        /*0068*/ 	.byte	0x04, 0x17
        /*006a*/ 	.short	(.L_455 - .L_454)
.L_454:
        /*006c*/ 	.word	0x00000000
        /*0070*/ 	.short	0x0005
        /*0072*/ 	.short	0x0028
        /*0074*/ 	.byte	0x00, 0xf5, 0x21, 0x00


	//----- nvinfo : EIATTR_KPARAM_INFO
	.align		4
.L_455:
        /*0078*/ 	.byte	0x04, 0x17
        /*007a*/ 	.short	(.L_457 - .L_456)
.L_456:
        /*007c*/ 	.word	0x00000000
        /*0080*/ 	.short	0x0004
        /*0082*/ 	.short	0x0020
        /*0084*/ 	.byte	0x00, 0xf5, 0x21, 0x00


	//----- nvinfo : EIATTR_KPARAM_INFO
	.align		4
.L_457:
        /*0088*/ 	.byte	0x04, 0x17
        /*008a*/ 	.short	(.L_459 - .L_458)
.L_458:
        /*008c*/ 	.word	0x00000000
        /*0090*/ 	.short	0x0003
        /*0092*/ 	.short	0x0018
        /*0094*/ 	.byte	0x00, 0xf5, 0x21, 0x00


	//----- nvinfo : EIATTR_KPARAM_INFO
	.align		4
.L_459:
        /*0098*/ 	.byte	0x04, 0x17
        /*009a*/ 	.short	(.L_461 - .L_460)
.L_460:
        /*009c*/ 	.word	0x00000000
        /*00a0*/ 	.short	0x0002
        /*00a2*/ 	.short	0x0010
        /*00a4*/ 	.byte	0x00, 0xf5, 0x21, 0x00


	//----- nvinfo : EIATTR_KPARAM_INFO
	.align		4
.L_461:
        /*00a8*/ 	.byte	0x04, 0x17
        /*00aa*/ 	.short	(.L_463 - .L_462)
.L_462:
        /*00ac*/ 	.word	0x00000000
        /*00b0*/ 	.short	0x0001
        /*00b2*/ 	.short	0x0008
        /*00b4*/ 	.byte	0x00, 0xf5, 0x21, 0x00


	//----- nvinfo : EIATTR_KPARAM_INFO
	.align		4
.L_463:
        /*00b8*/ 	.byte	0x04, 0x17
        /*00ba*/ 	.short	(.L_465 - .L_464)
.L_464:
        /*00bc*/ 	.word	0x00000000
        /*00c0*/ 	.short	0x0000
        /*00c2*/ 	.short	0x0000
        /*00c4*/ 	.byte	0x00, 0xf5, 0x21, 0x00


	//----- nvinfo : EIATTR_SPARSE_MMA_MASK
	.align		4
.L_465:
        /*00c8*/ 	.byte	0x03, 0x50
        /*00ca*/ 	.short	0x0000


	//----- nvinfo : EIATTR_MAXREG_COUNT
	.align		4
        /*00cc*/ 	.byte	0x03, 0x1b
        /*00ce*/ 	.short	0x00ff


	//----- nvinfo : EIATTR_MERCURY_ISA_VERSION
	.align		4
        /*00d0*/ 	.byte	0x03, 0x5f
        /*00d2*/ 	.short	0x0101


	//----- nvinfo : EIATTR_VRC_CTA_INIT_COUNT
	.align		4
        /*00d4*/ 	.byte	0x02, 0x4a
	.zero		1
	.zero		1


	//----- nvinfo : EIATTR_EXIT_INSTR_OFFSETS
	.align		4
        /*00d8*/ 	.byte	0x04, 0x1c
        /*00da*/ 	.short	(.L_467 - .L_466)


	//   ....[0]....
.L_466:
        /*00dc*/ 	.word	0x00000370


	//----- nvinfo : EIATTR_CBANK_PARAM_SIZE
	.align		4
.L_467:
        /*00e0*/ 	.byte	0x03, 0x19
        /*00e2*/ 	.short	0x0054


	//----- nvinfo : EIATTR_PARAM_CBANK
	.align		4
        /*00e4*/ 	.byte	0x04, 0x0a
        /*00e6*/ 	.short	(.L_469 - .L_468)
	.align		4
.L_468:
        /*00e8*/ 	.word	index@(.nv.constant0._Z13MakeColorLongPfS_S_S_S_S_S_S_S_iii)
        /*00ec*/ 	.short	0x0380
        /*00ee*/ 	.short	0x0054


	//----- nvinfo : EIATTR_SW_WAR
	.align		4
.L_469:
        /*00f0*/ 	.byte	0x04, 0x36
        /*00f2*/ 	.short	(.L_471 - .L_470)
.L_470:
        /*00f4*/ 	.word	0x00000008
.L_471:


//--------------------- .nv.info._Z9MakeColorPfS_S_S_S_ii --------------------------
	.section	.nv.info._Z9MakeColorPfS_S_S_S_ii,"",@"SHT_CUDA_INFO"
	.sectionflags	@""
	.align	4


	//----- nvinfo : EIATTR_CUDA_API_VERSION
	.align		4
        /*0000*/ 	.byte	0x04, 0x37
        /*0002*/ 	.short	(.L_473 - .L_472)
.L_472:
        /*0004*/ 	.word	0x00000082


	//----- nvinfo : EIATTR_KPARAM_INFO
	.align		4
.L_473:
        /*0008*/ 	.byte	0x04, 0x17
        /*000a*/ 	.short	(.L_475 - .L_474)
.L_474:
        /*000c*/ 	.word	0x00000000
        /*0010*/ 	.short	0x0006
        /*0012*/ 	.short	0x002c
        /*0014*/ 	.byte	0x00, 0xf0, 0x11, 0x00


	//----- nvinfo : EIATTR_KPARAM_INFO
	.align		4
.L_475:
        /*0018*/ 	.byte	0x04, 0x17
        /*001a*/ 	.short	(.L_477 - .L_476)
.L_476:
        /*001c*/ 	.word	0x00000000
        /*0020*/ 	.short	0x0005
        /*0022*/ 	.short	0x0028
        /*0024*/ 	.byte	0x00, 0xf0, 0x11, 0x00


	//----- nvinfo : EIATTR_KPARAM_INFO
	.align		4
.L_477:
        /*0028*/ 	.byte	0x04, 0x17
        /*002a*/ 	.short	(.L_479 - .L_478)
.L_478:
        /*002c*/ 	.word	0x00000000
        /*0030*/ 	.short	0x0004
        /*0032*/ 	.short	0x0020
        /*0034*/ 	.byte	0x00, 0xf5, 0x21, 0x00


	//----- nvinfo : EIATTR_KPARAM_INFO
	.align		4
.L_479:
        /*0038*/ 	.byte	0x04, 0x17
        /*003a*/ 	.short	(.L_481 - .L_480)
.L_480:
        /*003c*/ 	.word	0x00000000
        /*0040*/ 	.short	0x0003
        /*0042*/ 	.short	0x0018
        /*0044*/ 	.byte	0x00, 0xf5, 0x21, 0x00


	//----- nvinfo : EIATTR_KPARAM_INFO
	.align		4
.L_481:
        /*0048*/ 	.byte	0x04, 0x17
        /*004a*/ 	.short	(.L_483 - .L_482)
.L_482:
        /*004c*/ 	.word	0x00000000
        /*0050*/ 	.short	0x0002
        /*0052*/ 	.short	0x0010
        /*0054*/ 	.byte	0x00, 0xf5, 0x21, 0x00


	//----- nvinfo : EIATTR_KPARAM_INFO
	.align		4
.L_483:
        /*0058*/ 	.byte	0x04, 0x17
        /*005a*/ 	.short	(.L_485 - .L_484)
.L_484:
        /*005c*/ 	.word	0x00000000
        /*0060*/ 	.short	0x0001
        /*0062*/ 	.short	0x0008
        /*0064*/ 	.byte	0x00, 0xf5, 0x21, 0x00


	//----- nvinfo : EIATTR_KPARAM_INFO
	.align		4
.L_485:
        /*0068*/ 	.byte	0x04, 0x17
        /*006a*/ 	.short	(.L_487 - .L_486)
.L_486:
        /*006c*/ 	.word	0x00000000
        /*0070*/ 	.short	0x0000
        /*0072*/ 	.short	0x0000
        /*0074*/ 	.byte	0x00, 0xf5, 0x21, 0x00


	//----- nvinfo : EIATTR_SPARSE_MMA_MASK
	.align		4
.L_487:
        /*0078*/ 	.byte	0x03, 0x50
        /*007a*/ 	.short	0x0000


	//----- nvinfo : EIATTR_MAXREG_COUNT
	.align		4
        /*007c*/ 	.byte	0x03, 0x1b
        /*007e*/ 	.short	0x00ff


	//----- nvinfo : EIATTR_MERCURY_ISA_VERSION
	.align		4
        /*0080*/ 	.byte	0x03, 0x5f
        /*0082*/ 	.short	0x0101


	//----- nvinfo : EIATTR_VRC_CTA_INIT_COUNT
	.align		4
        /*0084*/ 	.byte	0x02, 0x4a
	.zero		1
	.zero		1


	//----- nvinfo : EIATTR_EXIT_INSTR_OFFSETS
	.align		4
        /*0088*/ 	.byte	0x04, 0x1c
        /*008a*/ 	.short	(.L_489 - .L_488)


	//   ....[0]....
.L_488:
        /*008c*/ 	.word	0x00000250


	//----- nvinfo : EIATTR_CBANK_PARAM_SIZE
	.align		4
.L_489:
        /*0090*/ 	.byte	0x03, 0x19
        /*0092*/ 	.short	0x0030


	//----- nvinfo : EIATTR_PARAM_CBANK
	.align		4
        /*0094*/ 	.byte	0x04, 0x0a
        /*0096*/ 	.short	(.L_491 - .L_490)
	.align		4
.L_490:
        /*0098*/ 	.word	index@(.nv.constant0._Z9MakeColorPfS_S_S_S_ii)
        /*009c*/ 	.short	0x0380
        /*009e*/ 	.short	0x0030


	//----- nvinfo : EIATTR_SW_WAR
	.align		4
.L_491:
        /*00a0*/ 	.byte	0x04, 0x36
        /*00a2*/ 	.short	(.L_493 - .L_492)
.L_492:
        /*00a4*/ 	.word	0x00000008
.L_493:


//--------------------- .nv.info._Z9MakeColorPfS_S_S_ii --------------------------
	.section	.nv.info._Z9MakeColorPfS_S_S_ii,"",@"SHT_CUDA_INFO"
	.sectionflags	@""
	.align	4


	//----- nvinfo : EIATTR_CUDA_API_VERSION
	.align		4
        /*0000*/ 	.byte	0x04, 0x37
        /*0002*/ 	.short	(.L_495 - .L_494)
.L_494:
        /*0004*/ 	.word	0x00000082


	//----- nvinfo : EIATTR_KPARAM_INFO
	.align		4
.L_495:
        /*0008*/ 	.byte	0x04, 0x17
        /*000a*/ 	.short	(.L_497 - .L_496)
.L_496:
        /*000c*/ 	.word	0x00000000
        /*0010*/ 	.short	0x0005
        /*0012*/ 	.short	0x0024
        /*0014*/ 	.byte	0x00, 0xf0, 0x11, 0x00


	//----- nvinfo : EIATTR_KPARAM_INFO
	.align		4
.L_497:
        /*0018*/ 	.byte	0x04, 0x17
        /*001a*/ 	.short	(.L_499 - .L_498)
.L_498:
        /*001c*/ 	.word	0x00000000
        /*0020*/ 	.short	0x0004
        /*0022*/ 	.short	0x0020
        /*0024*/ 	.byte	0x00, 0xf0, 0x11, 0x00


	//----- nvinfo : EIATTR_KPARAM_INFO
	.align		4
.L_499:
        /*0028*/ 	.byte	0x04, 0x17
        /*002a*/ 	.short	(.L_501 - .L_500)
.L_500:
        /*002c*/ 	.word	0x00000000
        /*0030*/ 	.short	0x0003
        /*0032*/ 	.short	0x0018
        /*0034*/ 	.byte	0x00, 0xf5, 0x21, 0x00


	//----- nvinfo : EIATTR_KPARAM_INFO
	.align		4
.L_501:
        /*0038*/ 	.byte	0x04, 0x17
        /*003a*/ 	.short	(.L_503 - .L_502)
.L_502:
        /*003c*/ 	.word	0x00000000
        /*0040*/ 	.short	0x0002
        /*0042*/ 	.short	0x0010
        /*0044*/ 	.byte	0x00, 0xf5, 0x21, 0x00


	//----- nvinfo : EIATTR_KPARAM_INFO
	.align		4
.L_503:
        /*0048*/ 	.byte	0x04, 0x17
        /*004a*/ 	.short	(.L_505 - .L_504)
.L_504:
        /*004c*/ 	.word	0x00000000
        /*0050*/ 	.short	0x0001
        /*0052*/ 	.short	0x0008
        /*0054*/ 	.byte	0x00, 0xf5, 0x21, 0x00


	//----- nvinfo : EIATTR_KPARAM_INFO
	.align		4
.L_505:
        /*0058*/ 	.byte	0x04, 0x17
        /*005a*/ 	.short	(.L_507 - .L_506)
.L_506:
        /*005c*/ 	.word	0x00000000
        /*0060*/ 	.short	0x0000
        /*0062*/ 	.short	0x0000
        /*0064*/ 	.byte	0x00, 0xf5, 0x21, 0x00


	//----- nvinfo : EIATTR_SPARSE_MMA_MASK
	.align		4
.L_507:
        /*0068*/ 	.byte	0x03, 0x50
        /*006a*/ 	.short	0x0000


	//----- nvinfo : EIATTR_MAXREG_COUNT
	.align		4
        /*006c*/ 	.byte	0x03, 0x1b
        /*006e*/ 	.short	0x00ff


	//----- nvinfo : EIATTR_MERCURY_ISA_VERSION
	.align		4
        /*0070*/ 	.byte	0x03, 0x5f
        /*0072*/ 	.short	0x0101


	//----- nvinfo : EIATTR_VRC_CTA_INIT_COUNT
	.align		4
        /*0074*/ 	.byte	0x02, 0x4a
	.zero		1
	.zero		1


	//----- nvinfo : EIATTR_EXIT_INSTR_OFFSETS
	.align		4
        /*0078*/ 	.byte	0x04, 0x1c
        /*007a*/ 	.short	(.L_509 - .L_508)


	//   ....[0]....
.L_508:
        /*007c*/ 	.word	0x00000230


	//----- nvinfo : EIATTR_CBANK_PARAM_SIZE
	.align		4
.L_509:
        /*0080*/ 	.byte	0x03, 0x19
        /*0082*/ 	.short	0x0028


	//----- nvinfo : EIATTR_PARAM_CBANK
	.align		4
        /*0084*/ 	.byte	0x04, 0x0a
        /*0086*/ 	.short	(.L_511 - .L_510)
	.align		4
.L_510:
        /*0088*/ 	.word	index@(.nv.constant0._Z9MakeColorPfS_S_S_ii)
        /*008c*/ 	.short	0x0380
        /*008e*/ 	.short	0x0028


	//----- nvinfo : EIATTR_SW_WAR
	.align		4
.L_511:
        /*0090*/ 	.byte	0x04, 0x36
        /*0092*/ 	.short	(.L_513 - .L_512)
.L_512:
        /*0094*/ 	.word	0x00000008
.L_513:


//--------------------- .nv.info._Z9MakeColorPfPiii --------------------------
	.section	.nv.info._Z9MakeColorPfPiii,"",@"SHT_CUDA_INFO"
	.sectionflags	@""
	.align	4


	//----- nvinfo : EIATTR_CUDA_API_VERSION
	.align		4
        /*0000*/ 	.byte	0x04, 0x37
        /*0002*/ 	.short	(.L_515 - .L_514)
.L_514:
        /*0004*/ 	.word	0x00000082


	//----- nvinfo : EIATTR_KPARAM_INFO
	.align		4
.L_515:
        /*0008*/ 	.byte	0x04, 0x17
        /*000a*/ 	.short	(.L_517 - .L_516)
.L_516:
        /*000c*/ 	.word	0x00000000
        /*0010*/ 	.short	0x0003
        /*0012*/ 	.short	0x0014
        /*0014*/ 	.byte	0x00, 0xf0, 0x11, 0x00


	//----- nvinfo : EIATTR_KPARAM_INFO
	.align		4
.L_517:
        /*0018*/ 	.byte	0x04, 0x17
        /*001a*/ 	.short	(.L_519 - .L_518)
.L_518:
        /*001c*/ 	.word	0x00000000
        /*0020*/ 	.short	0x0002
        /*0022*/ 	.short	0x0010
        /*0024*/ 	.byte	0x00, 0xf0, 0x11, 0x00


	//----- nvinfo : EIATTR_KPARAM_INFO
	.align		4
.L_519:
        /*0028*/ 	.byte	0x04, 0x17
        /*002a*/ 	.short	(.L_521 - .L_520)
.L_520:
        /*002c*/ 	.word	0x00000000
        /*0030*/ 	.short	0x0001
        /*0032*/ 	.short	0x0008
        /*0034*/ 	.byte	0x00, 0xf5, 0x21, 0x00


	//----- nvinfo : EIATTR_KPARAM_INFO
	.align		4
.L_521:
        /*0038*/ 	.byte	0x04, 0x17
        /*003a*/ 	.short	(.L_523 - .L_522)
.L_522:
        /*003c*/ 	.word	0x00000000
        /*0040*/ 	.short	0x0000
        /*0042*/ 	.short	0x0000
        /*0044*/ 	.byte	0x00, 0xf5, 0x21, 0x00


	//----- nvinfo : EIATTR_SPARSE_MMA_MASK
	.align		4
.L_523:
        /*0048*/ 	.byte	0x03, 0x50
        /*004a*/ 	.short	0x0000


	//----- nvinfo : EIATTR_MAXREG_COUNT
	.align		4
        /*004c*/ 	.byte	0x03, 0x1b
        /*004e*/ 	.short	0x00ff


	//----- nvinfo : EIATTR_MERCURY_ISA_VERSION
	.align		4
        /*0050*/ 	.byte	0x03, 0x5f
        /*0052*/ 	.short	0x0101


	//----- nvinfo : EIATTR_VRC_CTA_INIT_COUNT
	.align		4
        /*0054*/ 	.byte	0x02, 0x4a
	.zero		1
	.zero		1


	//----- nvinfo : EIATTR_EXIT_INSTR_OFFSETS
	.align		4
        /*0058*/ 	.byte	0x04, 0x1c
        /*005a*/ 	.short	(.L_525 - .L_524)


	//   ....[0]....
.L_524:
        /*005c*/ 	.word	0x00000200


	//----- nvinfo : EIATTR_CBANK_PARAM_SIZE
	.align		4
.L_525:
        /*0060*/ 	.byte	0x03, 0x19
        /*0062*/ 	.short	0x0018


	//----- nvinfo : EIATTR_PARAM_CBANK
	.align		4
        /*0064*/ 	.byte	0x04, 0x0a
        /*0066*/ 	.short	(.L_527 - .L_526)
	.align		4
.L_526:
        /*0068*/ 	.word	index@(.nv.constant0._Z9MakeColorPfPiii)
        /*006c*/ 	.short	0x0380
        /*006e*/ 	.short	0x0018


	//----- nvinfo : EIATTR_SW_WAR
	.align		4
.L_527:
        /*0070*/ 	.byte	0x04, 0x36
        /*0072*/ 	.short	(.L_529 - .L_528)
.L_528:
        /*0074*/ 	.word	0x00000008
.L_529:


//--------------------- .nv.info._Z9AddSourcePfS_fii --------------------------
	.section	.nv.info._Z9AddSourcePfS_fii,"",@"SHT_CUDA_INFO"
	.sectionflags	@""
	.align	4


	//----- nvinfo : EIATTR_CUDA_API_VERSION
	.align		4
        /*0000*/ 	.byte	0x04, 0x37
        /*0002*/ 	.short	(.L_531 - .L_530)
.L_530:
        /*0004*/ 	.word	0x00000082


	//----- nvinfo : EIATTR_KPARAM_INFO
	.align		4
.L_531:
        /*0008*/ 	.byte	0x04, 0x17
        /*000a*/ 	.short	(.L_533 - .L_532)
.L_532:
        /*000c*/ 	.word	0x00000000
        /*0010*/ 	.short	0x0004
        /*0012*/ 	.short	0x0018
        /*0014*/ 	.byte	0x00, 0xf0, 0x11, 0x00


	//----- nvinfo : EIATTR_KPARAM_INFO
	.align		4
.L_533:
        /*0018*/ 	.byte	0x04, 0x17
        /*001a*/ 	.short	(.L_535 - .L_534)
.L_534:
        /*001c*/ 	.word	0x00000000
        /*0020*/ 	.short	0x0003
        /*0022*/ 	.short	0x0014
        /*0024*/ 	.byte	0x00, 0xf0, 0x11, 0x00


	//----- nvinfo : EIATTR_KPARAM_INFO
	.align		4
.L_535:
        /*0028*/ 	.byte	0x04, 0x17
        /*002a*/ 	.short	(.L_537 - .L_536)
.L_536:
        /*002c*/ 	.word	0x00000000
        /*0030*/ 	.short	0x0002
        /*0032*/ 	.short	0x0010
        /*0034*/ 	.byte	0x00, 0xf0, 0x11, 0x00


	//----- nvinfo : EIATTR_KPARAM_INFO
	.align		4
.L_537:
        /*0038*/ 	.byte	0x04, 0x17
        /*003a*/ 	.short	(.L_539 - .L_538)
.L_538:
        /*003c*/ 	.word	0x00000000
        /*0040*/ 	.short	0x0001
        /*0042*/ 	.short	0x0008
        /*0044*/ 	.byte	0x00, 0xf5, 0x21, 0x00


	//----- nvinfo : EIATTR_KPARAM_INFO
	.align		4
.L_539:
        /*0048*/ 	.byte	0x04, 0x17
        /*004a*/ 	.short	(.L_541 - .L_540)
.L_540:
        /*004c*/ 	.word	0x00000000
        /*0050*/ 	.short	0x0000
        /*0052*/ 	.short	0x0000
        /*0054*/ 	.byte	0x00, 0xf5, 0x21, 0x00


	//----- nvinfo : EIATTR_SPARSE_MMA_MASK
	.align		4
.L_541:
        /*0058*/ 	.byte	0x03, 0x50
        /*005a*/ 	.short	0x0000


	//----- nvinfo : EIATTR_MAXREG_COUNT
	.align		4
        /*005c*/ 	.byte	0x03, 0x1b
        /*005e*/ 	.short	0x00ff


	//----- nvinfo : EIATTR_MERCURY_ISA_VERSION
	.align		4
        /*0060*/ 	.byte	0x03, 0x5f
        /*0062*/ 	.short	0x0101


	//----- nvinfo : EIATTR_VRC_CTA_INIT_COUNT
	.align		4
        /*0064*/ 	.byte	0x02, 0x4a
	.zero		1
	.zero		1


	//----- nvinfo : EIATTR_EXIT_INSTR_OFFSETS
	.align		4
        /*0068*/ 	.byte	0x04, 0x1c
        /*006a*/ 	.short	(.L_543 - .L_542)


	//   ....[0]....
.L_542:
        /*006c*/ 	.word	0x000001b0


	//----- nvinfo : EIATTR_CBANK_PARAM_SIZE
	.align		4
.L_543:
        /*0070*/ 	.byte	0x03, 0x19
        /*0072*/ 	.short	0x001c


	//----- nvinfo : EIATTR_PARAM_CBANK
	.align		4
        /*0074*/ 	.byte	0x04, 0x0a
        /*0076*/ 	.short	(.L_545 - .L_544)
	.align		4
.L_544:
        /*0078*/ 	.word	index@(.nv.constant0._Z9AddSourcePfS_fii)
        /*007c*/ 	.short	0x0380
        /*007e*/ 	.short	0x001c


	//----- nvinfo : EIATTR_SW_WAR
	.align		4
.L_545:
        /*0080*/ 	.byte	0x04, 0x36
        /*0082*/ 	.short	(.L_547 - .L_546)
.L_546:
        /*0084*/ 	.word	0x00000008
.L_547:


//--------------------- .nv.info._Z10MakeSourcePiS_ii --------------------------
	.section	.nv.info._Z10MakeSourcePiS_ii,"",@"SHT_CUDA_INFO"
	.sectionflags	@""
	.align	4


	//----- nvinfo : EIATTR_CUDA_API_VERSION
	.align		4
        /*0000*/ 	.byte	0x04, 0x37
        /*0002*/ 	.short	(.L_549 - .L_548)
.L_548:
        /*0004*/ 	.word	0x00000082


	//----- nvinfo : EIATTR_KPARAM_INFO
	.align		4
.L_549:
        /*0008*/ 	.byte	0x04, 0x17
        /*000a*/ 	.short	(.L_551 - .L_550)
.L_550:
        /*000c*/ 	.word	0x00000000
        /*0010*/ 	.short	0x0003
        /*0012*/ 	.short	0x0014
        /*0014*/ 	.byte	0x00, 0xf0, 0x11, 0x00


	//----- nvinfo : EIATTR_KPARAM_INFO
	.align		4
.L_551:
        /*0018*/ 	.byte	0x04, 0x17
        /*001a*/ 	.short	(.L_553 - .L_552)
.L_552:
        /*001c*/ 	.word	0x00000000
        /*0020*/ 	.short	0x0002
        /*0022*/ 	.short	0x0010
        /*0024*/ 	.byte	0x00, 0xf0, 0x11, 0x00


	//----- nvinfo : EIATTR_KPARAM_INFO
	.align		4
.L_553:
        /*0028*/ 	.byte	0x04, 0x17
        /*002a*/ 	.short	(.L_555 - .L_554)
.L_554:
        /*002c*/ 	.word	0x00000000
        /*0030*/ 	.short	0x0001
        /*0032*/ 	.short	0x0008
        /*0034*/ 	.byte	0x00, 0xf5, 0x21, 0x00


	//----- nvinfo : EIATTR_KPARAM_INFO
	.align		4
.L_555:
        /*0038*/ 	.byte	0x04, 0x17
        /*003a*/ 	.short	(.L_557 - .L_556)
.L_556:
        /*003c*/ 	.word	0x00000000
        /*0040*/ 	.short	0x0000
        /*0042*/ 	.short	0x0000
        /*0044*/ 	.byte	0x00, 0xf5, 0x21, 0x00


	//----- nvinfo : EIATTR_SPARSE_MMA_MASK
	.align		4
.L_557:
        /*0048*/ 	.byte	0x03, 0x50
        /*004a*/ 	.short	0x0000


	//----- nvinfo : EIATTR_MAXREG_COUNT
	.align		4
        /*004c*/ 	.byte	0x03, 0x1b
        /*004e*/ 	.short	0x00ff


	//----- nvinfo : EIATTR_MERCURY_ISA_VERSION
	.align		4
        /*0050*/ 	.byte	0x03, 0x5f
        /*0052*/ 	.short	0x0101


	//----- nvinfo : EIATTR_VRC_CTA_INIT_COUNT
	.align		4
        /*0054*/ 	.byte	0x02, 0x4a
	.zero		1
	.zero		1


	//----- nvinfo : EIATTR_EXIT_INSTR_OFFSETS
	.align		4
        /*0058*/ 	.byte	0x04, 0x1c
        /*005a*/ 	.short	(.L_559 - .L_558)


	//   ....[0]....
.L_558:
        /*005c*/ 	.word	0x00000190


	//----- nvinfo : EIATTR_CBANK_PARAM_SIZE
	.align		4
.L_559:
        /*0060*/ 	.byte	0x03, 0x19
        /*0062*/ 	.short	0x0018


	//----- nvinfo : EIATTR_PARAM_CBANK
	.align		4
        /*0064*/ 	.byte	0x04, 0x0a
        /*0066*/ 	.short	(.L_561 - .L_560)
	.align		4
.L_560:
        /*0068*/ 	.word	index@(.nv.constant0._Z10MakeSourcePiS_ii)
        /*006c*/ 	.short	0x0380
        /*006e*/ 	.short	0x0018


	//----- nvinfo : EIATTR_SW_WAR
	.align		4
.L_561:
        /*0070*/ 	.byte	0x04, 0x36
        /*0072*/ 	.short	(.L_563 - .L_562)
.L_562:
        /*0074*/ 	.word	0x00000008
.L_563:


//--------------------- .nv.info._Z10MakeSourcePiPfii --------------------------
	.section	.nv.info._Z10MakeSourcePiPfii,"",@"SHT_CUDA_INFO"
	.sectionflags	@""
	.align	4


	//----- nvinfo : EIATTR_CUDA_API_VERSION
	.align		4
        /*0000*/ 	.byte	0x04, 0x37
        /*0002*/ 	.short	(.L_565 - .L_564)
.L_564:
        /*0004*/ 	.word	0x00000082


	//----- nvinfo : EIATTR_KPARAM_INFO
	.align		4
.L_565:
        /*0008*/ 	.byte	0x04, 0x17
        /*000a*/ 	.short	(.L_567 - .L_566)
.L_566:
        /*000c*/ 	.word	0x00000000
        /*0010*/ 	.short	0x0003
        /*0012*/ 	.short	0x0014
        /*0014*/ 	.byte	0x00, 0xf0, 0x11, 0x00


	//----- nvinfo : EIATTR_KPARAM_INFO
	.align		4
.L_567:
        /*0018*/ 	.byte	0x04, 0x17
        /*001a*/ 	.short	(.L_569 - .L_568)
.L_568:
        /*001c*/ 	.word	0x00000000
        /*0020*/ 	.short	0x0002
        /*0022*/ 	.short	0x0010
        /*0024*/ 	.byte	0x00, 0xf0, 0x11, 0x00


	//----- nvinfo : EIATTR_KPARAM_INFO
	.align		4
.L_569:
        /*0028*/ 	.byte	0x04, 0x17
        /*002a*/ 	.short	(.L_571 - .L_570)
.L_570:
        /*002c*/ 	.word	0x00000000
        /*0030*/ 	.short	0x0001
        /*0032*/ 	.short	0x0008
        /*0034*/ 	.byte	0x00, 0xf5, 0x21, 0x00


	//----- nvinfo : EIATTR_KPARAM_INFO
	.align		4
.L_571:
        /*0038*/ 	.byte	0x04, 0x17
        /*003a*/ 	.short	(.L_573 - .L_572)
.L_572:
        /*003c*/ 	.word	0x00000000
        /*0040*/ 	.short	0x0000
        /*0042*/ 	.short	0x0000
        /*0044*/ 	.byte	0x00, 0xf5, 0x21, 0x00


	//----- nvinfo : EIATTR_SPARSE_MMA_MASK
	.align		4
.L_573:
        /*0048*/ 	.byte	0x03, 0x50
        /*004a*/ 	.short	0x0000


	//----- nvinfo : EIATTR_MAXREG_COUNT
	.align		4
        /*004c*/ 	.byte	0x03, 0x1b
        /*004e*/ 	.short	0x00ff


	//----- nvinfo : EIATTR_MERCURY_ISA_VERSION
	.align		4
        /*0050*/ 	.byte	0x03, 0x5f
        /*0052*/ 	.short	0x0101


	//----- nvinfo : EIATTR_VRC_CTA_INIT_COUNT
	.align		4
        /*0054*/ 	.byte	0x02, 0x4a
	.zero		1
	.zero		1


	//----- nvinfo : EIATTR_EXIT_INSTR_OFFSETS
	.align		4
        /*0058*/ 	.byte	0x04, 0x1c
        /*005a*/ 	.short	(.L_575 - .L_574)


	//   ....[0]....
.L_574:
        /*005c*/ 	.word	0x00000260


	//----- nvinfo : EIATTR_CRS_STACK_SIZE
	.align		4
.L_575:
        /*0060*/ 	.byte	0x04, 0x1e
        /*0062*/ 	.short	(.L_577 - .L_576)
.L_576:
        /*0064*/ 	.word	0x00000000


	//----- nvinfo : EIATTR_CBANK_PARAM_SIZE
	.align		4
.L_577:
        /*0068*/ 	.byte	0x03, 0x19
        /*006a*/ 	.short	0x0018


	//----- nvinfo : EIATTR_PARAM_CBANK
	.align		4
        /*006c*/ 	.byte	0x04, 0x0a
        /*006e*/ 	.short	(.L_579 - .L_578)
	.align		4
.L_578:
        /*0070*/ 	.word	index@(.nv.constant0._Z10MakeSourcePiPfii)
        /*0074*/ 	.short	0x0380
        /*0076*/ 	.short	0x0018


	//----- nvinfo : EIATTR_SW_WAR
	.align		4
.L_579:
        /*0078*/ 	.byte	0x04, 0x36
        /*007a*/ 	.short	(.L_581 - .L_580)
.L_580:
        /*007c*/ 	.word	0x00000008
.L_581:


//--------------------- .nv.info._Z9SetFromUIPfS_S_ii --------------------------
	.section	.nv.info._Z9SetFromUIPfS_S_ii,"",@"SHT_CUDA_INFO"
	.sectionflags	@""
	.align	4


	//----- nvinfo : EIATTR_CUDA_API_VERSION
	.align		4
        /*0000*/ 	.byte	0x04, 0x37
        /*0002*/ 	.short	(.L_583 - .L_582)
.L_582:
        /*0004*/ 	.word	0x00000082


	//----- nvinfo : EIATTR_KPARAM_INFO
	.align		4
.L_583:
        /*0008*/ 	.byte	0x04, 0x17
        /*000a*/ 	.short	(.L_585 - .L_584)
.L_584:
        /*000c*/ 	.word	0x00000000
        /*0010*/ 	.short	0x0004
        /*0012*/ 	.short	0x001c
        /*0014*/ 	.byte	0x00, 0xf0, 0x11, 0x00


	//----- nvinfo : EIATTR_KPARAM_INFO
	.align		4
.L_585:
        /*0018*/ 	.byte	0x04, 0x17
        /*001a*/ 	.short	(.L_587 - .L_586)
.L_586:
        /*001c*/ 	.word	0x00000000
        /*0020*/ 	.short	0x0003
        /*0022*/ 	.short	0x0018
        /*0024*/ 	.byte	0x00, 0xf0, 0x11, 0x00


	//----- nvinfo : EIATTR_KPARAM_INFO
	.align		4
.L_587:
        /*0028*/ 	.byte	0x04, 0x17
        /*002a*/ 	.short	(.L_589 - .L_588)
.L_588:
        /*002c*/ 	.word	0x00000000
        /*0030*/ 	.short	0x0002
        /*0032*/ 	.short	0x0010
        /*0034*/ 	.byte	0x00, 0xf5, 0x21, 0x00


	//----- nvinfo : EIATTR_KPARAM_INFO
	.align		4
.L_589:
        /*0038*/ 	.byte	0x04, 0x17
        /*003a*/ 	.short	(.L_591 - .L_590)
.L_590:
        /*003c*/ 	.word	0x00000000
        /*0040*/ 	.short	0x0001
        /*0042*/ 	.short	0x0008
        /*0044*/ 	.byte	0x00, 0xf5, 0x21, 0x00


	//----- nvinfo : EIATTR_KPARAM_INFO
	.align		4
.L_591:
        /*0048*/ 	.byte	0x04, 0x17
        /*004a*/ 	.short	(.L_593 - .L_592)
.L_592:
        /*004c*/ 	.word	0x00000000
        /*0050*/ 	.short	0x0000
        /*0052*/ 	.short	0x0000
        /*0054*/ 	.byte	0x00, 0xf5, 0x21, 0x00


	//----- nvinfo : EIATTR_SPARSE_MMA_MASK
	.align		4
.L_593:
        /*0058*/ 	.byte	0x03, 0x50
        /*005a*/ 	.short	0x0000


	//----- nvinfo : EIATTR_MAXREG_COUNT
	.align		4
        /*005c*/ 	.byte	0x03, 0x1b
        /*005e*/ 	.short	0x00ff


	//----- nvinfo : EIATTR_MERCURY_ISA_VERSION
	.align		4
        /*0060*/ 	.byte	0x03, 0x5f
        /*0062*/ 	.short	0x0101


	//----- nvinfo : EIATTR_VRC_CTA_INIT_COUNT
	.align		4
        /*0064*/ 	.byte	0x02, 0x4a
	.zero		1
	.zero		1


	//----- nvinfo : EIATTR_EXIT_INSTR_OFFSETS
	.align		4
        /*0068*/ 	.byte	0x04, 0x1c
        /*006a*/ 	.short	(.L_595 - .L_594)


	//   ....[0]....
.L_594:
        /*006c*/ 	.word	0x000001c0


	//   ....[1]....
        /*0070*/ 	.word	0x00000200


	//----- nvinfo : EIATTR_CBANK_PARAM_SIZE
	.align		4
.L_595:
        /*0074*/ 	.byte	0x03, 0x19
        /*0076*/ 	.short	0x0020


	//----- nvinfo : EIATTR_PARAM_CBANK
	.align		4
        /*0078*/ 	.byte	0x04, 0x0a
        /*007a*/ 	.short	(.L_597 - .L_596)
	.align		4
.L_596:
        /*007c*/ 	.word	index@(.nv.constant0._Z9SetFromUIPfS_S_ii)
        /*0080*/ 	.short	0x0380
        /*0082*/ 	.short	0x0020


	//----- nvinfo : EIATTR_SW_WAR
	.align		4
.L_597:
        /*0084*/ 	.byte	0x04, 0x36
        /*0086*/ 	.short	(.L_599 - .L_598)
.L_598:
        /*0088*/ 	.word	0x00000008
.L_599:


//--------------------- .nv.info._Z19AddObstacleVelocityPfS_S_fii --------------------------
	.section	.nv.info._Z19AddObstacleVelocityPfS_S_fii,"",@"SHT_CUDA_INFO"
	.sectionflags	@""
	.align	4


	//----- nvinfo : EIATTR_CUDA_API_VERSION
	.align		4
        /*0000*/ 	.byte	0x04, 0x37
        /*0002*/ 	.short	(.L_601 - .L_600)
.L_600:
        /*0004*/ 	.word	0x00000082


	//----- nvinfo : EIATTR_KPARAM_INFO
	.align		4
.L_601:
        /*0008*/ 	.byte	0x04, 0x17
        /*000a*/ 	.short	(.L_603 - .L_602)
.L_602:
        /*000c*/ 	.word	0x00000000
        /*0010*/ 	.short	0x0005
        /*0012*/ 	.short	0x0020
        /*0014*/ 	.byte	0x00, 0xf0, 0x11, 0x00


	//----- nvinfo : EIATTR_KPARAM_INFO
	.align		4
.L_603:
        /*0018*/ 	.byte	0x04, 0x17
        /*001a*/ 	.short	(.L_605 - .L_604)
.L_604:
        /*001c*/ 	.word	0x00000000
        /*0020*/ 	.short	0x0004
        /*0022*/ 	.short	0x001c
        /*0024*/ 	.byte	0x00, 0xf0, 0x11, 0x00


	//----- nvinfo : EIATTR_KPARAM_INFO
	.align		4
.L_605:
        /*0028*/ 	.byte	0x04, 0x17
        /*002a*/ 	.short	(.L_607 - .L_606)
.L_606:
        /*002c*/ 	.word	0x00000000
        /*0030*/ 	.short	0x0003
        /*0032*/ 	.short	0x0018
        /*0034*/ 	.byte	0x00, 0xf0, 0x11, 0x00


	//----- nvinfo : EIATTR_KPARAM_INFO
	.align		4
.L_607:
        /*0038*/ 	.byte	0x04, 0x17
        /*003a*/ 	.short	(.L_609 - .L_608)
.L_608:
        /*003c*/ 	.word	0x00000000
        /*0040*/ 	.short	0x0002
        /*0042*/ 	.short	0x0010
        /*0044*/ 	.byte	0x00, 0xf5, 0x21, 0x00


	//----- nvinfo : EIATTR_KPARAM_INFO
	.align		4
.L_609:
        /*0048*/ 	.byte	0x04, 0x17
        /*004a*/ 	.short	(.L_611 - .L_610)
.L_610:
        /*004c*/ 	.word	0x00000000
        /*0050*/ 	.short	0x0001
        /*0052*/ 	.short	0x0008
        /*0054*/ 	.byte	0x00, 0xf5, 0x21, 0x00


	//----- nvinfo : EIATTR_KPARAM_INFO
	.align		4
.L_611:
        /*0058*/ 	.byte	0x04, 0x17
        /*005a*/ 	.short	(.L_613 - .L_612)
.L_612:
        /*005c*/ 	.word	0x00000000
        /*0060*/ 	.short	0x0000
        /*0062*/ 	.short	0x0000
        /*0064*/ 	.byte	0x00, 0xf5, 0x21, 0x00


	//----- nvinfo : EIATTR_SPARSE_MMA_MASK
	.align		4
.L_613:
        /*0068*/ 	.byte	0x03, 0x50
        /*006a*/ 	.short	0x0000


	//----- nvinfo : EIATTR_MAXREG_COUNT
	.align		4
        /*006c*/ 	.byte	0x03, 0x1b
        /*006e*/ 	.short	0x00ff


	//----- nvinfo : EIATTR_MERCURY_ISA_VERSION
	.align		4
        /*0070*/ 	.byte	0x03, 0x5f
        /*0072*/ 	.short	0x0101


	//----- nvinfo : EIATTR_VRC_CTA_INIT_COUNT
	.align		4
        /*0074*/ 	.byte	0x02, 0x4a
	.zero		1
	.zero		1


	//----- nvinfo : EIATTR_EXIT_INSTR_OFFSETS
	.align		4
        /*0078*/ 	.byte	0x04, 0x1c
        /*007a*/ 	.short	(.L_615 - .L_614)


	//   ....[0]....
.L_614:
        /*007c*/ 	.word	0x00000220


	//----- nvinfo : EIATTR_CBANK_PARAM_SIZE
	.align		4
.L_615:
        /*0080*/ 	.byte	0x03, 0x19
        /*0082*/ 	.short	0x0024


	//----- nvinfo : EIATTR_PARAM_CBANK
	.align		4
        /*0084*/ 	.byte	0x04, 0x0a
        /*0086*/ 	.short	(.L_617 - .L_616)
	.align		4
.L_616:
        /*0088*/ 	.word	index@(.nv.constant0._Z19AddObstacleVelocityPfS_S_fii)
        /*008c*/ 	.short	0x0380
        /*008e*/ 	.short	0x0024


	//----- nvinfo : EIATTR_SW_WAR
	.align		4
.L_617:
        /*0090*/ 	.byte	0x04, 0x36
        /*0092*/ 	.short	(.L_619 - .L_618)
.L_618:
        /*0094*/ 	.word	0x00000008
.L_619:


//--------------------- .nv.info._Z9AddFromUIPfS_ifii --------------------------
	.section	.nv.info._Z9AddFromUIPfS_ifii,"",@"SHT_CUDA_INFO"
	.sectionflags	@""
	.align	4


	//----- nvinfo : EIATTR_CUDA_API_VERSION
	.align		4
        /*0000*/ 	.byte	0x04, 0x37
        /*0002*/ 	.short	(.L_621 - .L_620)
.L_620:
        /*0004*/ 	.word	0x00000082


	//----- nvinfo : EIATTR_KPARAM_INFO
	.align		4
.L_621:
        /*0008*/ 	.byte	0x04, 0x17
        /*000a*/ 	.short	(.L_623 - .L_622)
.L_622:
        /*000c*/ 	.word	0x00000000
        /*0010*/ 	.short	0x0005
        /*0012*/ 	.short	0x001c
        /*0014*/ 	.byte	0x00, 0xf0, 0x11, 0x00


	//----- nvinfo : EIATTR_KPARAM_INFO
	.align		4
.L_623:
        /*0018*/ 	.byte	0x04, 0x17
        /*001a*/ 	.short	(.L_625 - .L_624)
.L_624:
        /*001c*/ 	.word	0x00000000
        /*0020*/ 	.short	0x0004
        /*0022*/ 	.short	0x0018
        /*0024*/ 	.byte	0x00, 0xf0, 0x11, 0x00


	//----- nvinfo : EIATTR_KPARAM_INFO
	.align		4
.L_625:
        /*0028*/ 	.byte	0x04, 0x17
        /*002a*/ 	.short	(.L_627 - .L_626)
.L_626:
        /*002c*/ 	.word	0x00000000
        /*0030*/ 	.short	0x0003
        /*0032*/ 	.short	0x0014
        /*0034*/ 	.byte	0x00, 0xf0, 0x11, 0x00


	//----- nvinfo : EIATTR_KPARAM_INFO
	.align		4
.L_627:
        /*0038*/ 	.byte	0x04, 0x17
        /*003a*/ 	.short	(.L_629 - .L_628)
.L_628:
        /*003c*/ 	.word	0x00000000
        /*0040*/ 	.short	0x0002
        /*0042*/ 	.short	0x0010
        /*0044*/ 	.byte	0x00, 0xf0, 0x11, 0x00


	//----- nvinfo : EIATTR_KPARAM_INFO
	.align		4
.L_629:
        /*0048*/ 	.byte	0x04, 0x17
        /*004a*/ 	.short	(.L_631 - .L_630)
.L_630:
        /*004c*/ 	.word	0x00000000
        /*0050*/ 	.short	0x0001
        /*0052*/ 	.short	0x0008
        /*0054*/ 	.byte	0x00, 0xf5, 0x21, 0x00


	//----- nvinfo : EIATTR_KPARAM_INFO
	.align		4
.L_631:
        /*0058*/ 	.byte	0x04, 0x17
        /*005a*/ 	.short	(.L_633 - .L_632)
.L_632:
        /*005c*/ 	.word	0x00000000
        /*0060*/ 	.short	0x0000
        /*0062*/ 	.short	0x0000
        /*0064*/ 	.byte	0x00, 0xf5, 0x21, 0x00


	//----- nvinfo : EIATTR_SPARSE_MMA_MASK
	.align		4
.L_633:
        /*0068*/ 	.byte	0x03, 0x50
        /*006a*/ 	.short	0x0000


	//----- nvinfo : EIATTR_MAXREG_COUNT
	.align		4
        /*006c*/ 	.byte	0x03, 0x1b
        /*006e*/ 	.short	0x00ff


	//----- nvinfo : EIATTR_MERCURY_ISA_VERSION
	.align		4
        /*0070*/ 	.byte	0x03, 0x5f
        /*0072*/ 	.short	0x0101


	//----- nvinfo : EIATTR_VRC_CTA_INIT_COUNT
	.align		4
        /*0074*/ 	.byte	0x02, 0x4a
	.zero		1
	.zero		1


	//----- nvinfo : EIATTR_EXIT_INSTR_OFFSETS
	.align		4
        /*0078*/ 	.byte	0x04, 0x1c
        /*007a*/ 	.short	(.L_635 - .L_634)


	//   ....[0]....
.L_634:
        /*007c*/ 	.word	0x000001b0


	//----- nvinfo : EIATTR_CBANK_PARAM_SIZE
	.align		4
.L_635:
        /*0080*/ 	.byte	0x03, 0x19
        /*0082*/ 	.short	0x0020


	//----- nvinfo : EIATTR_PARAM_CBANK
	.align		4
        /*0084*/ 	.byte	0x04, 0x0a
        /*0086*/ 	.short	(.L_637 - .L_636)
	.align		4
.L_636:
        /*0088*/ 	.word	index@(.nv.constant0._Z9AddFromUIPfS_ifii)
        /*008c*/ 	.short	0x0380
        /*008e*/ 	.short	0x0020


	//----- nvinfo : EIATTR_SW_WAR
	.align		4
.L_637:
        /*0090*/ 	.byte	0x04, 0x36
        /*0092*/ 	.short	(.L_639 - .L_638)
.L_638:
        /*0094*/ 	.word	0x00000008
.L_639:


//--------------------- .nv.info._Z9AddFromUIPfffiiii --------------------------
	.section	.nv.info._Z9AddFromUIPfffiiii,"",@"SHT_CUDA_INFO"
	.sectionflags	@""
	.align	4


	//----- nvinfo : EIATTR_CUDA_API_VERSION
	.align		4
        /*0000*/ 	.byte	0x04, 0x37
        /*0002*/ 	.short	(.L_641 - .L_640)
.L_640:
        /*0004*/ 	.word	0x00000082


	//----- nvinfo : EIATTR_KPARAM_INFO
	.align		4
.L_641:
        /*0008*/ 	.byte	0x04, 0x17
        /*000a*/ 	.short	(.L_643 - .L_642)
.L_642:
        /*000c*/ 	.word	0x00000000
        /*0010*/ 	.short	0x0006
        /*0012*/ 	.short	0x001c
        /*0014*/ 	.byte	0x00, 0xf0, 0x11, 0x00


	//----- nvinfo : EIATTR_KPARAM_INFO
	.align		4
.L_643:
        /*0018*/ 	.byte	0x04, 0x17
        /*001a*/ 	.short	(.L_645 - .L_644)
.L_644:
        /*001c*/ 	.word	0x00000000
        /*0020*/ 	.short	0x0005
        /*0022*/ 	.short	0x0018
        /*0024*/ 	.byte	0x00, 0xf0, 0x11, 0x00


	//----- nvinfo : EIATTR_KPARAM_INFO
	.align		4
.L_645:
        /*0028*/ 	.byte	0x04, 0x17
        /*002a*/ 	.short	(.L_647 - .L_646)
.L_646:
        /*002c*/ 	.word	0x00000000
        /*0030*/ 	.short	0x0004
        /*0032*/ 	.short	0x0014
        /*0034*/ 	.byte	0x00, 0xf0, 0x11, 0x00


	//----- nvinfo : EIATTR_KPARAM_INFO
	.align		4
.L_647:
        /*0038*/ 	.byte	0x04, 0x17
        /*003a*/ 	.short	(.L_649 - .L_648)
.L_648:
        /*003c*/ 	.word	0x00000000
        /*0040*/ 	.short	0x0003
        /*0042*/ 	.short	0x0010
        /*0044*/ 	.byte	0x00, 0xf0, 0x11, 0x00


	//----- nvinfo : EIATTR_KPARAM_INFO
	.align		4
.L_649:
        /*0048*/ 	.byte	0x04, 0x17
        /*004a*/ 	.short	(.L_651 - .L_650)
.L_650:
        /*004c*/ 	.word	0x00000000
        /*0050*/ 	.short	0x0002
        /*0052*/ 	.short	0x000c
        /*0054*/ 	.byte	0x00, 0xf0, 0x11, 0x00


	//----- nvinfo : EIATTR_KPARAM_INFO
	.align		4
.L_651:
        /*0058*/ 	.byte	0x04, 0x17
        /*005a*/ 	.short	(.L_653 - .L_652)
.L_652:
        /*005c*/ 	.word	0x00000000
        /*0060*/ 	.short	0x0001
        /*0062*/ 	.short	0x0008
        /*0064*/ 	.byte	0x00, 0xf0, 0x11, 0x00


	//----- nvinfo : EIATTR_KPARAM_INFO
	.align		4
.L_653:
        /*0068*/ 	.byte	0x04, 0x17
        /*006a*/ 	.short	(.L_655 - .L_654)
.L_654:
        /*006c*/ 	.word	0x00000000
        /*0070*/ 	.short	0x0000
        /*0072*/ 	.short	0x0000
        /*0074*/ 	.byte	0x00, 0xf5, 0x21, 0x00


	//----- nvinfo : EIATTR_SPARSE_MMA_MASK
	.align		4
.L_655:
        /*0078*/ 	.byte	0x03, 0x50
        /*007a*/ 	.short	0x0000


	//----- nvinfo : EIATTR_MAXREG_COUNT
	.align		4
        /*007c*/ 	.byte	0x03, 0x1b
        /*007e*/ 	.short	0x00ff


	//----- nvinfo : EIATTR_MERCURY_ISA_VERSION
	.align		4
        /*0080*/ 	.byte	0x03, 0x5f
        /*0082*/ 	.short	0x0101


	//----- nvinfo : EIATTR_VRC_CTA_INIT_COUNT
	.align		4
        /*0084*/ 	.byte	0x02, 0x4a
	.zero		1
	.zero		1


	//----- nvinfo : EIATTR_EXIT_INSTR_OFFSETS
	.align		4
        /*0088*/ 	.byte	0x04, 0x1c
        /*008a*/ 	.short	(.L_657 - .L_656)


	//   ....[0]....
.L_656:
        /*008c*/ 	.word	0x00000190


	//   ....[1]....
        /*0090*/ 	.word	0x00000220


	//----- nvinfo : EIATTR_CBANK_PARAM_SIZE
	.align		4
.L_657:
        /*0094*/ 	.byte	0x03, 0x19
        /*0096*/ 	.short	0x0020


	//----- nvinfo : EIATTR_PARAM_CBANK
	.align		4
        /*0098*/ 	.byte	0x04, 0x0a
        /*009a*/ 	.short	(.L_659 - .L_658)
	.align		4
.L_658:
        /*009c*/ 	.word	index@(.nv.constant0._Z9AddFromUIPfffiiii)
        /*00a0*/ 	.short	0x0380
        /*00a2*/ 	.short	0x0020


	//----- nvinfo : EIATTR_SW_WAR
	.align		4
.L_659:
        /*00a4*/ 	.byte	0x04, 0x36
        /*00a6*/ 	.short	(.L_661 - .L_660)
.L_660:
        /*00a8*/ 	.word	0x00000008
.L_661:


//--------------------- .nv.info._Z8MapArrayPffii --------------------------
	.section	.nv.info._Z8MapArrayPffii,"",@"SHT_CUDA_INFO"
	.sectionflags	@""
	.align	4


	//----- nvinfo : EIATTR_CUDA_API_VERSION
	.align		4
        /*0000*/ 	.byte	0x04, 0x37
        /*0002*/ 	.short	(.L_663 - .L_662)
.L_662:
        /*0004*/ 	.word	0x00000082


	//----- nvinfo : EIATTR_KPARAM_INFO
	.align		4
.L_663:
        /*0008*/ 	.byte	0x04, 0x17
        /*000a*/ 	.short	(.L_665 - .L_664)
.L_664:
        /*000c*/ 	.word	0x00000000
        /*0010*/ 	.short	0x0003
        /*0012*/ 	.short	0x0010
        /*0014*/ 	.byte	0x00, 0xf0, 0x11, 0x00


	//----- nvinfo : EIATTR_KPARAM_INFO
	.align		4
.L_665:
        /*0018*/ 	.byte	0x04, 0x17
        /*001a*/ 	.short	(.L_667 - .L_666)
.L_666:
        /*001c*/ 	.word	0x00000000
        /*0020*/ 	.short	0x0002
        /*0022*/ 	.short	0x000c
        /*0024*/ 	.byte	0x00, 0xf0, 0x11, 0x00


	//----- nvinfo : EIATTR_KPARAM_INFO
	.align		4
.L_667:
        /*0028*/ 	.byte	0x04, 0x17
        /*002a*/ 	.short	(.L_669 - .L_668)
.L_668:
        /*002c*/ 	.word	0x00000000
        /*0030*/ 	.short	0x0001
        /*0032*/ 	.short	0x0008
        /*0034*/ 	.byte	0x00, 0xf0, 0x11, 0x00


	//----- nvinfo : EIATTR_KPARAM_INFO
	.align		4
.L_669:
        /*0038*/ 	.byte	0x04, 0x17
        /*003a*/ 	.short	(.L_671 - .L_670)
.L_670:
        /*003c*/ 	.word	0x00000000
        /*0040*/ 	.short	0x0000
        /*0042*/ 	.short	0x0000
        /*0044*/ 	.byte	0x00, 0xf5, 0x21, 0x00


	//----- nvinfo : EIATTR_SPARSE_MMA_MASK
	.align		4
.L_671:
        /*0048*/ 	.byte	0x03, 0x50
        /*004a*/ 	.short	0x0000


	//----- nvinfo : EIATTR_MAXREG_COUNT
	.align		4
        /*004c*/ 	.byte	0x03, 0x1b
        /*004e*/ 	.short	0x00ff


	//----- nvinfo : EIATTR_MERCURY_ISA_VERSION
	.align		4
        /*0050*/ 	.byte	0x03, 0x5f
        /*0052*/ 	.short	0x0101


	//----- nvinfo : EIATTR_VRC_CTA_INIT_COUNT
	.align		4
        /*0054*/ 	.byte	0x02, 0x4a
	.zero		1
	.zero		1


	//----- nvinfo : EIATTR_EXIT_INSTR_OFFSETS
	.align		4
        /*0058*/ 	.byte	0x04, 0x1c
        /*005a*/ 	.short	(.L_673 - .L_672)


	//   ....[0]....
.L_672:
        /*005c*/ 	.word	0x00000180


	//----- nvinfo : EIATTR_CBANK_PARAM_SIZE
	.align		4
.L_673:
        /*0060*/ 	.byte	0x03, 0x19
        /*0062*/ 	.short	0x0014


	//----- nvinfo : EIATTR_PARAM_CBANK
	.align		4
        /*0064*/ 	.byte	0x04, 0x0a
        /*0066*/ 	.short	(.L_675 - .L_674)
	.align		4
.L_674:
        /*0068*/ 	.word	index@(.nv.constant0._Z8MapArrayPffii)
        /*006c*/ 	.short	0x0380
        /*006e*/ 	.short	0x0014


	//----- nvinfo : EIATTR_SW_WAR
	.align		4
.L_675:
        /*0070*/ 	.byte	0x04, 0x36
        /*0072*/ 	.short	(.L_677 - .L_676)
.L_676:
        /*0074*/ 	.word	0x00000008
.L_677:


//--------------------- .nv.info._Z10ClearArrayPifii --------------------------
	.section	.nv.info._Z10ClearArrayPifii,"",@"SHT_CUDA_INFO"
	.sectionflags	@""
	.align	4


	//----- nvinfo : EIATTR_CUDA_API_VERSION
	.align		4
        /*0000*/ 	.byte	0x04, 0x37
        /*0002*/ 	.short	(.L_679 - .L_678)
.L_678:
        /*0004*/ 	.word	0x00000082


	//----- nvinfo : EIATTR_KPARAM_INFO
	.align		4
.L_679:
        /*0008*/ 	.byte	0x04, 0x17
        /*000a*/ 	.short	(.L_681 - .L_680)
.L_680:
        /*000c*/ 	.word	0x00000000
        /*0010*/ 	.short	0x0003
        /*0012*/ 	.short	0x0010
        /*0014*/ 	.byte	0x00, 0xf0, 0x11, 0x00


	//----- nvinfo : EIATTR_KPARAM_INFO
	.align		4
.L_681:
        /*0018*/ 	.byte	0x04, 0x17
        /*001a*/ 	.short	(.L_683 - .L_682)
.L_682:
        /*001c*/ 	.word	0x00000000
        /*0020*/ 	.short	0x0002
        /*0022*/ 	.short	0x000c
        /*0024*/ 	.byte	0x00, 0xf0, 0x11, 0x00


	//----- nvinfo : EIATTR_KPARAM_INFO
	.align		4
.L_683:
        /*0028*/ 	.byte	0x04, 0x17
        /*002a*/ 	.short	(.L_685 - .L_684)
.L_684:
        /*002c*/ 	.word	0x00000000
        /*0030*/ 	.short	0x0001
        /*0032*/ 	.short	0x0008
        /*0034*/ 	.byte	0x00, 0xf0, 0x11, 0x00


	//----- nvinfo : EIATTR_KPARAM_INFO
	.align		4
.L_685:
        /*0038*/ 	.byte	0x04, 0x17
        /*003a*/ 	.short	(.L_687 - .L_686)
.L_686:
        /*003c*/ 	.word	0x00000000
        /*0040*/ 	.short	0x0000
        /*0042*/ 	.short	0x0000
        /*0044*/ 	.byte	0x00, 0xf5, 0x21, 0x00


	//----- nvinfo : EIATTR_SPARSE_MMA_MASK
	.align		4
.L_687:
        /*0048*/ 	.byte	0x03, 0x50
        /*004a*/ 	.short	0x0000


	//----- nvinfo : EIATTR_MAXREG_COUNT
	.align		4
        /*004c*/ 	.byte	0x03, 0x1b
        /*004e*/ 	.short	0x00ff


	//----- nvinfo : EIATTR_MERCURY_ISA_VERSION
	.align		4
        /*0050*/ 	.byte	0x03, 0x5f
        /*0052*/ 	.short	0x0101


	//----- nvinfo : EIATTR_VRC_CTA_INIT_COUNT
	.align		4
        /*0054*/ 	.byte	0x02, 0x4a
	.zero		1
	.zero		1


	//----- nvinfo : EIATTR_EXIT_INSTR_OFFSETS
	.align		4
        /*0058*/ 	.byte	0x04, 0x1c
        /*005a*/ 	.short	(.L_689 - .L_688)


	//   ....[0]....
.L_688:
        /*005c*/ 	.word	0x00000170


	//----- nvinfo : EIATTR_CBANK_PARAM_SIZE
	.align		4
.L_689:
        /*0060*/ 	.byte	0x03, 0x19
        /*0062*/ 	.short	0x0014


	//----- nvinfo : EIATTR_PARAM_CBANK
	.align		4
        /*0064*/ 	.byte	0x04, 0x0a
        /*0066*/ 	.short	(.L_691 - .L_690)
	.align		4
.L_690:
        /*0068*/ 	.word	index@(.nv.constant0._Z10ClearArrayPifii)
        /*006c*/ 	.short	0x0380
        /*006e*/ 	.short	0x0014


	//----- nvinfo : EIATTR_SW_WAR
	.align		4
.L_691:
        /*0070*/ 	.byte	0x04, 0x36
        /*0072*/ 	.short	(.L_693 - .L_692)
.L_692:
        /*0074*/ 	.word	0x00000008
.L_693:


//--------------------- .nv.info._Z10ClearArrayPffii --------------------------
	.section	.nv.info._Z10ClearArrayPffii,"",@"SHT_CUDA_INFO"
	.sectionflags	@""
	.align	4


	//----- nvinfo : EIATTR_CUDA_API_VERSION
	.align		4
        /*0000*/ 	.byte	0x04, 0x37
        /*0002*/ 	.short	(.L_695 - .L_694)
.L_694:
        /*0004*/ 	.word	0x00000082


	//----- nvinfo : EIATTR_KPARAM_INFO
	.align		4
.L_695:
        /*0008*/ 	.byte	0x04, 0x17
        /*000a*/ 	.short	(.L_697 - .L_696)
.L_696:
        /*000c*/ 	.word	0x00000000
        /*0010*/ 	.short	0x0003
        /*0012*/ 	.short	0x0010
        /*0014*/ 	.byte	0x00, 0xf0, 0x11, 0x00


	//----- nvinfo : EIATTR_KPARAM_INFO
	.align		4
.L_697:
        /*0018*/ 	.byte	0x04, 0x17
        /*001a*/ 	.short	(.L_699 - .L_698)
.L_698:
        /*001c*/ 	.word	0x00000000
        /*0020*/ 	.short	0x0002
        /*0022*/ 	.short	0x000c
        /*0024*/ 	.byte	0x00, 0xf0, 0x11, 0x00


	//----- nvinfo : EIATTR_KPARAM_INFO
	.align		4
.L_699:
        /*0028*/ 	.byte	0x04, 0x17
        /*002a*/ 	.short	(.L_701 - .L_700)
.L_700:
        /*002c*/ 	.word	0x00000000
        /*0030*/ 	.short	0x0001
        /*0032*/ 	.short	0x0008
        /*0034*/ 	.byte	0x00, 0xf0, 0x11, 0x00


	//----- nvinfo : EIATTR_KPARAM_INFO
	.align		4
.L_701:
        /*0038*/ 	.byte	0x04, 0x17
        /*003a*/ 	.short	(.L_703 - .L_702)
.L_702:
        /*003c*/ 	.word	0x00000000
        /*0040*/ 	.short	0x0000
        /*0042*/ 	.short	0x0000
        /*0044*/ 	.byte	0x00, 0xf5, 0x21, 0x00


	//----- nvinfo : EIATTR_SPARSE_MMA_MASK
	.align		4
.L_703:
        /*0048*/ 	.byte	0x03, 0x50
        /*004a*/ 	.short	0x0000


	//----- nvinfo : EIATTR_MAXREG_COUNT
	.align		4
        /*004c*/ 	.byte	0x03, 0x1b
        /*004e*/ 	.short	0x00ff


	//----- nvinfo : EIATTR_MERCURY_ISA_VERSION
	.align		4
        /*0050*/ 	.byte	0x03, 0x5f
        /*0052*/ 	.short	0x0101


	//----- nvinfo : EIATTR_VRC_CTA_INIT_COUNT
	.align		4
        /*0054*/ 	.byte	0x02, 0x4a
	.zero		1
	.zero		1


	//----- nvinfo : EIATTR_EXIT_INSTR_OFFSETS
	.align		4
        /*0058*/ 	.byte	0x04, 0x1c
        /*005a*/ 	.short	(.L_705 - .L_704)


	//   ....[0]....
.L_704:
        /*005c*/ 	.word	0x00000160


	//----- nvinfo : EIATTR_CBANK_PARAM_SIZE
	.align		4
.L_705:
        /*0060*/ 	.byte	0x03, 0x19
        /*0062*/ 	.short	0x0014


	//----- nvinfo : EIATTR_PARAM_CBANK
	.align		4
        /*0064*/ 	.byte	0x04, 0x0a
        /*0066*/ 	.short	(.L_707 - .L_706)
	.align		4
.L_706:
        /*0068*/ 	.word	index@(.nv.constant0._Z10ClearArrayPffii)
        /*006c*/ 	.short	0x0380
        /*006e*/ 	.short	0x0014


	//----- nvinfo : EIATTR_SW_WAR
	.align		4
.L_707:
        /*0070*/ 	.byte	0x04, 0x36
        /*0072*/ 	.short	(.L_709 - .L_708)
.L_708:
        /*0074*/ 	.word	0x00000008
.L_709:


//--------------------- .nv.info._Z6getSumPffii   --------------------------
	.section	.nv.info._Z6getSumPffii,"",@"SHT_CUDA_INFO"
	.sectionflags	@""
	.align	4


	//----- nvinfo : EIATTR_CUDA_API_VERSION
	.align		4
        /*0000*/ 	.byte	0x04, 0x37
        /*0002*/ 	.short	(.L_711 - .L_710)
.L_710:
        /*0004*/ 	.word	0x00000082


	//----- nvinfo : EIATTR_KPARAM_INFO
	.align		4
.L_711:
        /*0008*/ 	.byte	0x04, 0x17
        /*000a*/ 	.short	(.L_713 - .L_712)
.L_712:
        /*000c*/ 	.word	0x00000000
        /*0010*/ 	.short	0x0003
        /*0012*/ 	.short	0x0010
        /*0014*/ 	.byte	0x00, 0xf0, 0x11, 0x00


	//----- nvinfo : EIATTR_KPARAM_INFO
	.align		4
.L_713:
        /*0018*/ 	.byte	0x04, 0x17
        /*001a*/ 	.short	(.L_715 - .L_714)
.L_714:
        /*001c*/ 	.word	0x00000000
        /*0020*/ 	.short	0x0002
        /*0022*/ 	.short	0x000c
        /*0024*/ 	.byte	0x00, 0xf0, 0x11, 0x00


	//----- nvinfo : EIATTR_KPARAM_INFO
	.align		4
.L_715:
        /*0028*/ 	.byte	0x04, 0x17
        /*002a*/ 	.short	(.L_717 - .L_716)
.L_716:
        /*002c*/ 	.word	0x00000000
        /*0030*/ 	.short	0x0001
        /*0032*/ 	.short	0x0008
        /*0034*/ 	.byte	0x00, 0xf0, 0x11, 0x00


	//----- nvinfo : EIATTR_KPARAM_INFO
	.align		4
.L_717:
        /*0038*/ 	.byte	0x04, 0x17
        /*003a*/ 	.short	(.L_719 - .L_718)
.L_718:
        /*003c*/ 	.word	0x00000000
        /*0040*/ 	.short	0x0000
        /*0042*/ 	.short	0x0000
        /*0044*/ 	.byte	0x00, 0xf5, 0x21, 0x00


	//----- nvinfo : EIATTR_SPARSE_MMA_MASK
	.align		4
.L_719:
        /*0048*/ 	.byte	0x03, 0x50
        /*004a*/ 	.short	0x0000


	//----- nvinfo : EIATTR_MAXREG_COUNT
	.align		4
        /*004c*/ 	.byte	0x03, 0x1b
        /*004e*/ 	.short	0x00ff


	//----- nvinfo : EIATTR_MERCURY_ISA_VERSION
	.align		4
        /*0050*/ 	.byte	0x03, 0x5f
        /*0052*/ 	.short	0x0101


	//----- nvinfo : EIATTR_VRC_CTA_INIT_COUNT
	.align		4
        /*0054*/ 	.byte	0x02, 0x4a
	.zero		1
	.zero		1


	//----- nvinfo : EIATTR_EXIT_INSTR_OFFSETS
	.align		4
        /*0058*/ 	.byte	0x04, 0x1c
        /*005a*/ 	.short	(.L_721 - .L_720)


	//   ....[0]....
.L_720:
        /*005c*/ 	.word	0x00000010


	//----- nvinfo : EIATTR_CBANK_PARAM_SIZE
	.align		4
.L_721:
        /*0060*/ 	.byte	0x03, 0x19
        /*0062*/ 	.short	0x0014


	//----- nvinfo : EIATTR_PARAM_CBANK
	.align		4
        /*0064*/ 	.byte	0x04, 0x0a
        /*0066*/ 	.short	(.L_723 - .L_722)
	.align		4
.L_722:
        /*0068*/ 	.word	index@(.nv.constant0._Z6getSumPffii)
        /*006c*/ 	.short	0x0380
        /*006e*/ 	.short	0x0014


	//----- nvinfo : EIATTR_SW_WAR
	.align		4
.L_723:
        /*0070*/ 	.byte	0x04, 0x36
        /*0072*/ 	.short	(.L_725 - .L_724)
.L_724:
        /*0074*/ 	.word	0x00000008
.L_725:


//--------------------- .nv.info._Z11SetBoundaryiPfS_ii --------------------------
	.section	.nv.info._Z11SetBoundaryiPfS_ii,"",@"SHT_CUDA_INFO"
	.sectionflags	@""
	.align	4


	//----- nvinfo : EIATTR_CUDA_API_VERSION
	.align		4
        /*0000*/ 	.byte	0x04, 0x37
        /*0002*/ 	.short	(.L_727 - .L_726)
.L_726:
        /*0004*/ 	.word	0x00000082


	//----- nvinfo : EIATTR_KPARAM_INFO
	.align		4
.L_727:
        /*0008*/ 	.byte	0x04, 0x17
        /*000a*/ 	.short	(.L_729 - .L_728)
.L_728:
        /*000c*/ 	.word	0x00000000
        /*0010*/ 	.short	0x0004
        /*0012*/ 	.short	0x001c
        /*0014*/ 	.byte	0x00, 0xf0, 0x11, 0x00


	//----- nvinfo : EIATTR_KPARAM_INFO
	.align		4
.L_729:
        /*0018*/ 	.byte	0x04, 0x17
        /*001a*/ 	.short	(.L_731 - .L_730)
.L_730:
        /*001c*/ 	.word	0x00000000
        /*0020*/ 	.short	0x0003
        /*0022*/ 	.short	0x0018
        /*0024*/ 	.byte	0x00, 0xf0, 0x11, 0x00


	//----- nvinfo : EIATTR_KPARAM_INFO
	.align		4
.L_731:
        /*0028*/ 	.byte	0x04, 0x17
        /*002a*/ 	.short	(.L_733 - .L_732)
.L_732:
        /*002c*/ 	.word	0x00000000
        /*0030*/ 	.short	0x0002
        /*0032*/ 	.short	0x0010
        /*0034*/ 	.byte	0x00, 0xf5, 0x21, 0x00


	//----- nvinfo : EIATTR_KPARAM_INFO
	.align		4
.L_733:
        /*0038*/ 	.byte	0x04, 0x17
        /*003a*/ 	.short	(.L_735 - .L_734)
.L_734:
        /*003c*/ 	.word	0x00000000
        /*0040*/ 	.short	0x0001
        /*0042*/ 	.short	0x0008
        /*0044*/ 	.byte	0x00, 0xf5, 0x21, 0x00


	//----- nvinfo : EIATTR_KPARAM_INFO
	.align		4
.L_735:
        /*0048*/ 	.byte	0x04, 0x17
        /*004a*/ 	.short	(.L_737 - .L_736)
.L_736:
        /*004c*/ 	.word	0x00000000
        /*0050*/ 	.short	0x0000
        /*0052*/ 	.short	0x0000
        /*0054*/ 	.byte	0x00, 0xf0, 0x11, 0x00


	//----- nvinfo : EIATTR_SPARSE_MMA_MASK
	.align		4
.L_737:
        /*0058*/ 	.byte	0x03, 0x50
        /*005a*/ 	.short	0x0000


	//----- nvinfo : EIATTR_MAXREG_COUNT
	.align		4
        /*005c*/ 	.byte	0x03, 0x1b
        /*005e*/ 	.short	0x00ff


	//----- nvinfo : EIATTR_MERCURY_ISA_VERSION
	.align		4
        /*0060*/ 	.byte	0x03, 0x5f
        /*0062*/ 	.short	0x0101


	//----- nvinfo : EIATTR_VRC_CTA_INIT_COUNT
	.align		4
        /*0064*/ 	.byte	0x02, 0x4a
	.zero		1
	.zero		1


	//----- nvinfo : EIATTR_EXIT_INSTR_OFFSETS
	.align		4
        /*0068*/ 	.byte	0x04, 0x1c
        /*006a*/ 	.short	(.L_739 - .L_738)


	//   ....[0]....
.L_738:
        /*006c*/ 	.word	0x00000690


	//   ....[1]....
        /*0070*/ 	.word	0x00000750


	//----- nvinfo : EIATTR_CRS_STACK_SIZE
	.align		4
.L_739:
        /*0074*/ 	.byte	0x04, 0x1e
        /*0076*/ 	.short	(.L_741 - .L_740)
.L_740:
        /*0078*/ 	.word	0x00000000


	//----- nvinfo : EIATTR_CBANK_PARAM_SIZE
	.align		4
.L_741:
        /*007c*/ 	.byte	0x03, 0x19
        /*007e*/ 	.short	0x0020


	//----- nvinfo : EIATTR_PARAM_CBANK
	.align		4
        /*0080*/ 	.byte	0x04, 0x0a
        /*0082*/ 	.short	(.L_743 - .L_742)
	.align		4
.L_742:
        /*0084*/ 	.word	index@(.nv.constant0._Z11SetBoundaryiPfS_ii)
        /*0088*/ 	.short	0x0380
        /*008a*/ 	.short	0x0020


	//----- nvinfo : EIATTR_SW_WAR
	.align		4
.L_743:
        /*008c*/ 	.byte	0x04, 0x36
        /*008e*/ 	.short	(.L_745 - .L_744)
.L_744:
        /*0090*/ 	.word	0x00000008
.L_745:


//--------------------- .nv.info._Z10DrawSquarePffii --------------------------
	.section	.nv.info._Z10DrawSquarePffii,"",@"SHT_CUDA_INFO"
	.sectionflags	@""
	.align	4


	//----- nvinfo : EIATTR_CUDA_API_VERSION
	.align		4
        /*0000*/ 	.byte	0x04, 0x37
        /*0002*/ 	.short	(.L_747 - .L_746)
.L_746:
        /*0004*/ 	.word	0x00000082


	//----- nvinfo : EIATTR_KPARAM_INFO
	.align		4
.L_747:
        /*0008*/ 	.byte	0x04, 0x17
        /*000a*/ 	.short	(.L_749 - .L_748)
.L_748:
        /*000c*/ 	.word	0x00000000
        /*0010*/ 	.short	0x0003
        /*0012*/ 	.short	0x0010
        /*0014*/ 	.byte	0x00, 0xf0, 0x11, 0x00


	//----- nvinfo : EIATTR_KPARAM_INFO
	.align		4
.L_749:
        /*0018*/ 	.byte	0x04, 0x17
        /*001a*/ 	.short	(.L_751 - .L_750)
.L_750:
        /*001c*/ 	.word	0x00000000
        /*0020*/ 	.short	0x0002
        /*0022*/ 	.short	0x000c
        /*0024*/ 	.byte	0x00, 0xf0, 0x11, 0x00


	//----- nvinfo : EIATTR_KPARAM_INFO
	.align		4
.L_751:
        /*0028*/ 	.byte	0x04, 0x17
        /*002a*/ 	.short	(.L_753 - .L_752)
.L_752:
        /*002c*/ 	.word	0x00000000
        /*0030*/ 	.short	0x0001
        /*0032*/ 	.short	0x0008
        /*0034*/ 	.byte	0x00, 0xf0, 0x11, 0x00


	//----- nvinfo : EIATTR_KPARAM_INFO
	.align		4
.L_753:
        /*0038*/ 	.byte	0x04, 0x17
        /*003a*/ 	.short	(.L_755 - .L_754)
.L_754:
        /*003c*/ 	.word	0x00000000
        /*0040*/ 	.short	0x0000
        /*0042*/ 	.short	0x0000
        /*0044*/ 	.byte	0x00, 0xf5, 0x21, 0x00


	//----- nvinfo : EIATTR_SPARSE_MMA_MASK
	.align		4
.L_755:
        /*0048*/ 	.byte	0x03, 0x50
        /*004a*/ 	.short	0x0000


	//----- nvinfo : EIATTR_MAXREG_COUNT
	.align		4
        /*004c*/ 	.byte	0x03, 0x1b
        /*004e*/ 	.short	0x00ff


	//----- nvinfo : EIATTR_MERCURY_ISA_VERSION
	.align		4
        /*0050*/ 	.byte	0x03, 0x5f
        /*0052*/ 	.short	0x0101


	//----- nvinfo : EIATTR_VRC_CTA_INIT_COUNT
	.align		4
        /*0054*/ 	.byte	0x02, 0x4a
	.zero		1
	.zero		1


	//----- nvinfo : EIATTR_EXIT_INSTR_OFFSETS
	.align		4
        /*0058*/ 	.byte	0x04, 0x1c
        /*005a*/ 	.short	(.L_757 - .L_756)


	//   ....[0]....
.L_756:
        /*005c*/ 	.word	0x00000410


	//   ....[1]....
        /*0060*/ 	.word	0x00000470


	//----- nvinfo : EIATTR_CRS_STACK_SIZE
	.align		4
.L_757:
        /*0064*/ 	.byte	0x04, 0x1e
        /*0066*/ 	.short	(.L_759 - .L_758)
.L_758:
        /*0068*/ 	.word	0x00000000


	//----- nvinfo : EIATTR_CBANK_PARAM_SIZE
	.align		4
.L_759:
        /*006c*/ 	.byte	0x03, 0x19
        /*006e*/ 	.short	0x0014


	//----- nvinfo : EIATTR_PARAM_CBANK
	.align		4
        /*0070*/ 	.byte	0x04, 0x0a
        /*0072*/ 	.short	(.L_761 - .L_760)
	.align		4
.L_760:
        /*0074*/ 	.word	index@(.nv.constant0._Z10DrawSquarePffii)
        /*0078*/ 	.short	0x0380
        /*007a*/ 	.short	0x0014


	//----- nvinfo : EIATTR_SW_WAR
	.align		4
.L_761:
        /*007c*/ 	.byte	0x04, 0x36
        /*007e*/ 	.short	(.L_763 - .L_762)
.L_762:
        /*0080*/ 	.word	0x00000008
.L_763:


//--------------------- .nv.callgraph             --------------------------
	.section	.nv.callgraph,"",@"SHT_CUDA_CALLGRAPH"
	.align	4
	.sectionentsize	8
	.align		4
        /*0000*/ 	.word	0x00000000
	.align		4
        /*0004*/ 	.word	0xffffffff
	.align		4
        /*0008*/ 	.word	0x00000000
	.align		4
        /*000c*/ 	.word	0xfffffffe
	.align		4
        /*0010*/ 	.word	0x00000000
	.align		4
        /*0014*/ 	.word	0xfffffffd
	.align		4
        /*0018*/ 	.word	0x00000000
	.align		4
        /*001c*/ 	.word	0xfffffffc


//--------------------- .text._Z5ReactPfS_fffiS_fii --------------------------
	.section	.text._Z5ReactPfS_fffiS_fii,"ax",@progbits
	.align	128
        .global         _Z5ReactPfS_fffiS_fii
        .type           _Z5ReactPfS_fffiS_fii,@function
        .size           _Z5ReactPfS_fffiS_fii,(.L_x_138 - _Z5ReactPfS_fffiS_fii)
        .other          _Z5ReactPfS_fffiS_fii,@"STO_CUDA_ENTRY STV_DEFAULT"
_Z5ReactPfS_fffiS_fii:
.text._Z5ReactPfS_fffiS_fii:
[----:B------:R-:W-:Y:S01]  /*0000*/  LDC R1, c[0x0][0x37c] ;  /* 0x0000df00ff017b82 */ /* 0x000fe20000000800 */
[----:B------:R-:W0:Y:S07]  /*0010*/  S2R R0, SR_TID.X ;  /* 0x0000000000007919 */ /* 0x000e2e0000002100 */
[----:B------:R-:W0:Y:S01]  /*0020*/  S2UR UR5, SR_CTAID.X ;  /* 0x00000000000579c3 */ /* 0x000e220000002500 */
[----:B------:R-:W1:Y:S01]  /*0030*/  LDCU UR7, c[0x0][0x3ac] ;  /* 0x00007580ff0777ac */ /* 0x000e620008000800 */
[----:B------:R-:W-:Y:S01]  /*0040*/  BSSY.RECONVERGENT B0, `(.L_x_0) ;  /* 0x0000069000007945 */ /* 0x000fe20003800200 */
[----:B------:R-:W2:Y:S01]  /*0050*/  S2R R2, SR_TID.Y ;  /* 0x0000000000027919 */ /* 0x000ea20000002200 */
[----:B------:R-:W3:Y:S04]  /*0060*/  LDCU UR4, c[0x0][0x3b0] ;  /* 0x00007600ff0477ac */ /* 0x000ee80008000800 */
[----:B------:R-:W0:Y:S08]  /*0070*/  LDC R5, c[0x0][0x360] ;  /* 0x0000d800ff057b82 */ /* 0x000e300000000800 */
[----:B------:R-:W2:Y:S08]  /*0080*/  S2UR UR6, SR_CTAID.Y ;  /* 0x00000000000679c3 */ /* 0x000eb00000002600 */
[----:B------:R-:W2:Y:S01]  /*0090*/  LDC R3, c[0x0][0x364] ;  /* 0x0000d900ff037b82 */ /* 0x000ea20000000800 */
[----:B------:R-:W4:Y:S01]  /*00a0*/  LDCU UR8, c[0x0][0x370] ;  /* 0x00006e00ff0877ac */ /* 0x000f220008000800 */
[----:B0-----:R-:W-:Y:S01]  /*00b0*/  IMAD R0, R5, UR5, R0 ;  /* 0x0000000505007c24 */ /* 0x001fe2000f8e0200 */
[----:B-1----:R-:W-:-:S04]  /*00c0*/  UIADD3 UR5, UPT, UPT, UR7, -0x2, URZ ;  /* 0xfffffffe07057890 */ /* 0x002fc8000fffe0ff */
[----:B------:R-:W-:-:S04]  /*00d0*/  ISETP.GE.AND P0, PT, R0, UR7, PT ;  /* 0x0000000700007c0c */ /* 0x000fc8000bf06270 */
[----:B------:R-:W-:-:S04]  /*00e0*/  SEL R0, R0, RZ, !P0 ;  /* 0x000000ff00007207 */ /* 0x000fc80004000000 */
[----:B------:R-:W-:Y:S01]  /*00f0*/  ISETP.GE.AND P0, PT, R0, UR5, PT ;  /* 0x0000000500007c0c */ /* 0x000fe2000bf06270 */
[----:B--2---:R-:W-:-:S03]  /*0100*/  IMAD R2, R3, UR6, R2 ;  /* 0x0000000603027c24 */ /* 0x004fc6000f8e0202 */
[----:B------:R-:W-:Y:S01]  /*0110*/  ISETP.LT.OR P0, PT, R0, 0x2, P0 ;  /* 0x000000020000780c */ /* 0x000fe20000701670 */
[----:B------:R-:W0:Y:S01]  /*0120*/  LDCU.64 UR6, c[0x0][0x358] ;  /* 0x00006b00ff0677ac */ /* 0x000e220008000a00 */
[----:B---3--:R-:W-:Y:S01]  /*0130*/  ISETP.GE.AND P1, PT, R2, UR4, PT ;  /* 0x0000000402007c0c */ /* 0x008fe2000bf26270 */
[----:B------:R-:W-:-:S03]  /*0140*/  UIADD3 UR4, UPT, UPT, UR4, -0x2, URZ ;  /* 0xfffffffe04047890 */ /* 0x000fc6000fffe0ff */
[----:B------:R-:W-:Y:S01]  /*0150*/  SEL R3, R2, RZ, !P1 ;  /* 0x000000ff02037207 */ /* 0x000fe20004800000 */
[----:B----4-:R-:W-:-:S03]  /*0160*/  IMAD R2, R5, UR8, RZ ;  /* 0x0000000805027c24 */ /* 0x010fc6000f8e02ff */
[C---:B------:R-:W-:Y:S01]  /*0170*/  ISETP.LT.U32.OR P0, PT, R3.reuse, 0x2, P0 ;  /* 0x000000020300780c */ /* 0x040fe20000701470 */
[----:B------:R-:W-:-:S03]  /*0180*/  IMAD R9, R3, R2, R0 ;  /* 0x0000000203097224 */ /* 0x000fc600078e0200 */
[----:B------:R-:W-:-:S13]  /*0190*/  ISETP.GE.OR P0, PT, R3, UR4, P0 ;  /* 0x0000000403007c0c */ /* 0x000fda0008706670 */
[----:B0-----:R-:W-:Y:S05]  /*01a0*/  @P0 BRA `(.L_x_1) ;  /* 0x0000000400480947 */ /* 0x001fea0003800000 */
[----:B------:R-:W0:Y:S01]  /*01b0*/  LDC.64 R2, c[0x0][0x3a0] ;  /* 0x0000e800ff027b82 */ /* 0x000e220000000a00 */
[----:B------:R-:W-:-:S04]  /*01c0*/  IMAD.SHL.U32 R5, R9, 0x4, RZ ;  /* 0x0000000409057824 */ /* 0x000fc800078e00ff */
[----:B0-----:R-:W-:-:S06]  /*01d0*/  IMAD.WIDE R2, R5, 0x4, R2 ;  /* 0x0000000405027825 */ /* 0x001fcc00078e0202 */
[----:B------:R-:W2:Y:S02]  /*01e0*/  LDG.E R2, desc[UR6][R2.64] ;  /* 0x0000000602027981 */ /* 0x000ea4000c1e1900 */
[----:B--2---:R-:W-:-:S13]  /*01f0*/  FSETP.GEU.AND P0, PT, R2, 1, PT ;  /* 0x3f8000000200780b */ /* 0x004fda0003f0e000 */
[----:B------:R-:W-:Y:S05]  /*0200*/  @P0 BRA `(.L_x_1) ;  /* 0x0000000400300947 */ /* 0x000fea0003800000 */
[----:B------:R-:W0:Y:S01]  /*0210*/  LDC.64 R6, c[0x0][0x388] ;  /* 0x0000e200ff067b82 */ /* 0x000e220000000a00 */
[----:B------:R-:W1:Y:S07]  /*0220*/  LDCU UR4, c[0x0][0x39c] ;  /* 0x00007380ff0477ac */ /* 0x000e6e0008000800 */
[----:B------:R-:W2:Y:S01]  /*0230*/  LDC.64 R4, c[0x0][0x380] ;  /* 0x0000e000ff047b82 */ /* 0x000ea20000000a00 */
[----:B0-----:R-:W-:-:S05]  /*0240*/  IMAD.WIDE R6, R9, 0x4, R6 ;  /* 0x0000000409067825 */ /* 0x001fca00078e0206 */
[----:B------:R-:W3:Y:S01]  /*0250*/  LDG.E R2, desc[UR6][R6.64] ;  /* 0x0000000606027981 */ /* 0x000ee2000c1e1900 */
[----:B--2---:R-:W-:-:S05]  /*0260*/  IMAD.WIDE R4, R9, 0x4, R4 ;  /* 0x0000000409047825 */ /* 0x004fca00078e0204 */
[----:B------:R-:W2:Y:S01]  /*0270*/  LDG.E R8, desc[UR6][R4.64] ;  /* 0x0000000604087981 */ /* 0x000ea2000c1e1900 */
[----:B-1----:R-:W-:Y:S01]  /*0280*/  UISETP.NE.AND UP0, UPT, UR4, 0x1, UPT ;  /* 0x000000010400788c */ /* 0x002fe2000bf05270 */
[----:B---3--:R-:W-:Y:S02]  /*0290*/  FMNMX.NAN R2, R2, 1, PT ;  /* 0x3f80000002027809 */ /* 0x008fe40003820000 */
[----:B--2---:R-:W-:-:S06]  /*02a0*/  FMNMX.NAN R9, R8, 1, PT ;  /* 0x3f80000008097809 */ /* 0x004fcc0003820000 */
[----:B------:R-:W-:Y:S05]  /*02b0*/  BRA.U UP0, `(.L_x_2) ;  /* 0x0000000100bc7547 */ /* 0x000fea000b800000 */
[----:B------:R-:W0:Y:S01]  /*02c0*/  LDC.64 R12, c[0x0][0x390] ;  /* 0x0000e400ff0c7b82 */ /* 0x000e220000000a00 */
[----:B------:R-:W-:Y:S01]  /*02d0*/  BSSY.RECONVERGENT B1, `(.L_x_3) ;  /* 0x000000e000017945 */ /* 0x000fe20003800200 */
[----:B0-----:R-:W0:Y:S01]  /*02e0*/  MUFU.RCP R11, R12 ;  /* 0x0000000c000b7308 */ /* 0x001e220000001000 */
[----:B------:R-:W-:-:S07]  /*02f0*/  FADD R3, R2, R13 ;  /* 0x0000000d02037221 */ /* 0x000fce0000000000 */
[----:B------:R-:W1:Y:S01]  /*0300*/  FCHK P0, R3, R12 ;  /* 0x0000000c03007302 */ /* 0x000e620000000000 */
[----:B0-----:R-:W-:-:S04]  /*0310*/  FFMA R0, R11, -R12, 1 ;  /* 0x3f8000000b007423 */ /* 0x001fc8000000080c */
[----:B------:R-:W-:-:S04]  /*0320*/  FFMA R0, R11, R0, R11 ;  /* 0x000000000b007223 */ /* 0x000fc8000000000b */
[----:B------:R-:W-:-:S04]  /*0330*/  FFMA R11, R3, R0, RZ ;  /* 0x00000000030b7223 */ /* 0x000fc800000000ff */
[----:B------:R-:W-:-:S04]  /*0340*/  FFMA R10, R11, -R12, R3 ;  /* 0x8000000c0b0a7223 */ /* 0x000fc80000000003 */
[----:B------:R-:W-:Y:S01]  /*0350*/  FFMA R0, R0, R10, R11 ;  /* 0x0000000a00007223 */ /* 0x000fe2000000000b */
[----:B-1----:R-:W-:Y:S06]  /*0360*/  @!P0 BRA `(.L_x_4) ;  /* 0x0000000000108947 */ /* 0x002fec0003800000 */
[----:B------:R-:W0:Y:S01]  /*0370*/  LDCU UR4, c[0x0][0x390] ;  /* 0x00007200ff0477ac */ /* 0x000e220008000800 */
[----:B------:R-:W-:Y:S01]  /*0380*/  MOV R12, 0x3b0 ;  /* 0x000003b0000c7802 */ /* 0x000fe20000000f00 */
[----:B0-----:R-:W-:-:S07]  /*0390*/  IMAD.U32 R0, RZ, RZ, UR4 ;  /* 0x00000004ff007e24 */ /* 0x001fce000f8e00ff */
[----:B------:R-:W-:Y:S05]  /*03a0*/  CALL.REL.NOINC `($__internal_0_$__cuda_sm3x_div_rn_noftz_f32_slowpath) ;  /* 0x0000000000f87944 */ /* 0x000fea0003c00000 */
.L_x_4:
[----:B------:R-:W-:Y:S05]  /*03b0*/  BSYNC.RECONVERGENT B1 ;  /* 0x0000000000017941 */ /* 0x000fea0003800200 */
.L_x_3:
[----:B------:R-:W0:Y:S01]  /*03c0*/  LDC R14, c[0x0][0x398] ;  /* 0x0000e600ff0e7b82 */ /* 0x000e220000000800 */
[----:B------:R-:W-:Y:S01]  /*03d0*/  FADD R3, R9, -R0 ;  /* 0x8000000009037221 */ /* 0x000fe20000000000 */
[----:B------:R-:W-:Y:S01]  /*03e0*/  FMNMX.NAN R9, R8, 1, PT ;  /* 0x3f80000008097809 */ /* 0x000fe20003820000 */
[----:B------:R-:W-:Y:S01]  /*03f0*/  BSSY.RECONVERGENT B1, `(.L_x_5) ;  /* 0x0000010000017945 */ /* 0x000fe20003800200 */
[----:B0-----:R-:W0:Y:S08]  /*0400*/  MUFU.RCP R10, R14 ;  /* 0x0000000e000a7308 */ /* 0x001e300000001000 */
[----:B------:R-:W1:Y:S01]  /*0410*/  FCHK P0, R3, R14 ;  /* 0x0000000e03007302 */ /* 0x000e620000000000 */
[----:B0-----:R-:W-:-:S04]  /*0420*/  FFMA R11, R10, -R14, 1 ;  /* 0x3f8000000a0b7423 */ /* 0x001fc8000000080e */
[----:B------:R-:W-:Y:S01]  /*0430*/  FFMA R0, R10, R11, R10 ;  /* 0x0000000b0a007223 */ /* 0x000fe2000000000a */
[----:B------:R-:W-:-:S03]  /*0440*/  FADD R10, -R9, 1 ;  /* 0x3f800000090a7421 */ /* 0x000fc60000000100 */
[----:B------:R-:W-:Y:S01]  /*0450*/  FFMA R11, R3, R0, RZ ;  /* 0x00000000030b7223 */ /* 0x000fe200000000ff */
[----:B------:R-:W-:-:S03]  /*0460*/  FMUL R10, R9, R10 ;  /* 0x0000000a090a7220 */ /* 0x000fc60000400000 */
[----:B------:R-:W-:-:S04]  /*0470*/  FFMA R12, R11, -R14, R3 ;  /* 0x8000000e0b0c7223 */ /* 0x000fc80000000003 */
[----:B------:R-:W-:Y:S01]  /*0480*/  FFMA R11, R0, R12, R11 ;  /* 0x0000000c000b7223 */ /* 0x000fe2000000000b */
[----:B-1----:R-:W-:Y:S06]  /*0490*/  @!P0 BRA `(.L_x_6) ;  /* 0x0000000000148947 */ /* 0x002fec0003800000 */
[----:B------:R-:W0:Y:S01]  /*04a0*/  LDCU UR4, c[0x0][0x398] ;  /* 0x00007300ff0477ac */ /* 0x000e220008000800 */
[----:B------:R-:W-:Y:S01]  /*04b0*/  MOV R12, 0x4e0 ;  /* 0x000004e0000c7802 */ /* 0x000fe20000000f00 */
[----:B0-----:R-:W-:-:S07]  /*04c0*/  IMAD.U32 R0, RZ, RZ, UR4 ;  /* 0x00000004ff007e24 */ /* 0x001fce000f8e00ff */
[----:B------:R-:W-:Y:S05]  /*04d0*/  CALL.REL.NOINC `($__internal_0_$__cuda_sm3x_div_rn_noftz_f32_slowpath) ;  /* 0x0000000000ac7944 */ /* 0x000fea0003c00000 */
[----:B------:R-:W-:-:S07]  /*04e0*/  MOV R11, R0 ;  /* 0x00000000000b7202 */ /* 0x000fce0000000f00 */
.L_x_6:
[----:B------:R-:W-:Y:S05]  /*04f0*/  BSYNC.RECONVERGENT B1 ;  /* 0x0000000000017941 */ /* 0x000fea0003800200 */
.L_x_5:
[----:B------:R-:W0:Y:S01]  /*0500*/  LDCU UR4, c[0x0][0x3a8] ;  /* 0x00007500ff0477ac */ /* 0x000e220008000800 */
[----:B------:R-:W-:-:S04]  /*0510*/  FMUL R10, R11, R10 ;  /* 0x0000000a0b0a7220 */ /* 0x000fc80000400000 */
[----:B0-----:R-:W-:-:S04]  /*0520*/  FMUL R3, R10, UR4 ;  /* 0x000000040a037c20 */ /* 0x001fc80008400000 */
[----:B------:R-:W-:-:S05]  /*0530*/  FFMA R3, R3, UR4, R8 ;  /* 0x0000000403037c23 */ /* 0x000fca0008000008 */
[----:B------:R-:W-:Y:S04]  /*0540*/  STG.E desc[UR6][R4.64], R3 ;  /* 0x0000000304007986 */ /* 0x000fe8000c101906 */
[----:B------:R-:W2:Y:S01]  /*0550*/  LDG.E R11, desc[UR6][R6.64] ;  /* 0x00000006060b7981 */ /* 0x000ea2000c1e1900 */
[----:B------:R-:W-:-:S04]  /*0560*/  FADD R2, R9, -R2 ;  /* 0x8000000209027221 */ /* 0x000fc80000000000 */
[----:B------:R-:W-:-:S04]  /*0570*/  FMUL R2, R2, UR4 ;  /* 0x0000000402027c20 */ /* 0x000fc80008400000 */
[----:B--2---:R-:W-:-:S05]  /*0580*/  FFMA R11, R2, UR4, R11 ;  /* 0x00000004020b7c23 */ /* 0x004fca000800000b */
[----:B------:R-:W-:Y:S01]  /*0590*/  STG.E desc[UR6][R6.64], R11 ;  /* 0x0000000b06007986 */ /* 0x000fe2000c101906 */
[----:B------:R-:W-:Y:S05]  /*05a0*/  EXIT ;  /* 0x000000000000794d */ /* 0x000fea0003800000 */
.L_x_2:
[----:B------:R-:W0:Y:S01]  /*05b0*/  LDC.64 R10, c[0x0][0x390] ;  /* 0x0000e400ff0a7b82 */ /* 0x000e220000000a00 */
[----:B------:R-:W1:Y:S01]  /*05c0*/  F2F.F64.F32 R16, R9 ;  /* 0x0000000900107310 */ /* 0x000e620000201800 */
[----:B------:R-:W-:Y:S01]  /*05d0*/  FMUL R0, R2, R2 ;  /* 0x0000000202007220 */ /* 0x000fe20000400000 */
[----:B------:R-:W2:Y:S03]  /*05e0*/  LDCU UR4, c[0x0][0x3a8] ;  /* 0x00007500ff0477ac */ /* 0x000ea60008000800 */
[----:B------:R-:W-:-:S04]  /*05f0*/  FMUL R3, R9, R0 ;  /* 0x0000000009037220 */ /* 0x000fc80000400000 */
[----:B------:R-:W-:Y:S01]  /*0600*/  F2F.F64.F32 R12, R3 ;  /* 0x00000003000c7310 */ /* 0x000fe20000201800 */
[----:B-1----:R-:W-:-:S07]  /*0610*/  DADD R16, -R16, 1 ;  /* 0x3ff0000010107429 */ /* 0x002fce0000000100 */
[----:B0-----:R-:W0:Y:S02]  /*0620*/  F2F.F64.F32 R14, R10 ;  /* 0x0000000a000e7310 */ /* 0x001e240000201800 */
[----:B0-----:R-:W-:-:S10]  /*0630*/  DFMA R12, R14, R16, -R12 ;  /* 0x000000100e0c722b */ /* 0x001fd4000000080c */
[----:B------:R-:W2:Y:S02]  /*0640*/  F2F.F32.F64 R13, R12 ;  /* 0x0000000c000d7310 */ /* 0x000ea40000301000 */
[----:B--2---:R-:W-:-:S05]  /*0650*/  FFMA R15, R13, UR4, R8 ;  /* 0x000000040d0f7c23 */ /* 0x004fca0008000008 */
[----:B------:R-:W-:Y:S04]  /*0660*/  STG.E desc[UR6][R4.64], R15 ;  /* 0x0000000f04007986 */ /* 0x000fe8000c101906 */
[----:B------:R-:W2:Y:S01]  /*0670*/  LDG.E R0, desc[UR6][R6.64] ;  /* 0x0000000606007981 */ /* 0x000ea2000c1e1900 */
[----:B------:R-:W-:-:S04]  /*0680*/  FADD R11, R11, R10 ;  /* 0x0000000a0b0b7221 */ /* 0x000fc80000000000 */
[----:B------:R-:W-:-:S04]  /*0690*/  FFMA R11, R2, -R11, R3 ;  /* 0x8000000b020b7223 */ /* 0x000fc80000000003 */
[----:B--2---:R-:W-:-:S05]  /*06a0*/  FFMA R11, R11, UR4, R0 ;  /* 0x000000040b0b7c23 */ /* 0x004fca0008000000 */
[----:B------:R-:W-:Y:S01]  /*06b0*/  STG.E desc[UR6][R6.64], R11 ;  /* 0x0000000b06007986 */ /* 0x000fe2000c101906 */
[----:B------:R-:W-:Y:S05]  /*06c0*/  EXIT ;  /* 0x000000000000794d */ /* 0x000fea0003800000 */
.L_x_1:
[----:B------:R-:W-:Y:S05]  /*06d0*/  BSYNC.RECONVERGENT B0 ;  /* 0x0000000000007941 */ /* 0x000fea0003800200 */
.L_x_0:
[----:B------:R-:W0:Y:S08]  /*06e0*/  LDC.64 R2, c[0x0][0x380] ;  /* 0x0000e000ff027b82 */ /* 0x000e300000000a00 */
[----:B------:R-:W1:Y:S01]  /*06f0*/  LDC.64 R4, c[0x0][0x388] ;  /* 0x0000e200ff047b82 */ /* 0x000e620000000a00 */
[----:B0-----:R-:W-:-:S05]  /*0700*/  IMAD.WIDE R2, R9, 0x4, R2 ;  /* 0x0000000409027825 */ /* 0x001fca00078e0202 */
[----:B------:R-:W2:Y:S01]  /*0710*/  LDG.E R0, desc[UR6][R2.64] ;  /* 0x0000000602007981 */ /* 0x000ea2000c1e1900 */
[----:B-1----:R-:W-:-:S04]  /*0720*/  IMAD.WIDE R4, R9, 0x4, R4 ;  /* 0x0000000409047825 */ /* 0x002fc800078e0204 */
[----:B--2---:R-:W-:-:S05]  /*0730*/  FADD R7, -R0, -RZ ;  /* 0x800000ff00077221 */ /* 0x004fca0000000100 */
[----:B------:R-:W-:Y:S04]  /*0740*/  STG.E desc[UR6][R2.64], R7 ;  /* 0x0000000702007986 */ /* 0x000fe8000c101906 */
[----:B------:R-:W2:Y:S02]  /*0750*/  LDG.E R0, desc[UR6][R4.64] ;  /* 0x0000000604007981 */ /* 0x000ea4000c1e1900 */
[----:B--2---:R-:W-:-:S05]  /*0760*/  FADD R9, -R0, -RZ ;  /* 0x800000ff00097221 */ /* 0x004fca0000000100 */
[----:B------:R-:W-:Y:S01]  /*0770*/  STG.E desc[UR6][R4.64], R9 ;  /* 0x0000000904007986 */ /* 0x000fe2000c101906 */
[----:B------:R-:W-:Y:S05]  /*0780*/  EXIT ;  /* 0x000000000000794d */ /* 0x000fea0003800000 */
        .weak           $__internal_0_$__cuda_sm3x_div_rn_noftz_f32_slowpath
        .type           $__internal_0_$__cuda_sm3x_div_rn_noftz_f32_slowpath,@function
        .size           $__internal_0_$__cuda_sm3x_div_rn_noftz_f32_slowpath,(.L_x_138 - $__internal_0_$__cuda_sm3x_div_rn_noftz_f32_slowpath)
$__internal_0_$__cuda_sm3x_div_rn_noftz_f32_slowpath:
[----:B------:R-:W-:Y:S01]  /*0790*/  SHF.R.U32.HI R13, RZ, 0x17, R0 ;  /* 0x00000017ff0d7819 */ /* 0x000fe20000011600 */
[----:B------:R-:W-:Y:S01]  /*07a0*/  BSSY.RECONVERGENT B2, `(.L_x_7) ;  /* 0x0000062000027945 */ /* 0x000fe20003800200 */
[----:B------:R-:W-:Y:S02]  /*07b0*/  SHF.R.U32.HI R11, RZ, 0x17, R3 ;  /* 0x00000017ff0b7819 */ /* 0x000fe40000011603 */
[----:B------:R-:W-:Y:S02]  /*07c0*/  LOP3.LUT R13, R13, 0xff, RZ, 0xc0, !PT ;  /* 0x000000ff0d0d7812 */ /* 0x000fe400078ec0ff */
[----:B------:R-:W-:-:S03]  /*07d0*/  LOP3.LUT R14, R11, 0xff, RZ, 0xc0, !PT ;  /* 0x000000ff0b0e7812 */ /* 0x000fc600078ec0ff */
[----:B------:R-:W-:Y:S02]  /*07e0*/  VIADD R16, R13, 0xffffffff ;  /* 0xffffffff0d107836 */ /* 0x000fe40000000000 */
[----:B------:R-:W-:-:S03]  /*07f0*/  VIADD R15, R14, 0xffffffff ;  /* 0xffffffff0e0f7836 */ /* 0x000fc60000000000 */
[----:B------:R-:W-:-:S04]  /*0800*/  ISETP.GT.U32.AND P0, PT, R16, 0xfd, PT ;  /* 0x000000fd1000780c */ /* 0x000fc80003f04070 */
[----:B------:R-:W-:-:S13]  /*0810*/  ISETP.GT.U32.OR P0, PT, R15, 0xfd, P0 ;  /* 0x000000fd0f00780c */ /* 0x000fda0000704470 */
[----:B------:R-:W-:Y:S01]  /*0820*/  @!P0 MOV R11, RZ ;  /* 0x000000ff000b8202 */ /* 0x000fe20000000f00 */
[----:B------:R-:W-:Y:S06]  /*0830*/  @!P0 BRA `(.L_x_8) ;  /* 0x00000000005c8947 */ /* 0x000fec0003800000 */
[----:B------:R-:W-:Y:S02]  /*0840*/  FSETP.GTU.FTZ.AND P0, PT, |R3|, +INF , PT ;  /* 0x7f8000000300780b */ /* 0x000fe40003f1c200 */
[----:B------:R-:W-:-:S04]  /*0850*/  FSETP.GTU.FTZ.AND P1, PT, |R0|, +INF , PT ;  /* 0x7f8000000000780b */ /* 0x000fc80003f3c200 */
[----:B------:R-:W-:-:S13]  /*0860*/  PLOP3.LUT P0, PT, P0, P1, PT, 0xf8, 0x8f ;  /* 0x00000000008f781c */ /* 0x000fda0000703f70 */
[----:B------:R-:W-:Y:S05]  /*0870*/  @P0 BRA `(.L_x_9) ;  /* 0x00000004004c0947 */ /* 0x000fea0003800000 */
[----:B------:R-:W-:-:S13]  /*0880*/  LOP3.LUT P0, RZ, R0, 0x7fffffff, R3, 0xc8, !PT ;  /* 0x7fffffff00ff7812 */ /* 0x000fda000780c803 */
[----:B------:R-:W-:Y:S05]  /*0890*/  @!P0 BRA `(.L_x_10) ;  /* 0x00000004003c8947 */ /* 0x000fea0003800000 */
[C---:B------:R-:W-:Y:S02]  /*08a0*/  FSETP.NEU.FTZ.AND P2, PT, |R3|.reuse, +INF , PT ;  /* 0x7f8000000300780b */ /* 0x040fe40003f5d200 */
[----:B------:R-:W-:Y:S02]  /*08b0*/  FSETP.NEU.FTZ.AND P1, PT, |R0|, +INF , PT ;  /* 0x7f8000000000780b */ /* 0x000fe40003f3d200 */
[----:B------:R-:W-:-:S11]  /*08c0*/  FSETP.NEU.FTZ.AND P0, PT, |R3|, +INF , PT ;  /* 0x7f8000000300780b */ /* 0x000fd60003f1d200 */
[----:B------:R-:W-:Y:S05]  /*08d0*/  @!P1 BRA !P2, `(.L_x_10) ;  /* 0x00000004002c9947 */ /* 0x000fea0005000000 */
[----:B------:R-:W-:-:S04]  /*08e0*/  LOP3.LUT P2, RZ, R3, 0x7fffffff, RZ, 0xc0, !PT ;  /* 0x7fffffff03ff7812 */ /* 0x000fc8000784c0ff */
[----:B------:R-:W-:-:S13]  /*08f0*/  PLOP3.LUT P1, PT, P1, P2, PT, 0x2f, 0xf2 ;  /* 0x0000000000f2781c */ /* 0x000fda0000f24577 */
[----:B------:R-:W-:Y:S05]  /*0900*/  @P1 BRA `(.L_x_11) ;  /* 0x0000000400181947 */ /* 0x000fea0003800000 */
[----:B------:R-:W-:-:S04]  /*0910*/  LOP3.LUT P1, RZ, R0, 0x7fffffff, RZ, 0xc0, !PT ;  /* 0x7fffffff00ff7812 */ /* 0x000fc8000782c0ff */
[----:B------:R-:W-:-:S13]  /*0920*/  PLOP3.LUT P0, PT, P0, P1, PT, 0x2f, 0xf2 ;  /* 0x0000000000f2781c */ /* 0x000fda0000702577 */
[----:B------:R-:W-:Y:S05]  /*0930*/  @P0 BRA `(.L_x_12) ;  /* 0x0000000400000947 */ /* 0x000fea0003800000 */
[----:B------:R-:W-:Y:S02]  /*0940*/  ISETP.GE.AND P0, PT, R15, RZ, PT ;  /* 0x000000ff0f00720c */ /* 0x000fe40003f06270 */
[----:B------:R-:W-:-:S11]  /*0950*/  ISETP.GE.AND P1, PT, R16, RZ, PT ;  /* 0x000000ff1000720c */ /* 0x000fd60003f26270 */
[----:B------:R-:W-:Y:S02]  /*0960*/  @P0 IMAD.MOV.U32 R11, RZ, RZ, RZ ;  /* 0x000000ffff0b0224 */ /* 0x000fe400078e00ff */
[----:B------:R-:W-:Y:S01]  /*0970*/  @!P0 FFMA R3, R3, 1.84467440737095516160e+19, RZ ;  /* 0x5f80000003038823 */ /* 0x000fe200000000ff */
[----:B------:R-:W-:Y:S02]  /*0980*/  @!P0 IMAD.MOV.U32 R11, RZ, RZ, -0x40 ;  /* 0xffffffc0ff0b8424 */ /* 0x000fe400078e00ff */
[----:B------:R-:W-:-:S03]  /*0990*/  @!P1 FFMA R0, R0, 1.84467440737095516160e+19, RZ ;  /* 0x5f80000000009823 */ /* 0x000fc600000000ff */
[----:B------:R-:W-:-:S07]  /*09a0*/  @!P1 IADD3 R11, PT, PT, R11, 0x40, RZ ;  /* 0x000000400b0b9810 */ /* 0x000fce0007ffe0ff */
.L_x_8:
[----:B------:R-:W-:Y:S01]  /*09b0*/  LEA R15, R13, 0xc0800000, 0x17 ;  /* 0xc08000000d0f7811 */ /* 0x000fe200078eb8ff */
[----:B------:R-:W-:Y:S01]  /*09c0*/  VIADD R14, R14, 0xffffff81 ;  /* 0xffffff810e0e7836 */ /* 0x000fe20000000000 */
[----:B------:R-:W-:Y:S03]  /*09d0*/  BSSY.RECONVERGENT B3, `(.L_x_13) ;  /* 0x0000035000037945 */ /* 0x000fe60003800200 */
[----:B------:R-:W-:Y:S02]  /*09e0*/  IMAD.IADD R15, R0, 0x1, -R15 ;  /* 0x00000001000f7824 */ /* 0x000fe400078e0a0f */
[C---:B------:R-:W-:Y:S01]  /*09f0*/  IMAD R0, R14.reuse, -0x800000, R3 ;  /* 0xff8000000e007824 */ /* 0x040fe200078e0203 */
[----:B------:R-:W-:Y:S01]  /*0a00*/  IADD3 R14, PT, PT, R14, 0x7f, -R13 ;  /* 0x0000007f0e0e7810 */ /* 0x000fe20007ffe80d */
[----:B------:R-:W0:Y:S01]  /*0a10*/  MUFU.RCP R16, R15 ;  /* 0x0000000f00107308 */ /* 0x000e220000001000 */
[----:B------:R-:W-:-:S02]  /*0a20*/  FADD.FTZ R17, -R15, -RZ ;  /* 0x800000ff0f117221 */ /* 0x000fc40000010100 */
[----:B------:R-:W-:Y:S02]  /*0a30*/  IADD3 R14, PT, PT, R14, R11, RZ ;  /* 0x0000000b0e0e7210 */ /* 0x000fe40007ffe0ff */
[----:B0-----:R-:W-:-:S04]  /*0a40*/  FFMA R19, R16, R17, 1 ;  /* 0x3f80000010137423 */ /* 0x001fc80000000011 */
[----:B------:R-:W-:-:S04]  /*0a50*/  FFMA R3, R16, R19, R16 ;  /* 0x0000001310037223 */ /* 0x000fc80000000010 */
[----:B------:R-:W-:-:S04]  /*0a60*/  FFMA R16, R0, R3, RZ ;  /* 0x0000000300107223 */ /* 0x000fc800000000ff */
[----:B------:R-:W-:-:S04]  /*0a70*/  FFMA R18, R17, R16, R0 ;  /* 0x0000001011127223 */ /* 0x000fc80000000000 */
[----:B------:R-:W-:-:S04]  /*0a80*/  FFMA R18, R3, R18, R16 ;  /* 0x0000001203127223 */ /* 0x000fc80000000010 */
[----:B------:R-:W-:-:S04]  /*0a90*/  FFMA R17, R17, R18, R0 ;  /* 0x0000001211117223 */ /* 0x000fc80000000000 */
[----:B------:R-:W-:-:S05]  /*0aa0*/  FFMA R0, R3, R17, R18 ;  /* 0x0000001103007223 */ /* 0x000fca0000000012 */
[----:B------:R-:W-:-:S04]  /*0ab0*/  SHF.R.U32.HI R13, RZ, 0x17, R0 ;  /* 0x00000017ff0d7819 */ /* 0x000fc80000011600 */
[----:B------:R-:W-:-:S05]  /*0ac0*/  LOP3.LUT R13, R13, 0xff, RZ, 0xc0, !PT ;  /* 0x000000ff0d0d7812 */ /* 0x000fca00078ec0ff */
[----:B------:R-:W-:-:S04]  /*0ad0*/  IMAD.IADD R15, R13, 0x1, R14 ;  /* 0x000000010d0f7824 */ /* 0x000fc800078e020e */
[----:B------:R-:W-:-:S05]  /*0ae0*/  VIADD R11, R15, 0xffffffff ;  /* 0xffffffff0f0b7836 */ /* 0x000fca0000000000 */
[----:B------:R-:W-:-:S13]  /*0af0*/  ISETP.GE.U32.AND P0, PT, R11, 0xfe, PT ;  /* 0x000000fe0b00780c */ /* 0x000fda0003f06070 */
[----:B------:R-:W-:Y:S05]  /*0b00*/  @!P0 BRA `(.L_x_14) ;  /* 0x0000000000808947 */ /* 0x000fea0003800000 */
[----:B------:R-:W-:-:S13]  /*0b10*/  ISETP.GT.AND P0, PT, R15, 0xfe, PT ;  /* 0x000000fe0f00780c */ /* 0x000fda0003f04270 */
[----:B------:R-:W-:Y:S05]  /*0b20*/  @P0 BRA `(.L_x_15) ;  /* 0x00000000006c0947 */ /* 0x000fea0003800000 */
[----:B------:R-:W-:-:S13]  /*0b30*/  ISETP.GE.AND P0, PT, R15, 0x1, PT ;  /* 0x000000010f00780c */ /* 0x000fda0003f06270 */
[----:B------:R-:W-:Y:S05]  /*0b40*/  @P0 BRA `(.L_x_16) ;  /* 0x0000000000740947 */ /* 0x000fea0003800000 */
[----:B------:R-:W-:Y:S02]  /*0b50*/  ISETP.GE.AND P0, PT, R15, -0x18, PT ;  /* 0xffffffe80f00780c */ /* 0x000fe40003f06270 */
[----:B------:R-:W-:-:S11]  /*0b60*/  LOP3.LUT R0, R0, 0x80000000, RZ, 0xc0, !PT ;  /* 0x8000000000007812 */ /* 0x000fd600078ec0ff */
[----:B------:R-:W-:Y:S05]  /*0b70*/  @!P0 BRA `(.L_x_16) ;  /* 0x0000000000688947 */ /* 0x000fea0003800000 */
[-CC-:B------:R-:W-:Y:S01]  /*0b80*/  FFMA.RZ R11, R3, R17.reuse, R18.reuse ;  /* 0x00000011030b7223 */ /* 0x180fe2000000c012 */
[----:B------:R-:W-:Y:S01]  /*0b90*/  IADD3 R16, PT, PT, R15, 0x20, RZ ;  /* 0x000000200f107810 */ /* 0x000fe20007ffe0ff */
[-CC-:B------:R-:W-:Y:S01]  /*0ba0*/  FFMA.RM R14, R3, R17.reuse, R18.reuse ;  /* 0x00000011030e7223 */ /* 0x180fe20000004012 */
[----:B------:R-:W-:Y:S02]  /*0bb0*/  ISETP.NE.AND P2, PT, R15, RZ, PT ;  /* 0x000000ff0f00720c */ /* 0x000fe40003f45270 */
[----:B------:R-:W-:Y:S01]  /*0bc0*/  LOP3.LUT R13, R11, 0x7fffff, RZ, 0xc0, !PT ;  /* 0x007fffff0b0d7812 */ /* 0x000fe200078ec0ff */
[----:B------:R-:W-:Y:S01]  /*0bd0*/  FFMA.RP R11, R3, R17, R18 ;  /* 0x00000011030b7223 */ /* 0x000fe20000008012 */
[----:B------:R-:W-:Y:S01]  /*0be0*/  IMAD.MOV R3, RZ, RZ, -R15 ;  /* 0x000000ffff037224 */ /* 0x000fe200078e0a0f */
[----:B------:R-:W-:Y:S02]  /*0bf0*/  ISETP.NE.AND P1, PT, R15, RZ, PT ;  /* 0x000000ff0f00720c */ /* 0x000fe40003f25270 */
[----:B------:R-:W-:-:S02]  /*0c00*/  LOP3.LUT R13, R13, 0x800000, RZ, 0xfc, !PT ;  /* 0x008000000d0d7812 */ /* 0x000fc400078efcff */
[----:B------:R-:W-:Y:S02]  /*0c10*/  FSETP.NEU.FTZ.AND P0, PT, R11, R14, PT ;  /* 0x0000000e0b00720b */ /* 0x000fe40003f1d000 */
[----:B------:R-:W-:Y:S02]  /*0c20*/  SHF.L.U32 R16, R13, R16, RZ ;  /* 0x000000100d107219 */ /* 0x000fe400000006ff */
[----:B------:R-:W-:Y:S02]  /*0c30*/  SEL R14, R3, RZ, P2 ;  /* 0x000000ff030e7207 */ /* 0x000fe40001000000 */
[----:B------:R-:W-:Y:S02]  /*0c40*/  ISETP.NE.AND P1, PT, R16, RZ, P1 ;  /* 0x000000ff1000720c */ /* 0x000fe40000f25270 */
[----:B------:R-:W-:Y:S02]  /*0c50*/  SHF.R.U32.HI R14, RZ, R14, R13 ;  /* 0x0000000eff0e7219 */ /* 0x000fe4000001160d */
[----:B------:R-:W-:-:S02]  /*0c60*/  PLOP3.LUT P0, PT, P0, P1, PT, 0xf8, 0x8f ;  /* 0x00000000008f781c */ /* 0x000fc40000703f70 */
[----:B------:R-:W-:Y:S02]  /*0c70*/  SHF.R.U32.HI R16, RZ, 0x1, R14 ;  /* 0x00000001ff107819 */ /* 0x000fe4000001160e */
[----:B------:R-:W-:-:S04]  /*0c80*/  SEL R3, RZ, 0x1, !P0 ;  /* 0x00000001ff037807 */ /* 0x000fc80004000000 */
[----:B------:R-:W-:-:S04]  /*0c90*/  LOP3.LUT R3, R3, 0x1, R16, 0xf8, !PT ;  /* 0x0000000103037812 */ /* 0x000fc800078ef810 */
[----:B------:R-:W-:-:S05]  /*0ca0*/  LOP3.LUT R3, R3, R14, RZ, 0xc0, !PT ;  /* 0x0000000e03037212 */ /* 0x000fca00078ec0ff */
[----:B------:R-:W-:-:S05]  /*0cb0*/  IMAD.IADD R3, R16, 0x1, R3 ;  /* 0x0000000110037824 */ /* 0x000fca00078e0203 */
[----:B------:R-:W-:Y:S01]  /*0cc0*/  LOP3.LUT R0, R3, R0, RZ, 0xfc, !PT ;  /* 0x0000000003007212 */ /* 0x000fe200078efcff */
[----:B------:R-:W-:Y:S06]  /*0cd0*/  BRA `(.L_x_16) ;  /* 0x0000000000107947 */ /* 0x000fec0003800000 */
.L_x_15:
[----:B------:R-:W-:-:S04]  /*0ce0*/  LOP3.LUT R0, R0, 0x80000000, RZ, 0xc0, !PT ;  /* 0x8000000000007812 */ /* 0x000fc800078ec0ff */
[----:B------:R-:W-:Y:S01]  /*0cf0*/  LOP3.LUT R0, R0, 0x7f800000, RZ, 0xfc, !PT ;  /* 0x7f80000000007812 */ /* 0x000fe200078efcff */
[----:B------:R-:W-:Y:S06]  /*0d00*/  BRA `(.L_x_16) ;  /* 0x0000000000047947 */ /* 0x000fec0003800000 */
.L_x_14:
[----:B------:R-:W-:-:S07]  /*0d10*/  LEA R0, R14, R0, 0x17 ;  /* 0x000000000e007211 */ /* 0x000fce00078eb8ff */
.L_x_16:
[----:B------:R-:W-:Y:S05]  /*0d20*/  BSYNC.RECONVERGENT B3 ;  /* 0x0000000000037941 */ /* 0x000fea0003800200 */
.L_x_13:
[----:B------:R-:W-:Y:S05]  /*0d30*/  BRA `(.L_x_17) ;  /* 0x0000000000207947 */ /* 0x000fea0003800000 */
.L_x_12:
[----:B------:R-:W-:-:S04]  /*0d40*/  LOP3.LUT R0, R0, 0x80000000, R3, 0x48, !PT ;  /* 0x8000000000007812 */ /* 0x000fc800078e4803 */
[----:B------:R-:W-:Y:S01]  /*0d50*/  LOP3.LUT R0, R0, 0x7f800000, RZ, 0xfc, !PT ;  /* 0x7f80000000007812 */ /* 0x000fe200078efcff */
[----:B------:R-:W-:Y:S06]  /*0d60*/  BRA `(.L_x_17) ;  /* 0x0000000000147947 */ /* 0x000fec0003800000 */
.L_x_11:
[----:B------:R-:W-:Y:S01]  /*0d70*/  LOP3.LUT R0, R0, 0x80000000, R3, 0x48, !PT ;  /* 0x8000000000007812 */ /* 0x000fe200078e4803 */
[----:B------:R-:W-:Y:S06]  /*0d80*/  BRA `(.L_x_17) ;  /* 0x00000000000c7947 */ /* 0x000fec0003800000 */
.L_x_10:
[----:B------:R-:W0:Y:S01]  /*0d90*/  MUFU.RSQ R0, -QNAN ;  /* 0xffc0000000007908 */ /* 0x000e220000001400 */
[----:B------:R-:W-:Y:S05]  /*0da0*/  BRA `(.L_x_17) ;  /* 0x0000000000047947 */ /* 0x000fea0003800000 */
.L_x_9:
[----:B------:R-:W-:-:S07]  /*0db0*/  FADD.FTZ R0, R3, R0 ;  /* 0x0000000003007221 */ /* 0x000fce0000010000 */
.L_x_17:
[----:B------:R-:W-:Y:S05]  /*0dc0*/  BSYNC.RECONVERGENT B2 ;  /* 0x0000000000027941 */ /* 0x000fea0003800200 */
.L_x_7:
[----:B------:R-:W-:-:S04]  /*0dd0*/  IMAD.MOV.U32 R13, RZ, RZ, 0x0 ;  /* 0x00000000ff0d7424 */ /* 0x000fc800078e00ff */
[----:B0-----:R-:W-:Y:S05]  /*0de0*/  RET.REL.NODEC R12 `(_Z5ReactPfS_fffiS_fii) ;  /* 0xfffffff00c847950 */ /* 0x001fea0003c3ffff */
.L_x_18:
[----:B------:R-:W-:-:S00]  /*0df0*/  BRA `(.L_x_18) ;  /* 0xfffffffc00fc7947 */ /* 0x000fc0000383ffff */
[----:B------:R-:W-:-:S00]  /*0e00*/  NOP ;  /* 0x0000000000007918 */ /* 0x000fc00000000000 */
[----:B------:R-:W-:-:S00]  /*0e10*/  NOP ;  /* 0x0000000000007918 */ /* 0x000fc00000000000 */
[----:B------:R-:W-:-:S00]  /*0e20*/  NOP ;  /* 0x0000000000007918 */ /* 0x000fc00000000000 */
[----:B------:R-:W-:-:S00]  /*0e30*/  NOP ;  /* 0x0000000000007918 */ /* 0x000fc00000000000 */
[----:B------:R-:W-:-:S00]  /*0e40*/  NOP ;  /* 0x0000000000007918 */ /* 0x000fc00000000000 */
[----:B------:R-:W-:-:S00]  /*0e50*/  NOP ;  /* 0x0000000000007918 */ /* 0x000fc00000000000 */
[----:B------:R-:W-:-:S00]  /*0e60*/  NOP ;  /* 0x0000000000007918 */ /* 0x000fc00000000000 */
[----:B------:R-:W-:-:S00]  /*0e70*/  NOP ;  /* 0x0000000000007918 */ /* 0x000fc00000000000 */
.L_x_138:


//--------------------- .text._Z12AddLaplacianPfS_ii --------------------------
	.section	.text._Z12AddLaplacianPfS_ii,"ax",@progbits
	.align	128
        .global         _Z12AddLaplacianPfS_ii
        .type           _Z12AddLaplacianPfS_ii,@function
        .size           _Z12AddLaplacianPfS_ii,(.L_x_146 - _Z12AddLaplacianPfS_ii)
        .other          _Z12AddLaplacianPfS_ii,@"STO_CUDA_ENTRY STV_DEFAULT"
_Z12AddLaplacianPfS_ii:
.text._Z12AddLaplacianPfS_ii:
[----:B------:R-:W-:Y:S01]  /*0000*/  LDC R1, c[0x0][0x37c] ;  /* 0x0000df00ff017b82 */ /* 0x000fe20000000800 */
[----:B------:R-:W0:Y:S07]  /*0010*/  S2R R0, SR_TID.X ;  /* 0x0000000000007919 */ /* 0x000e2e0000002100 */
[----:B------:R-:W0:Y:S01]  /*0020*/  LDC R9, c[0x0][0x360] ;  /* 0x0000d800ff097b82 */ /* 0x000e220000000800 */
[----:B------:R-:W1:Y:S01]  /*0030*/  LDCU.64 UR8, c[0x0][0x390] ;  /* 0x00007200ff0877ac */ /* 0x000e620008000a00 */
[----:B------:R-:W2:Y:S06]  /*0040*/  S2R R6, SR_TID.Y ;  /* 0x0000000000067919 */ /* 0x000eac0000002200 */
[----:B------:R-:W0:Y:S08]  /*0050*/  S2UR UR4, SR_CTAID.X ;  /* 0x00000000000479c3 */ /* 0x000e300000002500 */
[----:B------:R-:W2:Y:S08]  /*0060*/  S2UR UR5, SR_CTAID.Y ;  /* 0x00000000000579c3 */ /* 0x000eb00000002600 */
[----:B------:R-:W2:Y:S01]  /*0070*/  LDC R7, c[0x0][0x364] ;  /* 0x0000d900ff077b82 */ /* 0x000ea20000000800 */
[----:B------:R-:W3:Y:S07]  /*0080*/  LDCU UR6, c[0x0][0x370] ;  /* 0x00006e00ff0677ac */ /* 0x000eee0008000800 */
[----:B------:R-:W4:Y:S01]  /*0090*/  LDC.64 R2, c[0x0][0x388] ;  /* 0x0000e200ff027b82 */ /* 0x000f220000000a00 */
[----:B0-----:R-:W-:-:S05]  /*00a0*/  IMAD R0, R9, UR4, R0 ;  /* 0x0000000409007c24 */ /* 0x001fca000f8e0200 */
[C---:B-1----:R-:W-:Y:S02]  /*00b0*/  ISETP.GE.AND P0, PT, R0.reuse, UR8, PT ;  /* 0x0000000800007c0c */ /* 0x042fe4000bf06270 */
[----:B------:R-:W0:Y:S02]  /*00c0*/  LDC.64 R4, c[0x0][0x380] ;  /* 0x0000e000ff047b82 */ /* 0x000e240000000a00 */
[----:B------:R-:W-:Y:S01]  /*00d0*/  SEL R0, R0, RZ, !P0 ;  /* 0x000000ff00007207 */ /* 0x000fe20004000000 */
[----:B--2---:R-:W-:Y:S01]  /*00e0*/  IMAD R6, R7, UR5, R6 ;  /* 0x0000000507067c24 */ /* 0x004fe2000f8e0206 */
[----:B------:R-:W1:Y:S04]  /*00f0*/  LDCU.64 UR4, c[0x0][0x358] ;  /* 0x00006b00ff0477ac */ /* 0x000e680008000a00 */
[----:B------:R-:W-:-:S04]  /*0100*/  ISETP.GE.AND P1, PT, R6, UR9, PT ;  /* 0x0000000906007c0c */ /* 0x000fc8000bf26270 */
[----:B------:R-:W-:Y:S01]  /*0110*/  SEL R7, R6, RZ, !P1 ;  /* 0x000000ff06077207 */ /* 0x000fe20004800000 */
[----:B---3--:R-:W-:-:S04]  /*0120*/  IMAD R6, R9, UR6, RZ ;  /* 0x0000000609067c24 */ /* 0x008fc8000f8e02ff */
[----:B------:R-:W-:-:S04]  /*0130*/  IMAD R7, R7, R6, R0 ;  /* 0x0000000607077224 */ /* 0x000fc800078e0200 */
[----:B----4-:R-:W-:-:S04]  /*0140*/  IMAD.WIDE R2, R7, 0x4, R2 ;  /* 0x0000000407027825 */ /* 0x010fc800078e0202 */
[----:B0-----:R-:W-:Y:S02]  /*0150*/  IMAD.WIDE R4, R7, 0x4, R4 ;  /* 0x0000000407047825 */ /* 0x001fe400078e0204 */
[----:B-1----:R-:W2:Y:S04]  /*0160*/  LDG.E R2, desc[UR4][R2.64] ;  /* 0x0000000402027981 */ /* 0x002ea8000c1e1900 */
[----:B------:R-:W2:Y:S02]  /*0170*/  LDG.E R7, desc[UR4][R4.64] ;  /* 0x0000000404077981 */ /* 0x000ea4000c1e1900 */
[----:B--2---:R-:W-:-:S05]  /*0180*/  FADD R7, R2, R7 ;  /* 0x0000000702077221 */ /* 0x004fca0000000000 */
[----:B------:R-:W-:Y:S01]  /*0190*/  STG.E desc[UR4][R4.64], R7 ;  /* 0x0000000704007986 */ /* 0x000fe2000c101904 */
[----:B------:R-:W-:Y:S05]  /*01a0*/  EXIT ;  /* 0x000000000000794d */ /* 0x000fea0003800000 */
.L_x_19:
        /* <DEDUP_REMOVED lines=13> */
.L_x_146:


//--------------------- .text._Z9DiffusionPfS_S_ffffii --------------------------
	.section	.text._Z9DiffusionPfS_S_ffffii,"ax",@progbits
	.align	128
        .global         _Z9DiffusionPfS_S_ffffii
        .type           _Z9DiffusionPfS_S_ffffii,@function
        .size           _Z9DiffusionPfS_S_ffffii,(.L_x_139 - _Z9DiffusionPfS_S_ffffii)
        .other          _Z9DiffusionPfS_S_ffffii,@"STO_CUDA_ENTRY STV_DEFAULT"
_Z9DiffusionPfS_S_ffffii:
.text._Z9DiffusionPfS_S_ffffii:
[----:B------:R-:W-:Y:S01]  /*0000*/  LDC R1, c[0x0][0x37c] ;  /* 0x0000df00ff017b82 */ /* 0x000fe20000000800 */
[----:B------:R-:W0:Y:S07]  /*0010*/  S2R R5, SR_TID.X ;  /* 0x0000000000057919 */ /* 0x000e2e0000002100 */
[----:B------:R-:W0:Y:S01]  /*0020*/  S2UR UR6, SR_CTAID.X ;  /* 0x00000000000679c3 */ /* 0x000e220000002500 */
[----:B------:R-:W1:Y:S01]  /*0030*/  LDCU.64 UR4, c[0x0][0x3a8] ;  /* 0x00007500ff0477ac */ /* 0x000e620008000a00 */
[----:B------:R-:W2:Y:S06]  /*0040*/  S2R R11, SR_TID.Y ;  /* 0x00000000000b7919 */ /* 0x000eac0000002200 */
[----:B------:R-:W0:Y:S08]  /*0050*/  LDC R6, c[0x0][0x360] ;  /* 0x0000d800ff067b82 */ /* 0x000e300000000800 */
[----:B------:R-:W2:Y:S08]  /*0060*/  S2UR UR7, SR_CTAID.Y ;  /* 0x00000000000779c3 */ /* 0x000eb00000002600 */
[----:B------:R-:W2:Y:S01]  /*0070*/  LDC R0, c[0x0][0x364] ;  /* 0x0000d900ff007b82 */ /* 0x000ea20000000800 */
[----:B0-----:R-:W-:-:S05]  /*0080*/  IMAD R5, R6, UR6, R5 ;  /* 0x0000000606057c24 */ /* 0x001fca000f8e0205 */
[----:B-1----:R-:W-:Y:S01]  /*0090*/  ISETP.GE.AND P0, PT, R5, UR4, PT ;  /* 0x0000000405007c0c */ /* 0x002fe2000bf06270 */
[----:B------:R-:W-:-:S03]  /*00a0*/  UIADD3 UR4, UPT, UPT, UR4, -0x2, URZ ;  /* 0xfffffffe04047890 */ /* 0x000fc6000fffe0ff */
[----:B------:R-:W-:-:S04]  /*00b0*/  SEL R5, R5, RZ, !P0 ;  /* 0x000000ff05057207 */ /* 0x000fc80004000000 */
[C---:B------:R-:W-:Y:S01]  /*00c0*/  ISETP.GE.AND P0, PT, R5.reuse, UR4, PT ;  /* 0x0000000405007c0c */ /* 0x040fe2000bf06270 */
[----:B------:R-:W-:Y:S01]  /*00d0*/  UIADD3 UR4, UPT, UPT, UR5, -0x2, URZ ;  /* 0xfffffffe05047890 */ /* 0x000fe2000fffe0ff */
[----:B--2---:R-:W-:Y:S02]  /*00e0*/  IMAD R11, R0, UR7, R11 ;  /* 0x00000007000b7c24 */ /* 0x004fe4000f8e020b */
[----:B------:R-:W-:-:S03]  /*00f0*/  ISETP.LT.OR P0, PT, R5, 0x2, P0 ;  /* 0x000000020500780c */ /* 0x000fc60000701670 */
[----:B------:R-:W-:-:S04]  /*0100*/  ISETP.GE.AND P1, PT, R11, UR5, PT ;  /* 0x000000050b007c0c */ /* 0x000fc8000bf26270 */
[----:B------:R-:W-:-:S04]  /*0110*/  SEL R11, R11, RZ, !P1 ;  /* 0x000000ff0b0b7207 */ /* 0x000fc80004800000 */
[----:B------:R-:W-:-:S04]  /*0120*/  ISETP.LT.U32.OR P0, PT, R11, 0x2, P0 ;  /* 0x000000020b00780c */ /* 0x000fc80000701470 */
[----:B------:R-:W-:-:S13]  /*0130*/  ISETP.GE.OR P0, PT, R11, UR4, P0 ;  /* 0x000000040b007c0c */ /* 0x000fda0008706670 */
[----:B------:R-:W-:Y:S05]  /*0140*/  @P0 EXIT ;  /* 0x000000000000094d */ /* 0x000fea0003800000 */
[----:B------:R-:W0:Y:S01]  /*0150*/  LDC R13, c[0x0][0x39c] ;  /* 0x0000e700ff0d7b82 */ /* 0x000e220000000800 */
[----:B------:R-:W1:Y:S01]  /*0160*/  LDCU UR4, c[0x0][0x370] ;  /* 0x00006e00ff0477ac */ /* 0x000e620008000800 */
[----:B------:R-:W-:Y:S01]  /*0170*/  I2FP.F32.U32 R0, R5 ;  /* 0x0000000500007245 */ /* 0x000fe20000201000 */
[----:B------:R-:W-:Y:S01]  /*0180*/  BSSY.RECONVERGENT B0, `(.L_x_20) ;  /* 0x0000011000007945 */ /* 0x000fe20003800200 */
[----:B-1----:R-:W-:-:S04]  /*0190*/  IMAD R6, R6, UR4, RZ ;  /* 0x0000000406067c24 */ /* 0x002fc8000f8e02ff */
[----:B------:R-:W-:Y:S01]  /*01a0*/  IMAD R7, R11, R6, RZ ;  /* 0x000000060b077224 */ /* 0x000fe200078e02ff */
[----:B0-----:R-:W0:Y:S08]  /*01b0*/  MUFU.RCP R2, R13 ;  /* 0x0000000d00027308 */ /* 0x001e300000001000 */
        /* <DEDUP_REMOVED lines=8> */
[----:B------:R-:W-:Y:S01]  /*0240*/  IMAD.MOV.U32 R3, RZ, RZ, R0 ;  /* 0x000000ffff037224 */ /* 0x000fe200078e0000 */
[----:B------:R-:W-:Y:S01]  /*0250*/  MOV R10, 0x280 ;  /* 0x00000280000a7802 */ /* 0x000fe20000000f00 */
[----:B0-----:R-:W-:-:S07]  /*0260*/  IMAD.U32 R4, RZ, RZ, UR4 ;  /* 0x00000004ff047e24 */ /* 0x001fce000f8e00ff */
[----:B------:R-:W-:Y:S05]  /*0270*/  CALL.REL.NOINC `($__internal_1_$__cuda_sm3x_div_rn_noftz_f32_slowpath) ;  /* 0x00000004006c7944 */ /* 0x000fea0003c00000 */
[----:B------:R-:W-:-:S07]  /*0280*/  MOV R9, R3 ;  /* 0x0000000300097202 */ /* 0x000fce0000000f00 */
.L_x_21:
[----:B------:R-:W-:Y:S05]  /*0290*/  BSYNC.RECONVERGENT B0 ;  /* 0x0000000000007941 */ /* 0x000fea0003800200 */
.L_x_20:
[----:B------:R-:W0:Y:S01]  /*02a0*/  LDC R8, c[0x0][0x3a0] ;  /* 0x0000e800ff087b82 */ /* 0x000e220000000800 */
[----:B------:R-:W-:Y:S01]  /*02b0*/  I2FP.F32.U32 R2, R11 ;  /* 0x0000000b00027245 */ /* 0x000fe20000201000 */
[----:B------:R-:W-:Y:S01]  /*02c0*/  BSSY.RECONVERGENT B0, `(.L_x_22) ;  /* 0x000000f000007945 */ /* 0x000fe20003800200 */
        /* <DEDUP_REMOVED lines=14> */
.L_x_23:
[----:B------:R-:W-:Y:S05]  /*03b0*/  BSYNC.RECONVERGENT B0 ;  /* 0x0000000000007941 */ /* 0x000fea0003800200 */
.L_x_22:
[----:B------:R-:W0:Y:S01]  /*03c0*/  MUFU.RCP R3, R0 ;  /* 0x0000000000037308 */ /* 0x000e220000001000 */
[----:B------:R-:W-:Y:S07]  /*03d0*/  BSSY.RECONVERGENT B0, `(.L_x_24) ;  /* 0x000000d000007945 */ /* 0x000fee0003800200 */
[----:B------:R-:W1:Y:S01]  /*03e0*/  FCHK P0, R9, R0 ;  /* 0x0000000009007302 */ /* 0x000e620000000000 */
[----:B0-----:R-:W-:-:S04]  /*03f0*/  FFMA R4, -R0, R3, 1 ;  /* 0x3f80000000047423 */ /* 0x001fc80000000103 */
[----:B------:R-:W-:-:S04]  /*0400*/  FFMA R3, R3, R4, R3 ;  /* 0x0000000403037223 */ /* 0x000fc80000000003 */
[----:B------:R-:W-:-:S04]  /*0410*/  FFMA R8, R3, R9, RZ ;  /* 0x0000000903087223 */ /* 0x000fc800000000ff */
[----:B------:R-:W-:-:S04]  /*0420*/  FFMA R13, -R0, R8, R9 ;  /* 0x00000008000d7223 */ /* 0x000fc80000000109 */
[----:B------:R-:W-:Y:S01]  /*0430*/  FFMA R8, R3, R13, R8 ;  /* 0x0000000d03087223 */ /* 0x000fe20000000008 */
[----:B-1----:R-:W-:Y:S06]  /*0440*/  @!P0 BRA `(.L_x_25) ;  /* 0x0000000000148947 */ /* 0x002fec0003800000 */
[----:B------:R-:W-:Y:S01]  /*0450*/  IMAD.MOV.U32 R3, RZ, RZ, R9 ;  /* 0x000000ffff037224 */ /* 0x000fe200078e0009 */
[----:B------:R-:W-:Y:S01]  /*0460*/  MOV R10, 0x490 ;  /* 0x00000490000a7802 */ /* 0x000fe20000000f00 */
[----:B------:R-:W-:-:S07]  /*0470*/  IMAD.MOV.U32 R4, RZ, RZ, R0 ;  /* 0x000000ffff047224 */ /* 0x000fce00078e0000 */
[----:B------:R-:W-:Y:S05]  /*0480*/  CALL.REL.NOINC `($__internal_1_$__cuda_sm3x_div_rn_noftz_f32_slowpath) ;  /* 0x0000000000e87944 */ /* 0x000fea0003c00000 */
[----:B------:R-:W-:-:S07]  /*0490*/  MOV R8, R3 ;  /* 0x0000000300087202 */ /* 0x000fce0000000f00 */
.L_x_25:
[----:B------:R-:W-:Y:S05]  /*04a0*/  BSYNC.RECONVERGENT B0 ;  /* 0x0000000000007941 */ /* 0x000fea0003800200 */
.L_x_24:
        /* <DEDUP_REMOVED lines=13> */
.L_x_27:
[----:B------:R-:W-:Y:S05]  /*0580*/  BSYNC.RECONVERGENT B0 ;  /* 0x0000000000007941 */ /* 0x000fea0003800200 */
.L_x_26:
[----:B------:R-:W0:Y:S01]  /*0590*/  LDC R0, c[0x0][0x3a4] ;  /* 0x0000e900ff007b82 */ /* 0x000e220000000800 */
[----:B------:R-:W0:Y:S01]  /*05a0*/  LDCU UR4, c[0x0][0x398] ;  /* 0x00007300ff0477ac */ /* 0x000e220008000800 */
[----:B------:R-:W-:Y:S01]  /*05b0*/  FMUL R9, R3, R8 ;  /* 0x0000000803097220 */ /* 0x000fe20000400000 */
[----:B------:R-:W-:Y:S03]  /*05c0*/  BSSY.RECONVERGENT B0, `(.L_x_28) ;  /* 0x0000010000007945 */ /* 0x000fe60003800200 */
[----:B------:R-:W1:Y:S02]  /*05d0*/  MUFU.RCP R2, R9 ;  /* 0x0000000900027308 */ /* 0x000e640000001000 */
[----:B-1----:R-:W-:Y:S01]  /*05e0*/  FFMA R3, -R9, R2, 1 ;  /* 0x3f80000009037423 */ /* 0x002fe20000000102 */
[----:B0-----:R-:W-:Y:S01]  /*05f0*/  FMUL R0, R0, UR4 ;  /* 0x0000000400007c20 */ /* 0x001fe20008400000 */
[----:B------:R-:W0:Y:S02]  /*0600*/  LDCU.64 UR4, c[0x0][0x358] ;  /* 0x00006b00ff0477ac */ /* 0x000e240008000a00 */
[----:B------:R-:W-:-:S02]  /*0610*/  FFMA R3, R2, R3, R2 ;  /* 0x0000000302037223 */ /* 0x000fc40000000002 */
[----:B------:R-:W1:Y:S02]  /*0620*/  FCHK P0, R0, R9 ;  /* 0x0000000900007302 */ /* 0x000e640000000000 */
[----:B------:R-:W-:-:S04]  /*0630*/  FFMA R2, R0, R3, RZ ;  /* 0x0000000300027223 */ /* 0x000fc800000000ff */
[----:B------:R-:W-:-:S04]  /*0640*/  FFMA R4, -R9, R2, R0 ;  /* 0x0000000209047223 */ /* 0x000fc80000000100 */
[----:B------:R-:W-:Y:S01]  /*0650*/  FFMA R2, R3, R4, R2 ;  /* 0x0000000403027223 */ /* 0x000fe20000000002 */
[----:B01----:R-:W-:Y:S06]  /*0660*/  @!P0 BRA `(.L_x_29) ;  /* 0x0000000000148947 */ /* 0x003fec0003800000 */
[----:B------:R-:W-:Y:S01]  /*0670*/  MOV R3, R0 ;  /* 0x0000000000037202 */ /* 0x000fe20000000f00 */
[----:B------:R-:W-:Y:S01]  /*0680*/  IMAD.MOV.U32 R4, RZ, RZ, R9 ;  /* 0x000000ffff047224 */ /* 0x000fe200078e0009 */
[----:B------:R-:W-:-:S07]  /*0690*/  MOV R10, 0x6b0 ;  /* 0x000006b0000a7802 */ /* 0x000fce0000000f00 */
[----:B------:R-:W-:Y:S05]  /*06a0*/  CALL.REL.NOINC `($__internal_1_$__cuda_sm3x_div_rn_noftz_f32_slowpath) ;  /* 0x0000000000607944 */ /* 0x000fea0003c00000 */
[----:B------:R-:W-:-:S07]  /*06b0*/  MOV R2, R3 ;  /* 0x0000000300027202 */ /* 0x000fce0000000f00 */
.L_x_29:
[----:B------:R-:W-:Y:S05]  /*06c0*/  BSYNC.RECONVERGENT B0 ;  /* 0x0000000000007941 */ /* 0x000fea0003800200 */
.L_x_28:
[----:B------:R-:W0:Y:S01]  /*06d0*/  LDC.64 R10, c[0x0][0x380] ;  /* 0x0000e000ff0a7b82 */ /* 0x000e220000000a00 */
[----:B------:R-:W-:Y:S01]  /*06e0*/  IMAD.IADD R9, R6, 0x1, R7 ;  /* 0x0000000106097824 */ /* 0x000fe200078e0207 */
[----:B------:R-:W-:-:S03]  /*06f0*/  IADD3 R3, PT, PT, R5, R7, RZ ;  /* 0x0000000705037210 */ /* 0x000fc60007ffe0ff */
[----:B------:R-:W-:-:S04]  /*0700*/  IMAD R0, R6, -0x2, R9 ;  /* 0xfffffffe06007824 */ /* 0x000fc800078e0209 */
[----:B------:R-:W-:Y:S02]  /*0710*/  IMAD.IADD R5, R5, 0x1, R0 ;  /* 0x0000000105057824 */ /* 0x000fe400078e0200 */
[----:B0-----:R-:W-:-:S05]  /*0720*/  IMAD.WIDE R8, R3, 0x4, R10 ;  /* 0x0000000403087825 */ /* 0x001fca00078e020a */
[----:B------:R-:W2:Y:S01]  /*0730*/  LDG.E R12, desc[UR4][R8.64+0x4] ;  /* 0x00000404080c7981 */ /* 0x000ea2000c1e1900 */
[----:B------:R-:W-:-:S03]  /*0740*/  IMAD.WIDE R6, R6, 0x4, R8 ;  /* 0x0000000406067825 */ /* 0x000fc600078e0208 */
[----:B------:R-:W2:Y:S01]  /*0750*/  LDG.E R13, desc[UR4][R8.64+-0x4] ;  /* 0xfffffc04080d7981 */ /* 0x000ea2000c1e1900 */
[----:B------:R-:W-:Y:S02]  /*0760*/  IMAD.WIDE R4, R5, 0x4, R10 ;  /* 0x0000000405047825 */ /* 0x000fe400078e020a */
[----:B------:R-:W0:Y:S01]  /*0770*/  LDC.64 R10, c[0x0][0x388] ;  /* 0x0000e200ff0a7b82 */ /* 0x000e220000000a00 */
[----:B------:R-:W3:Y:S04]  /*0780*/  LDG.E R7, desc[UR4][R6.64] ;  /* 0x0000000406077981 */ /* 0x000ee8000c1e1900 */
[----:B------:R-:W4:Y:S04]  /*0790*/  LDG.E R5, desc[UR4][R4.64] ;  /* 0x0000000404057981 */ /* 0x000f28000c1e1900 */
[----:B------:R-:W5:Y:S01]  /*07a0*/  LDG.E R0, desc[UR4][R8.64] ;  /* 0x0000000408007981 */ /* 0x000f62000c1e1900 */
[----:B0-----:R-:W-:-:S04]  /*07b0*/  IMAD.WIDE R10, R3, 0x4, R10 ;  /* 0x00000004030a7825 */ /* 0x001fc800078e020a */
[----:B--2---:R-:W-:-:S04]  /*07c0*/  FADD R12, R12, R13 ;  /* 0x0000000d0c0c7221 */ /* 0x004fc80000000000 */
[----:B---3--:R-:W-:-:S04]  /*07d0*/  FADD R12, R12, R7 ;  /* 0x000000070c0c7221 */ /* 0x008fc80000000000 */
[----:B----4-:R-:W-:-:S04]  /*07e0*/  FADD R13, R12, R5 ;  /* 0x000000050c0d7221 */ /* 0x010fc80000000000 */
[----:B-----5:R-:W-:-:S04]  /*07f0*/  FFMA R13, R0, -4, R13 ;  /* 0xc0800000000d7823 */ /* 0x020fc8000000000d */
[----:B------:R-:W-:-:S05]  /*0800*/  FMUL R13, R13, R2 ;  /* 0x000000020d0d7220 */ /* 0x000fca0000400000 */
[----:B------:R-:W-:Y:S01]  /*0810*/  STG.E desc[UR4][R10.64], R13 ;  /* 0x0000000d0a007986 */ /* 0x000fe2000c101904 */
[----:B------:R-:W-:Y:S05]  /*0820*/  EXIT ;  /* 0x000000000000794d */ /* 0x000fea0003800000 */
        .weak           $__internal_1_$__cuda_sm3x_div_rn_noftz_f32_slowpath
        .type           $__internal_1_$__cuda_sm3x_div_rn_noftz_f32_slowpath,@function
        .size           $__internal_1_$__cuda_sm3x_div_rn_noftz_f32_slowpath,(.L_x_139 - $__internal_1_$__cuda_sm3x_div_rn_noftz_f32_slowpath)
$__internal_1_$__cuda_sm3x_div_rn_noftz_f32_slowpath:
[----:B------:R-:W-:Y:S01]  /*0830*/  SHF.R.U32.HI R13, RZ, 0x17, R4 ;  /* 0x00000017ff0d7819 */ /* 0x000fe20000011604 */
[----:B------:R-:W-:Y:S01]  /*0840*/  BSSY.RECONVERGENT B1, `(.L_x_30) ;  /* 0x0000062000017945 */ /* 0x000fe20003800200 */
[----:B------:R-:W-:Y:S02]  /*0850*/  SHF.R.U32.HI R12, RZ, 0x17, R3 ;  /* 0x00000017ff0c7819 */ /* 0x000fe40000011603 */
[----:B------:R-:W-:Y:S02]  /*0860*/  LOP3.LUT R13, R13, 0xff, RZ, 0xc0, !PT ;  /* 0x000000ff0d0d7812 */ /* 0x000fe400078ec0ff */
[----:B------:R-:W-:Y:S02]  /*0870*/  LOP3.LUT R14, R12, 0xff, RZ, 0xc0, !PT ;  /* 0x000000ff0c0e7812 */ /* 0x000fe400078ec0ff */
[----:B------:R-:W-:-:S03]  /*0880*/  IADD3 R16, PT, PT, R13, -0x1, RZ ;  /* 0xffffffff0d107810 */ /* 0x000fc60007ffe0ff */
[----:B------:R-:W-:Y:S01]  /*0890*/  VIADD R15, R14, 0xffffffff ;  /* 0xffffffff0e0f7836 */ /* 0x000fe20000000000 */
        /* <DEDUP_REMOVED lines=22> */
[----:B------:R-:W-:Y:S01]  /*0a00*/  @P0 IMAD.MOV.U32 R12, RZ, RZ, RZ ;  /* 0x000000ffff0c0224 */ /* 0x000fe200078e00ff */
[----:B------:R-:W-:Y:S01]  /*0a10*/  @!P0 MOV R12, 0xffffffc0 ;  /* 0xffffffc0000c8802 */ /* 0x000fe20000000f00 */
[----:B------:R-:W-:Y:S01]  /*0a20*/  @!P0 FFMA R3, R3, 1.84467440737095516160e+19, RZ ;  /* 0x5f80000003038823 */ /* 0x000fe200000000ff */
[----:B------:R-:W-:-:S03]  /*0a30*/  @!P1 FFMA R4, R4, 1.84467440737095516160e+19, RZ ;  /* 0x5f80000004049823 */ /* 0x000fc600000000ff */
[----:B------:R-:W-:-:S07]  /*0a40*/  @!P1 VIADD R12, R12, 0x40 ;  /* 0x000000400c0c9836 */ /* 0x000fce0000000000 */
.L_x_31:
[----:B------:R-:W-:Y:S01]  /*0a50*/  LEA R15, R13, 0xc0800000, 0x17 ;  /* 0xc08000000d0f7811 */ /* 0x000fe200078eb8ff */
[----:B------:R-:W-:Y:S01]  /*0a60*/  VIADD R14, R14, 0xffffff81 ;  /* 0xffffff810e0e7836 */ /* 0x000fe20000000000 */
[----:B------:R-:W-:Y:S02]  /*0a70*/  BSSY.RECONVERGENT B2, `(.L_x_36) ;  /* 0x0000035000027945 */ /* 0x000fe40003800200 */
[----:B------:R-:W-:Y:S01]  /*0a80*/  IADD3 R15, PT, PT, -R15, R4, RZ ;  /* 0x000000040f0f7210 */ /* 0x000fe20007ffe1ff */
[----:B------:R-:W-:-:S03]  /*0a90*/  IMAD R3, R14, -0x800000, R3 ;  /* 0xff8000000e037824 */ /* 0x000fc600078e0203 */
[----:B------:R0:W1:Y:S01]  /*0aa0*/  MUFU.RCP R4, R15 ;  /* 0x0000000f00047308 */ /* 0x0000620000001000 */
[----:B------:R-:W-:Y:S01]  /*0ab0*/  FADD.FTZ R16, -R15, -RZ ;  /* 0x800000ff0f107221 */ /* 0x000fe20000010100 */
[----:B0-----:R-:W-:-:S04]  /*0ac0*/  IADD3 R15, PT, PT, R14, 0x7f, -R13 ;  /* 0x0000007f0e0f7810 */ /* 0x001fc80007ffe80d */
[----:B------:R-:W-:Y:S01]  /*0ad0*/  IADD3 R12, PT, PT, R15, R12, RZ ;  /* 0x0000000c0f0c7210 */ /* 0x000fe20007ffe0ff */
[----:B-1----:R-:W-:-:S04]  /*0ae0*/  FFMA R17, R4, R16, 1 ;  /* 0x3f80000004117423 */ /* 0x002fc80000000010 */
        /* <DEDUP_REMOVED lines=8> */
[----:B------:R-:W-:-:S05]  /*0b70*/  IMAD.IADD R18, R13, 0x1, R12 ;  /* 0x000000010d127824 */ /* 0x000fca00078e020c */
[----:B------:R-:W-:-:S04]  /*0b80*/  IADD3 R13, PT, PT, R18, -0x1, RZ ;  /* 0xffffffff120d7810 */ /* 0x000fc80007ffe0ff */
        /* <DEDUP_REMOVED lines=10> */
[----:B------:R-:W-:Y:S02]  /*0c30*/  VIADD R15, R18, 0x20 ;  /* 0x00000020120f7836 */ /* 0x000fe40000000000 */
[-CC-:B------:R-:W-:Y:S01]  /*0c40*/  FFMA.RM R13, R4, R16.reuse, R17.reuse ;  /* 0x00000010040d7223 */ /* 0x180fe20000004011 */
[----:B------:R-:W-:Y:S02]  /*0c50*/  ISETP.NE.AND P2, PT, R18, RZ, PT ;  /* 0x000000ff1200720c */ /* 0x000fe40003f45270 */
[----:B------:R-:W-:Y:S01]  /*0c60*/  LOP3.LUT R14, R12, 0x7fffff, RZ, 0xc0, !PT ;  /* 0x007fffff0c0e7812 */ /* 0x000fe200078ec0ff */
[----:B------:R-:W-:Y:S01]  /*0c70*/  FFMA.RP R12, R4, R16, R17 ;  /* 0x00000010040c7223 */ /* 0x000fe20000008011 */
[----:B------:R-:W-:Y:S02]  /*0c80*/  ISETP.NE.AND P1, PT, R18, RZ, PT ;  /* 0x000000ff1200720c */ /* 0x000fe40003f25270 */
[----:B------:R-:W-:-:S02]  /*0c90*/  LOP3.LUT R14, R14, 0x800000, RZ, 0xfc, !PT ;  /* 0x008000000e0e7812 */ /* 0x000fc400078efcff */
[----:B------:R-:W-:Y:S02]  /*0ca0*/  IADD3 R4, PT, PT, -R18, RZ, RZ ;  /* 0x000000ff12047210 */ /* 0x000fe40007ffe1ff */
[----:B------:R-:W-:Y:S02]  /*0cb0*/  SHF.L.U32 R15, R14, R15, RZ ;  /* 0x0000000f0e0f7219 */ /* 0x000fe400000006ff */
[----:B------:R-:W-:Y:S02]  /*0cc0*/  FSETP.NEU.FTZ.AND P0, PT, R12, R13, PT ;  /* 0x0000000d0c00720b */ /* 0x000fe40003f1d000 */
[----:B------:R-:W-:Y:S02]  /*0cd0*/  SEL R13, R4, RZ, P2 ;  /* 0x000000ff040d7207 */ /* 0x000fe40001000000 */
[----:B------:R-:W-:Y:S02]  /*0ce0*/  ISETP.NE.AND P1, PT, R15, RZ, P1 ;  /* 0x000000ff0f00720c */ /* 0x000fe40000f25270 */
[----:B------:R-:W-:-:S02]  /*0cf0*/  SHF.R.U32.HI R13, RZ, R13, R14 ;  /* 0x0000000dff0d7219 */ /* 0x000fc4000001160e */
[----:B------:R-:W-:Y:S02]  /*0d00*/  PLOP3.LUT P0, PT, P0, P1, PT, 0xf8, 0x8f ;  /* 0x00000000008f781c */ /* 0x000fe40000703f70 */
[----:B------:R-:W-:Y:S02]  /*0d10*/  SHF.R.U32.HI R15, RZ, 0x1, R13 ;  /* 0x00000001ff0f7819 */ /* 0x000fe4000001160d */
[----:B------:R-:W-:-:S04]  /*0d20*/  SEL R4, RZ, 0x1, !P0 ;  /* 0x00000001ff047807 */ /* 0x000fc80004000000 */
[----:B------:R-:W-:-:S04]  /*0d30*/  LOP3.LUT R4, R4, 0x1, R15, 0xf8, !PT ;  /* 0x0000000104047812 */ /* 0x000fc800078ef80f */
[----:B------:R-:W-:-:S05]  /*0d40*/  LOP3.LUT R4, R4, R13, RZ, 0xc0, !PT ;  /* 0x0000000d04047212 */ /* 0x000fca00078ec0ff */
[----:B------:R-:W-:-:S05]  /*0d50*/  IMAD.IADD R4, R15, 0x1, R4 ;  /* 0x000000010f047824 */ /* 0x000fca00078e0204 */
[----:B------:R-:W-:Y:S01]  /*0d60*/  LOP3.LUT R3, R4, R3, RZ, 0xfc, !PT ;  /* 0x0000000304037212 */ /* 0x000fe200078efcff */
[----:B------:R-:W-:Y:S06]  /*0d70*/  BRA `(.L_x_39) ;  /* 0x0000000000107947 */ /* 0x000fec0003800000 */
.L_x_38:
[----:B------:R-:W-:-:S04]  /*0d80*/  LOP3.LUT R3, R3, 0x80000000, RZ, 0xc0, !PT ;  /* 0x8000000003037812 */ /* 0x000fc800078ec0ff */
[----:B------:R-:W-:Y:S01]  /*0d90*/  LOP3.LUT R3, R3, 0x7f800000, RZ, 0xfc, !PT ;  /* 0x7f80000003037812 */ /* 0x000fe200078efcff */
[----:B------:R-:W-:Y:S06]  /*0da0*/  BRA `(.L_x_39) ;  /* 0x0000000000047947 */ /* 0x000fec0003800000 */
.L_x_37:
[----:B------:R-:W-:-:S07]  /*0db0*/  LEA R3, R12, R3, 0x17 ;  /* 0x000000030c037211 */ /* 0x000fce00078eb8ff */
.L_x_39:
[----:B------:R-:W-:Y:S05]  /*0dc0*/  BSYNC.RECONVERGENT B2 ;  /* 0x0000000000027941 */ /* 0x000fea0003800200 */
.L_x_36:
[----:B------:R-:W-:Y:S05]  /*0dd0*/  BRA `(.L_x_40) ;  /* 0x0000000000207947 */ /* 0x000fea0003800000 */
.L_x_35:
[----:B------:R-:W-:-:S04]  /*0de0*/  LOP3.LUT R3, R4, 0x80000000, R3, 0x48, !PT ;  /* 0x8000000004037812 */ /* 0x000fc800078e4803 */
[----:B------:R-:W-:Y:S01]  /*0df0*/  LOP3.LUT R3, R3, 0x7f800000, RZ, 0xfc, !PT ;  /* 0x7f80000003037812 */ /* 0x000fe200078efcff */
[----:B------:R-:W-:Y:S06]  /*0e00*/  BRA `(.L_x_40) ;  /* 0x0000000000147947 */ /* 0x000fec0003800000 */
.L_x_34:
[----:B------:R-:W-:Y:S01]  /*0e10*/  LOP3.LUT R3, R4, 0x80000000, R3, 0x48, !PT ;  /* 0x8000000004037812 */ /* 0x000fe200078e4803 */
[----:B------:R-:W-:Y:S06]  /*0e20*/  BRA `(.L_x_40) ;  /* 0x00000000000c7947 */ /* 0x000fec0003800000 */
.L_x_33:
[----:B------:R-:W0:Y:S01]  /*0e30*/  MUFU.RSQ R3, -QNAN ;  /* 0xffc0000000037908 */ /* 0x000e220000001400 */
[----:B------:R-:W-:Y:S05]  /*0e40*/  BRA `(.L_x_40) ;  /* 0x0000000000047947 */ /* 0x000fea0003800000 */
.L_x_32:
[----:B------:R-:W-:-:S07]  /*0e50*/  FADD.FTZ R3, R3, R4 ;  /* 0x0000000403037221 */ /* 0x000fce0000010000 */
.L_x_40:
[----:B------:R-:W-:Y:S05]  /*0e60*/  BSYNC.RECONVERGENT B1 ;  /* 0x0000000000017941 */ /* 0x000fea0003800200 */
.L_x_30:
[----:B------:R-:W-:Y:S02]  /*0e70*/  HFMA2 R13, -RZ, RZ, 0, 0 ;  /* 0x00000000ff0d7431 */ /* 0x000fe400000001ff */
[----:B------:R-:W-:-:S04]  /*0e80*/  IMAD.MOV.U32 R12, RZ, RZ, R10 ;  /* 0x000000ffff0c7224 */ /* 0x000fc800078e000a */
[----:B0-----:R-:W-:Y:S05]  /*0e90*/  RET.REL.NODEC R12 `(_Z9DiffusionPfS_S_ffffii) ;  /* 0xfffffff00c587950 */ /* 0x001fea0003c3ffff */
.L_x_41:
        /* <DEDUP_REMOVED lines=14> */
.L_x_139:


//--------------------- .text._Z16SubtractGradientPfS_S_S_S_S_ii --------------------------
	.section	.text._Z16SubtractGradientPfS_S_S_S_S_ii,"ax",@progbits
	.align	128
        .global         _Z16SubtractGradientPfS_S_S_S_S_ii
        .type           _Z16SubtractGradientPfS_S_S_S_S_ii,@function
        .size           _Z16SubtractGradientPfS_S_S_S_S_ii,(.L_x_148 - _Z16SubtractGradientPfS_S_S_S_S_ii)
        .other          _Z16SubtractGradientPfS_S_S_S_S_ii,@"STO_CUDA_ENTRY STV_DEFAULT"
_Z16SubtractGradientPfS_S_S_S_S_ii:
.text._Z16SubtractGradientPfS_S_S_S_S_ii:
        /* <DEDUP_REMOVED lines=8> */
[----:B0-----:R-:W-:Y:S01]  /*0080*/  IMAD R0, R7, UR6, R0 ;  /* 0x0000000607007c24 */ /* 0x001fe2000f8e0200 */
[----:B------:R-:W0:Y:S04]  /*0090*/  LDCU UR6, c[0x0][0x370] ;  /* 0x00006e00ff0677ac */ /* 0x000e280008000800 */
[----:B-1----:R-:W-:Y:S01]  /*00a0*/  ISETP.GE.AND P0, PT, R0, UR4, PT ;  /* 0x0000000400007c0c */ /* 0x002fe2000bf06270 */
[----:B------:R-:W-:-:S03]  /*00b0*/  UIADD3 UR4, UPT, UPT, UR4, -0x2, URZ ;  /* 0xfffffffe04047890 */ /* 0x000fc6000fffe0ff */
[----:B------:R-:W-:-:S04]  /*00c0*/  SEL R0, R0, RZ, !P0 ;  /* 0x000000ff00007207 */ /* 0x000fc80004000000 */
[----:B------:R-:W-:Y:S01]  /*00d0*/  ISETP.GE.AND P0, PT, R0, UR4, PT ;  /* 0x0000000400007c0c */ /* 0x000fe2000bf06270 */
[----:B--2---:R-:W-:-:S03]  /*00e0*/  IMAD R2, R3, UR7, R2 ;  /* 0x0000000703027c24 */ /* 0x004fc6000f8e0202 */
[----:B------:R-:W-:Y:S01]  /*00f0*/  ISETP.LT.OR P0, PT, R0, 0x2, P0 ;  /* 0x000000020000780c */ /* 0x000fe20000701670 */
[----:B0-----:R-:W-:Y:S01]  /*0100*/  IMAD R7, R7, UR6, RZ ;  /* 0x0000000607077c24 */ /* 0x001fe2000f8e02ff */
[----:B------:R-:W0:Y:S01]  /*0110*/  LDCU.64 UR6, c[0x0][0x358] ;  /* 0x00006b00ff0677ac */ /* 0x000e220008000a00 */
[----:B------:R-:W-:Y:S01]  /*0120*/  ISETP.GE.AND P1, PT, R2, UR5, PT ;  /* 0x0000000502007c0c */ /* 0x000fe2000bf26270 */
[----:B------:R-:W-:-:S03]  /*0130*/  UIADD3 UR5, UPT, UPT, UR5, -0x2, URZ ;  /* 0xfffffffe05057890 */ /* 0x000fc6000fffe0ff */
[----:B------:R-:W-:-:S04]  /*0140*/  SEL R2, R2, RZ, !P1 ;  /* 0x000000ff02027207 */ /* 0x000fc80004800000 */
[C---:B------:R-:W-:Y:S01]  /*0150*/  ISETP.LT.U32.OR P0, PT, R2.reuse, 0x2, P0 ;  /* 0x000000020200780c */ /* 0x040fe20000701470 */
[----:B------:R-:W-:-:S03]  /*0160*/  IMAD R6, R2, R7, RZ ;  /* 0x0000000702067224 */ /* 0x000fc600078e02ff */
[----:B------:R-:W-:Y:S02]  /*0170*/  ISETP.GE.OR P0, PT, R2, UR5, P0 ;  /* 0x0000000502007c0c */ /* 0x000fe40008706670 */
[----:B------:R-:W-:-:S11]  /*0180*/  IADD3 R2, PT, PT, R0, R6, RZ ;  /* 0x0000000600027210 */ /* 0x000fd60007ffe0ff */
[----:B0-----:R-:W-:Y:S05]  /*0190*/  @P0 BRA `(.L_x_42) ;  /* 0x0000000000ec0947 */ /* 0x001fea0003800000 */
[----:B------:R-:W0:Y:S01]  /*01a0*/  LDC.64 R4, c[0x0][0x398] ;  /* 0x0000e600ff047b82 */ /* 0x000e220000000a00 */
[C---:B------:R-:W-:Y:S02]  /*01b0*/  IADD3 R6, PT, PT, R7.reuse, R6, RZ ;  /* 0x0000000607067210 */ /* 0x040fe40007ffe0ff */
[----:B------:R-:W-:Y:S02]  /*01c0*/  IADD3 R3, PT, PT, R2, 0x1, RZ ;  /* 0x0000000102037810 */ /* 0x000fe40007ffe0ff */
[C---:B------:R-:W-:Y:S01]  /*01d0*/  IADD3 R11, PT, PT, R7.reuse, R2, RZ ;  /* 0x00000002070b7210 */ /* 0x040fe20007ffe0ff */
[----:B------:R-:W-:Y:S02]  /*01e0*/  IMAD R7, R7, -0x2, R6 ;  /* 0xfffffffe07077824 */ /* 0x000fe400078e0206 */
[----:B------:R-:W-:Y:S01]  /*01f0*/  IMAD.SHL.U32 R17, R3, 0x4, RZ ;  /* 0x0000000403117824 */ /* 0x000fe200078e00ff */
[----:B------:R-:W-:Y:S01]  /*0200*/  SHF.L.U32 R13, R11, 0x2, RZ ;  /* 0x000000020b0d7819 */ /* 0x000fe200000006ff */
[----:B------:R-:W1:Y:S01]  /*0210*/  LDC.64 R8, c[0x0][0x390] ;  /* 0x0000e400ff087b82 */ /* 0x000e620000000a00 */
[----:B------:R-:W-:-:S05]  /*0220*/  IADD3 R19, PT, PT, R0, R7, RZ ;  /* 0x0000000700137210 */ /* 0x000fca0007ffe0ff */
[----:B------:R-:W-:Y:S02]  /*0230*/  IMAD.SHL.U32 R15, R19, 0x4, RZ ;  /* 0x00000004130f7824 */ /* 0x000fe400078e00ff */
[----:B------:R-:W2:Y:S01]  /*0240*/  LDC.64 R6, c[0x0][0x380] ;  /* 0x0000e000ff067b82 */ /* 0x000ea20000000a00 */
[----:B0-----:R-:W-:-:S04]  /*0250*/  IMAD.WIDE R16, R17, 0x4, R4 ;  /* 0x0000000411107825 */ /* 0x001fc800078e0204 */
[--C-:B------:R-:W-:Y:S01]  /*0260*/  IMAD.WIDE R12, R13, 0x4, R4.reuse ;  /* 0x000000040d0c7825 */ /* 0x100fe200078e0204 */
[----:B------:R-:W3:Y:S03]  /*0270*/  LDG.E R0, desc[UR6][R16.64+-0x20] ;  /* 0xffffe00610007981 */ /* 0x000ee6000c1e1900 */
[----:B------:R-:W-:Y:S01]  /*0280*/  IMAD.WIDE R14, R15, 0x4, R4 ;  /* 0x000000040f0e7825 */ /* 0x000fe200078e0204 */
[----:B------:R2:W4:Y:S01]  /*0290*/  LDG.E R10, desc[UR6][R16.64] ;  /* 0x00000006100a7981 */ /* 0x000522000c1e1900 */
[----:B------:R-:W0:Y:S03]  /*02a0*/  LDC.64 R4, c[0x0][0x388] ;  /* 0x0000e200ff047b82 */ /* 0x000e260000000a00 */
[----:B------:R-:W5:Y:S04]  /*02b0*/  LDG.E R12, desc[UR6][R12.64] ;  /* 0x000000060c0c7981 */ /* 0x000f68000c1e1900 */
[----:B------:R-:W5:Y:S01]  /*02c0*/  LDG.E R14, desc[UR6][R14.64] ;  /* 0x000000060e0e7981 */ /* 0x000f62000c1e1900 */
[C---:B------:R-:W-:Y:S01]  /*02d0*/  IADD3 R21, PT, PT, R2.reuse, -0x1, RZ ;  /* 0xffffffff02157810 */ /* 0x040fe20007ffe0ff */
[----:B--2---:R-:W-:-:S02]  /*02e0*/  IMAD.WIDE R16, R2, 0x4, R6 ;  /* 0x0000000402107825 */ /* 0x004fc400078e0206 */
[----:B------:R-:W2:Y:S04]  /*02f0*/  LDC.64 R6, c[0x0][0x3a0] ;  /* 0x0000e800ff067b82 */ /* 0x000ea80000000a00 */
[----:B------:R-:W2:Y:S01]  /*0300*/  LDG.E R16, desc[UR6][R16.64] ;  /* 0x0000000610107981 */ /* 0x000ea2000c1e1900 */
[----:B---3--:R-:W-:Y:S02]  /*0310*/  FSETP.GT.AND P3, PT, R0, RZ, PT ;  /* 0x000000ff0000720b */ /* 0x008fe40003f64000 */
[----:B----4-:R-:W-:Y:S02]  /*0320*/  FSETP.GT.AND P2, PT, R10, RZ, PT ;  /* 0x000000ff0a00720b */ /* 0x010fe40003f44000 */
[----:B-----5:R-:W-:Y:S02]  /*0330*/  FSETP.GT.AND P0, PT, R12, RZ, PT ;  /* 0x000000ff0c00720b */ /* 0x020fe40003f04000 */
[----:B------:R-:W-:-:S02]  /*0340*/  FSETP.GT.AND P1, PT, R14, RZ, PT ;  /* 0x000000ff0e00720b */ /* 0x000fc40003f24000 */
[C---:B------:R-:W-:Y:S02]  /*0350*/  SEL R11, R2.reuse, R11, P0 ;  /* 0x0000000b020b7207 */ /* 0x040fe40000000000 */
[----:B------:R-:W-:-:S03]  /*0360*/  SEL R13, R2, R3, P2 ;  /* 0x00000003020d7207 */ /* 0x000fc60001000000 */
[C---:B------:R-:W-:Y:S02]  /*0370*/  @P3 IADD3 R21, PT, PT, R2.reuse, RZ, RZ ;  /* 0x000000ff02153210 */ /* 0x040fe40007ffe0ff */
[----:B------:R-:W-:Y:S01]  /*0380*/  SEL R19, R2, R19, P1 ;  /* 0x0000001302137207 */ /* 0x000fe20000800000 */
[----:B-1----:R-:W-:-:S04]  /*0390*/  IMAD.WIDE R10, R11, 0x4, R8 ;  /* 0x000000040b0a7825 */ /* 0x002fc800078e0208 */
[--C-:B------:R-:W-:Y:S01]  /*03a0*/  IMAD.WIDE R12, R13, 0x4, R8.reuse ;  /* 0x000000040d0c7825 */ /* 0x100fe200078e0208 */
[----:B------:R1:W3:Y:S03]  /*03b0*/  LDG.E R3, desc[UR6][R10.64] ;  /* 0x000000060a037981 */ /* 0x0002e6000c1e1900 */
[--C-:B------:R-:W-:Y:S02]  /*03c0*/  IMAD.WIDE R14, R21, 0x4, R8.reuse ;  /* 0x00000004150e7825 */ /* 0x100fe400078e0208 */
[----:B------:R-:W4:Y:S02]  /*03d0*/  LDG.E R12, desc[UR6][R12.64] ;  /* 0x000000060c0c7981 */ /* 0x000f24000c1e1900 */
[----:B------:R-:W-:Y:S02]  /*03e0*/  IMAD.WIDE R8, R19, 0x4, R8 ;  /* 0x0000000413087825 */ /* 0x000fe400078e0208 */
[----:B------:R-:W4:Y:S02]  /*03f0*/  LDG.E R15, desc[UR6][R14.64] ;  /* 0x000000060e0f7981 */ /* 0x000f24000c1e1900 */
[----:B0-----:R-:W-:-:S02]  /*0400*/  IMAD.WIDE R18, R2, 0x4, R4 ;  /* 0x0000000402127825 */ /* 0x001fc400078e0204 */
[----:B------:R-:W3:Y:S01]  /*0410*/  LDG.E R8, desc[UR6][R8.64] ;  /* 0x0000000608087981 */ /* 0x000ee2000c1e1900 */
[----:B------:R-:W0:Y:S03]  /*0420*/  LDC.64 R4, c[0x0][0x3a8] ;  /* 0x0000ea00ff047b82 */ /* 0x000e260000000a00 */
[----:B------:R-:W5:Y:S01]  /*0430*/  LDG.E R18, desc[UR6][R18.64] ;  /* 0x0000000612127981 */ /* 0x000f62000c1e1900 */
[----:B------:R-:W-:Y:S02]  /*0440*/  FSET.BF.LEU.AND R0, R0, RZ, PT ;  /* 0x000000ff0000720a */ /* 0x000fe4000380b000 */
[----:B-1----:R-:W-:Y:S02]  /*0450*/  I2FP.F32.S32 R10, UR4 ;  /* 0x00000004000a7c45 */ /* 0x002fe40008201400 */
[----:B------:R-:W-:-:S03]  /*0460*/  FSEL R0, R0, RZ, !P2 ;  /* 0x000000ff00007208 */ /* 0x000fc60005000000 */
[----:B------:R-:W-:Y:S01]  /*0470*/  FMUL R11, R10, 0.5 ;  /* 0x3f0000000a0b7820 */ /* 0x000fe20000400000 */
[----:B------:R-:W-:-:S04]  /*0480*/  FSEL R0, R0, RZ, !P1 ;  /* 0x000000ff00007208 */ /* 0x000fc80004800000 */
[----:B------:R-:W-:Y:S01]  /*0490*/  FSEL R0, R0, RZ, !P0 ;  /* 0x000000ff00007208 */ /* 0x000fe20004000000 */
[----:B--2---:R-:W-:-:S04]  /*04a0*/  IMAD.WIDE R6, R2, 0x4, R6 ;  /* 0x0000000402067825 */ /* 0x004fc800078e0206 */
[----:B0-----:R-:W-:-:S04]  /*04b0*/  IMAD.WIDE R4, R2, 0x4, R4 ;  /* 0x0000000402047825 */ /* 0x001fc800078e0204 */
[----:B----4-:R-:W-:Y:S01]  /*04c0*/  FADD R12, R12, -R15 ;  /* 0x8000000f0c0c7221 */ /* 0x010fe20000000000 */
[----:B---3--:R-:W-:-:S03]  /*04d0*/  FADD R3, R3, -R8 ;  /* 0x8000000803037221 */ /* 0x008fc60000000000 */
[C---:B------:R-:W-:Y:S01]  /*04e0*/  FFMA R9, -R11.reuse, R12, R16 ;  /* 0x0000000c0b097223 */ /* 0x040fe20000000110 */
[----:B-----5:R-:W-:-:S03]  /*04f0*/  FFMA R3, -R11, R3, R18 ;  /* 0x000000030b037223 */ /* 0x020fc60000000112 */
[C---:B------:R-:W-:Y:S01]  /*0500*/  FFMA R9, R0.reuse, R9, RZ ;  /* 0x0000000900097223 */ /* 0x040fe200000000ff */
[----:B------:R-:W-:-:S04]  /*0510*/  FFMA R3, R0, R3, RZ ;  /* 0x0000000300037223 */ /* 0x000fc800000000ff */
[----:B------:R-:W-:Y:S04]  /*0520*/  STG.E desc[UR6][R6.64], R9 ;  /* 0x0000000906007986 */ /* 0x000fe8000c101906 */
[----:B------:R-:W-:Y:S01]  /*0530*/  STG.E desc[UR6][R4.64], R3 ;  /* 0x0000000304007986 */ /* 0x000fe2000c101906 */
[----:B------:R-:W-:Y:S05]  /*0540*/  EXIT ;  /* 0x000000000000794d */ /* 0x000fea0003800000 */
.L_x_42:
[----:B------:R-:W0:Y:S08]  /*0550*/  LDC.64 R4, c[0x0][0x3a0] ;  /* 0x0000e800ff047b82 */ /* 0x000e300000000a00 */
[----:B------:R-:W1:Y:S01]  /*0560*/  LDC.64 R6, c[0x0][0x3a8] ;  /* 0x0000ea00ff067b82 */ /* 0x000e620000000a00 */
[----:B0-----:R-:W-:-:S05]  /*0570*/  IMAD.WIDE R4, R2, 0x4, R4 ;  /* 0x0000000402047825 */ /* 0x001fca00078e0204 */
[----:B------:R-:W-:Y:S01]  /*0580*/  STG.E desc[UR6][R4.64], RZ ;  /* 0x000000ff04007986 */ /* 0x000fe2000c101906 */
[----:B-1----:R-:W-:-:S05]  /*0590*/  IMAD.WIDE R6, R2, 0x4, R6 ;  /* 0x0000000402067825 */ /* 0x002fca00078e0206 */
[----:B------:R-:W-:Y:S01]  /*05a0*/  STG.E desc[UR6][R6.64], RZ ;  /* 0x000000ff06007986 */ /* 0x000fe2000c101906 */
[----:B------:R-:W-:Y:S05]  /*05b0*/  EXIT ;  /* 0x000000000000794d */ /* 0x000fea0003800000 */
.L_x_43:
        /* <DEDUP_REMOVED lines=12> */
.L_x_148:


//--------------------- .text._Z6JacobiPfS_S_S_ii --------------------------
	.section	.text._Z6JacobiPfS_S_S_ii,"ax",@progbits
	.align	128
        .global         _Z6JacobiPfS_S_S_ii
        .type           _Z6JacobiPfS_S_S_ii,@function
        .size           _Z6JacobiPfS_S_S_ii,(.L_x_149 - _Z6JacobiPfS_S_S_ii)
        .other          _Z6JacobiPfS_S_S_ii,@"STO_CUDA_ENTRY STV_DEFAULT"
_Z6JacobiPfS_S_S_ii:
.text._Z6JacobiPfS_S_S_ii:
        /* <DEDUP_REMOVED lines=21> */
[----:B------:R-:W0:Y:S01]  /*0150*/  LDCU UR4, c[0x0][0x370] ;  /* 0x00006e00ff0477ac */ /* 0x000e220008000800 */
[----:B------:R-:W1:Y:S01]  /*0160*/  LDC.64 R2, c[0x0][0x390] ;  /* 0x0000e400ff027b82 */ /* 0x000e620000000a00 */
[----:B0-----:R-:W-:Y:S01]  /*0170*/  IMAD R7, R7, UR4, RZ ;  /* 0x0000000407077c24 */ /* 0x001fe2000f8e02ff */
[----:B------:R-:W0:Y:S03]  /*0180*/  LDCU.64 UR4, c[0x0][0x358] ;  /* 0x00006b00ff0477ac */ /* 0x000e260008000a00 */
[CC--:B------:R-:W-:Y:S02]  /*0190*/  IMAD R0, R5.reuse, R7.reuse, R4 ;  /* 0x0000000705007224 */ /* 0x0c0fe400078e0204 */
[----:B------:R-:W-:-:S03]  /*01a0*/  IMAD R6, R5, R7, R7 ;  /* 0x0000000705067224 */ /* 0x000fc600078e0207 */
[----:B------:R-:W-:Y:S01]  /*01b0*/  IADD3 R17, PT, PT, R0, 0x1, RZ ;  /* 0x0000000100117810 */ /* 0x000fe20007ffe0ff */
[----:B------:R-:W-:-:S03]  /*01c0*/  IMAD R5, R7, -0x2, R6 ;  /* 0xfffffffe07057824 */ /* 0x000fc600078e0206 */
[----:B------:R-:W-:Y:S02]  /*01d0*/  SHF.L.U32 R13, R17, 0x2, RZ ;  /* 0x00000002110d7819 */ /* 0x000fe400000006ff */
[----:B------:R-:W-:Y:S02]  /*01e0*/  IADD3 R15, PT, PT, R4, R5, RZ ;  /* 0x00000005040f7210 */ /* 0x000fe40007ffe0ff */
[----:B------:R-:W-:Y:S01]  /*01f0*/  IADD3 R7, PT, PT, R7, R0, RZ ;  /* 0x0000000007077210 */ /* 0x000fe20007ffe0ff */
[--C-:B-1----:R-:W-:Y:S01]  /*0200*/  IMAD.WIDE R12, R13, 0x4, R2.reuse ;  /* 0x000000040d0c7825 */ /* 0x102fe200078e0202 */
[----:B------:R-:W-:Y:S01]  /*0210*/  SHF.L.U32 R11, R15, 0x2, RZ ;  /* 0x000000020f0b7819 */ /* 0x000fe200000006ff */
[----:B------:R-:W1:Y:S03]  /*0220*/  LDC.64 R4, c[0x0][0x380] ;  /* 0x0000e000ff047b82 */ /* 0x000e660000000a00 */
[----:B0-----:R-:W2:Y:S01]  /*0230*/  LDG.E R14, desc[UR4][R12.64+-0x20] ;  /* 0xffffe0040c0e7981 */ /* 0x001ea2000c1e1900 */
[----:B------:R-:W-:Y:S01]  /*0240*/  SHF.L.U32 R9, R7, 0x2, RZ ;  /* 0x0000000207097819 */ /* 0x000fe200000006ff */
[----:B------:R-:W-:-:S02]  /*0250*/  IMAD.WIDE R10, R11, 0x4, R2 ;  /* 0x000000040b0a7825 */ /* 0x000fc400078e0202 */
[----:B------:R-:W3:Y:S02]  /*0260*/  LDG.E R6, desc[UR4][R12.64] ;  /* 0x000000040c067981 */ /* 0x000ee4000c1e1900 */
[----:B------:R-:W-:Y:S02]  /*0270*/  IMAD.WIDE R8, R9, 0x4, R2 ;  /* 0x0000000409087825 */ /* 0x000fe400078e0202 */
[----:B------:R-:W4:Y:S01]  /*0280*/  LDG.E R10, desc[UR4][R10.64] ;  /* 0x000000040a0a7981 */ /* 0x000f22000c1e1900 */
[----:B------:R-:W0:Y:S03]  /*0290*/  LDC.64 R2, c[0x0][0x388] ;  /* 0x0000e200ff027b82 */ /* 0x000e260000000a00 */
[----:B------:R-:W5:Y:S01]  /*02a0*/  LDG.E R8, desc[UR4][R8.64] ;  /* 0x0000000408087981 */ /* 0x000f62000c1e1900 */
[C---:B------:R-:W-:Y:S01]  /*02b0*/  IADD3 R19, PT, PT, R0.reuse, -0x1, RZ ;  /* 0xffffffff00137810 */ /* 0x040fe20007ffe0ff */
[----:B0-----:R-:W-:-:S06]  /*02c0*/  IMAD.WIDE R2, R0, 0x4, R2 ;  /* 0x0000000400027825 */ /* 0x001fcc00078e0202 */
[----:B------:R-:W5:Y:S01]  /*02d0*/  LDG.E R2, desc[UR4][R2.64] ;  /* 0x0000000402027981 */ /* 0x000f62000c1e1900 */
[----:B--2---:R-:W-:Y:S02]  /*02e0*/  FSETP.GT.AND P1, PT, R14, RZ, PT ;  /* 0x000000ff0e00720b */ /* 0x004fe40003f24000 */
[----:B---3--:R-:W-:-:S04]  /*02f0*/  FSETP.GT.AND P0, PT, R6, RZ, PT ;  /* 0x000000ff0600720b */ /* 0x008fc80003f04000 */
[----:B------:R-:W-:Y:S02]  /*0300*/  SEL R13, R0, R17, P0 ;  /* 0x00000011000d7207 */ /* 0x000fe40000000000 */
[----:B----4-:R-:W-:-:S05]  /*0310*/  FSETP.GT.AND P0, PT, R10, RZ, PT ;  /* 0x000000ff0a00720b */ /* 0x010fca0003f04000 */
[----:B------:R-:W-:Y:S01]  /*0320*/  @P1 IADD3 R19, PT, PT, R0, RZ, RZ ;  /* 0x000000ff00131210 */ /* 0x000fe20007ffe0ff */
[--C-:B-1----:R-:W-:Y:S01]  /*0330*/  IMAD.WIDE R12, R13, 0x4, R4.reuse ;  /* 0x000000040d0c7825 */ /* 0x102fe200078e0204 */
[----:B-----5:R-:W-:Y:S02]  /*0340*/  FSETP.GT.AND P1, PT, R8, RZ, PT ;  /* 0x000000ff0800720b */ /* 0x020fe40003f24000 */
[C---:B------:R-:W-:Y:S01]  /*0350*/  SEL R15, R0.reuse, R15, P0 ;  /* 0x0000000f000f7207 */ /* 0x040fe20000000000 */
[--C-:B------:R-:W-:Y:S01]  /*0360*/  IMAD.WIDE R8, R19, 0x4, R4.reuse ;  /* 0x0000000413087825 */ /* 0x100fe200078e0204 */
[----:B------:R-:W-:Y:S01]  /*0370*/  SEL R11, R0, R7, P1 ;  /* 0x00000007000b7207 */ /* 0x000fe20000800000 */
[----:B------:R-:W2:Y:S02]  /*0380*/  LDG.E R12, desc[UR4][R12.64] ;  /* 0x000000040c0c7981 */ /* 0x000ea4000c1e1900 */
[--C-:B------:R-:W-:Y:S02]  /*0390*/  IMAD.WIDE R6, R15, 0x4, R4.reuse ;  /* 0x000000040f067825 */ /* 0x100fe400078e0204 */
[----:B------:R-:W2:Y:S02]  /*03a0*/  LDG.E R9, desc[UR4][R8.64] ;  /* 0x0000000408097981 */ /* 0x000ea4000c1e1900 */
[----:B------:R-:W-:-:S02]  /*03b0*/  IMAD.WIDE R4, R11, 0x4, R4 ;  /* 0x000000040b047825 */ /* 0x000fc400078e0204 */
[----:B------:R-:W3:Y:S01]  /*03c0*/  LDG.E R6, desc[UR4][R6.64] ;  /* 0x0000000406067981 */ /* 0x000ee2000c1e1900 */
[----:B------:R-:W0:Y:S03]  /*03d0*/  LDC.64 R10, c[0x0][0x398] ;  /* 0x0000e600ff0a7b82 */ /* 0x000e260000000a00 */
[----:B------:R-:W4:Y:S01]  /*03e0*/  LDG.E R4, desc[UR4][R4.64] ;  /* 0x0000000404047981 */ /* 0x000f22000c1e1900 */
[----:B--2---:R-:W-:-:S04]  /*03f0*/  FADD R15, R12, R9 ;  /* 0x000000090c0f7221 */ /* 0x004fc80000000000 */
[----:B---3--:R-:W-:-:S04]  /*0400*/  FADD R15, R6, R15 ;  /* 0x0000000f060f7221 */ /* 0x008fc80000000000 */
[----:B----4-:R-:W-:-:S04]  /*0410*/  FADD R15, R4, R15 ;  /* 0x0000000f040f7221 */ /* 0x010fc80000000000 */
[----:B------:R-:W-:Y:S01]  /*0420*/  FADD R15, -R2, R15 ;  /* 0x0000000f020f7221 */ /* 0x000fe20000000100 */
[----:B0-----:R-:W-:-:S04]  /*0430*/  IMAD.WIDE R8, R0, 0x4, R10 ;  /* 0x0000000400087825 */ /* 0x001fc800078e020a */
[----:B------:R-:W-:-:S05]  /*0440*/  FMUL R15, R15, 0.25 ;  /* 0x3e8000000f0f7820 */ /* 0x000fca0000400000 */
[----:B------:R-:W-:Y:S01]  /*0450*/  STG.E desc[UR4][R8.64], R15 ;  /* 0x0000000f08007986 */ /* 0x000fe2000c101904 */
[----:B------:R-:W-:Y:S05]  /*0460*/  EXIT ;  /* 0x000000000000794d */ /* 0x000fea0003800000 */
.L_x_44:
        /* <DEDUP_REMOVED lines=9> */
.L_x_149:


//--------------------- .text._Z17ComputeDivergencePfS_S_S_ii --------------------------
	.section	.text._Z17ComputeDivergencePfS_S_S_ii,"ax",@progbits
	.align	128
        .global         _Z17ComputeDivergencePfS_S_S_ii
        .type           _Z17ComputeDivergencePfS_S_S_ii,@function
        .size           _Z17ComputeDivergencePfS_S_S_ii,(.L_x_140 - _Z17ComputeDivergencePfS_S_S_ii)
        .other          _Z17ComputeDivergencePfS_S_S_ii,@"STO_CUDA_ENTRY STV_DEFAULT"
_Z17ComputeDivergencePfS_S_S_ii:
.text._Z17ComputeDivergencePfS_S_S_ii:
        /* <DEDUP_REMOVED lines=17> */
[----:B------:R-:W-:Y:S01]  /*0110*/  ISETP.GE.AND P1, PT, R2, UR5, PT ;  /* 0x0000000502007c0c */ /* 0x000fe2000bf26270 */
[----:B------:R-:W-:-:S03]  /*0120*/  UIADD3 UR5, UPT, UPT, UR5, -0x2, URZ ;  /* 0xfffffffe05057890 */ /* 0x000fc6000fffe0ff */
[----:B------:R-:W-:-:S04]  /*0130*/  SEL R0, R2, RZ, !P1 ;  /* 0x000000ff02007207 */ /* 0x000fc80004800000 */
[----:B------:R-:W-:-:S04]  /*0140*/  ISETP.LT.U32.OR P0, PT, R0, 0x2, P0 ;  /* 0x000000020000780c */ /* 0x000fc80000701470 */
[----:B------:R-:W-:-:S13]  /*0150*/  ISETP.GE.OR P0, PT, R0, UR5, P0 ;  /* 0x0000000500007c0c */ /* 0x000fda0008706670 */
[----:B------:R-:W-:Y:S05]  /*0160*/  @P0 EXIT ;  /* 0x000000000000094d */ /* 0x000fea0003800000 */
[----:B------:R-:W0:Y:S01]  /*0170*/  LDC.64 R2, c[0x0][0x390] ;  /* 0x0000e400ff027b82 */ /* 0x000e220000000a00 */
[----:B------:R-:W-:Y:S01]  /*0180*/  IMAD R4, R0, R5, RZ ;  /* 0x0000000500047224 */ /* 0x000fe200078e02ff */
[----:B------:R-:W1:Y:S03]  /*0190*/  LDCU.64 UR6, c[0x0][0x358] ;  /* 0x00006b00ff0677ac */ /* 0x000e660008000a00 */
[--C-:B------:R-:W-:Y:S02]  /*01a0*/  IMAD.IADD R0, R7, 0x1, R4.reuse ;  /* 0x0000000107007824 */ /* 0x100fe400078e0204 */
[C---:B------:R-:W-:Y:S01]  /*01b0*/  IMAD.IADD R4, R5.reuse, 0x1, R4 ;  /* 0x0000000105047824 */ /* 0x040fe200078e0204 */
[----:B------:R-:W2:Y:S01]  /*01c0*/  LDC.64 R20, c[0x0][0x380] ;  /* 0x0000e000ff147b82 */ /* 0x000ea20000000a00 */
[----:B------:R-:W-:Y:S02]  /*01d0*/  VIADD R6, R0, 0x1 ;  /* 0x0000000100067836 */ /* 0x000fe40000000000 */
[----:B------:R-:W-:-:S02]  /*01e0*/  IMAD R4, R5, -0x2, R4 ;  /* 0xfffffffe05047824 */ /* 0x000fc400078e0204 */
[----:B------:R-:W-:Y:S02]  /*01f0*/  IMAD.IADD R5, R5, 0x1, R0 ;  /* 0x0000000105057824 */ /* 0x000fe400078e0200 */
[----:B------:R-:W-:Y:S02]  /*0200*/  IMAD.SHL.U32 R11, R6, 0x4, RZ ;  /* 0x00000004060b7824 */ /* 0x000fe400078e00ff */
[----:B------:R-:W-:Y:S02]  /*0210*/  IMAD.IADD R7, R7, 0x1, R4 ;  /* 0x0000000107077824 */ /* 0x000fe400078e0204 */
[----:B------:R-:W-:Y:S02]  /*0220*/  IMAD.SHL.U32 R13, R5, 0x4, RZ ;  /* 0x00000004050d7824 */ /* 0x000fe400078e00ff */
[----:B------:R-:W-:Y:S02]  /*0230*/  IMAD.SHL.U32 R15, R7, 0x4, RZ ;  /* 0x00000004070f7824 */ /* 0x000fe400078e00ff */
[----:B0-----:R-:W-:-:S04]  /*0240*/  IMAD.WIDE R10, R11, 0x4, R2 ;  /* 0x000000040b0a7825 */ /* 0x001fc800078e0202 */
[--C-:B------:R-:W-:Y:S01]  /*0250*/  IMAD.WIDE R12, R13, 0x4, R2.reuse ;  /* 0x000000040d0c7825 */ /* 0x100fe200078e0202 */
[----:B-1----:R-:W3:Y:S04]  /*0260*/  LDG.E R8, desc[UR6][R10.64] ;  /* 0x000000060a087981 */ /* 0x002ee8000c1e1900 */
[----:B------:R-:W4:Y:S01]  /*0270*/  LDG.E R4, desc[UR6][R10.64+-0x20] ;  /* 0xffffe0060a047981 */ /* 0x000f22000c1e1900 */
[----:B------:R-:W-:-:S03]  /*0280*/  IMAD.WIDE R14, R15, 0x4, R2 ;  /* 0x000000040f0e7825 */ /* 0x000fc600078e0202 */
[----:B------:R-:W5:Y:S04]  /*0290*/  LDG.E R2, desc[UR6][R12.64] ;  /* 0x000000060c027981 */ /* 0x000f68000c1e1900 */
[----:B------:R-:W2:Y:S01]  /*02a0*/  LDG.E R3, desc[UR6][R14.64] ;  /* 0x000000060e037981 */ /* 0x000ea2000c1e1900 */
[----:B---3--:R-:W-:Y:S02]  /*02b0*/  FSETP.GT.AND P2, PT, R8, RZ, PT ;  /* 0x000000ff0800720b */ /* 0x008fe40003f44000 */
[----:B----4-:R-:W-:Y:S02]  /*02c0*/  FSETP.GT.AND P3, PT, R4, RZ, PT ;  /* 0x000000ff0400720b */ /* 0x010fe40003f64000 */
[----:B-----5:R-:W-:Y:S02]  /*02d0*/  FSETP.GT.AND P0, PT, R2, RZ, PT ;  /* 0x000000ff0200720b */ /* 0x020fe40003f04000 */
[----:B--2---:R-:W-:-:S07]  /*02e0*/  FSETP.GT.AND P1, PT, R3, RZ, PT ;  /* 0x000000ff0300720b */ /* 0x004fce0003f24000 */
[----:B------:R-:W2:Y:S04]  /*02f0*/  @P2 LDG.E R2, desc[UR6][R10.64+0x8] ;  /* 0x000008060a022981 */ /* 0x000ea8000c1e1900 */
[----:B------:R0:W2:Y:S04]  /*0300*/  @P3 LDG.E R3, desc[UR6][R10.64+-0x18] ;  /* 0xffffe8060a033981 */ /* 0x0000a8000c1e1900 */
[----:B------:R1:W3:Y:S01]  /*0310*/  @P0 LDG.E R4, desc[UR6][R12.64+0x4] ;  /* 0x000004060c040981 */ /* 0x0002e2000c1e1900 */
[----:B------:R-:W4:Y:S03]  /*0320*/  @!P0 LDC.64 R16, c[0x0][0x388] ;  /* 0x0000e200ff108b82 */ /* 0x000f260000000a00 */
[----:B------:R-:W5:Y:S01]  /*0330*/  @P1 LDG.E R8, desc[UR6][R14.64+0x4] ;  /* 0x000004060e081981 */ /* 0x000f62000c1e1900 */
[----:B------:R-:W-:-:S04]  /*0340*/  IMAD.WIDE R20, R6, 0x4, R20 ;  /* 0x0000000406147825 */ /* 0x000fc800078e0214 */
[----:B------:R-:W0:Y:S01]  /*0350*/  @!P1 LDC.64 R18, c[0x0][0x388] ;  /* 0x0000e200ff129b82 */ /* 0x000e220000000a00 */
[----:B----4-:R-:W-:-:S04]  /*0360*/  @!P0 IMAD.WIDE R16, R5, 0x4, R16 ;  /* 0x0000000405108825 */ /* 0x010fc800078e0210 */
[----:B0-----:R-:W-:Y:S01]  /*0370*/  @!P1 IMAD.WIDE R18, R7, 0x4, R18 ;  /* 0x0000000407129825 */ /* 0x001fe200078e0212 */
[----:B------:R-:W-:Y:S01]  /*0380*/  I2FP.F32.S32 R6, UR4 ;  /* 0x0000000400067c45 */ /* 0x000fe20008201400 */
[----:B------:R-:W2:Y:S04]  /*0390*/  @!P2 LDG.E R2, desc[UR6][R20.64] ;  /* 0x000000061402a981 */ /* 0x000ea8000c1e1900 */
[----:B------:R-:W2:Y:S04]  /*03a0*/  @!P3 LDG.E R3, desc[UR6][R20.64+-0x8] ;  /* 0xfffff8061403b981 */ /* 0x000ea8000c1e1900 */
[----:B------:R-:W3:Y:S04]  /*03b0*/  @!P0 LDG.E R4, desc[UR6][R16.64] ;  /* 0x0000000610048981 */ /* 0x000ee8000c1e1900 */
[----:B------:R-:W5:Y:S01]  /*03c0*/  @!P1 LDG.E R8, desc[UR6][R18.64] ;  /* 0x0000000612089981 */ /* 0x000f62000c1e1900 */
[----:B------:R-:W0:Y:S01]  /*03d0*/  F2F.F64.F32 R6, R6 ;  /* 0x0000000600067310 */ /* 0x000e220000201800 */
[----:B------:R-:W-:Y:S01]  /*03e0*/  IMAD.MOV.U32 R10, RZ, RZ, 0x1 ;  /* 0x00000001ff0a7424 */ /* 0x000fe200078e00ff */
[----:B------:R-:W-:Y:S06]  /*03f0*/  BSSY.RECONVERGENT B0, `(.L_x_45) ;  /* 0x0000015000007945 */ /* 0x000fec0003800200 */
[----:B0-----:R-:W1:Y:S02]  /*0400*/  MUFU.RCP64H R11, R7 ;  /* 0x00000007000b7308 */ /* 0x001e640000001800 */
[----:B-1----:R-:W-:-:S08]  /*0410*/  DFMA R12, -R6, R10, 1 ;  /* 0x3ff00000060c742b */ /* 0x002fd0000000010a */
[----:B------:R-:W-:-:S08]  /*0420*/  DFMA R12, R12, R12, R12 ;  /* 0x0000000c0c0c722b */ /* 0x000fd0000000000c */
[----:B------:R-:W-:Y:S01]  /*0430*/  DFMA R12, R10, R12, R10 ;  /* 0x0000000c0a0c722b */ /* 0x000fe2000000000a */
[----:B--2---:R-:W-:-:S04]  /*0440*/  FADD R3, -R3, R2 ;  /* 0x0000000203037221 */ /* 0x004fc80000000100 */
[----:B---3--:R-:W-:-:S03]  /*0450*/  FADD R3, R3, R4 ;  /* 0x0000000403037221 */ /* 0x008fc60000000000 */
[----:B------:R-:W-:Y:S01]  /*0460*/  DFMA R4, -R6, R12, 1 ;  /* 0x3ff000000604742b */ /* 0x000fe2000000010c */
[----:B-----5:R-:W-:-:S04]  /*0470*/  FADD R14, R3, -R8 ;  /* 0x80000008030e7221 */ /* 0x020fc80000000000 */
[----:B------:R-:W0:Y:S03]  /*0480*/  F2F.F64.F32 R2, R14 ;  /* 0x0000000e00027310 */ /* 0x000e260000201800 */
[----:B------:R-:W-:Y:S02]  /*0490*/  DFMA R4, R12, R4, R12 ;  /* 0x000000040c04722b */ /* 0x000fe4000000000c */
[----:B0-----:R-:W-:-:S08]  /*04a0*/  DMUL R12, R2, 0.5 ;  /* 0x3fe00000020c7828 */ /* 0x001fd00000000000 */
[----:B------:R-:W-:Y:S02]  /*04b0*/  DMUL R2, R12, R4 ;  /* 0x000000040c027228 */ /* 0x000fe40000000000 */
[----:B------:R-:W-:-:S06]  /*04c0*/  FSETP.GEU.AND P1, PT, |R13|, 6.5827683646048100446e-37, PT ;  /* 0x036000000d00780b */ /* 0x000fcc0003f2e200 */
[----:B------:R-:W-:-:S08]  /*04d0*/  DFMA R8, -R6, R2, R12 ;  /* 0x000000020608722b */ /* 0x000fd0000000010c */
[----:B------:R-:W-:-:S10]  /*04e0*/  DFMA R2, R4, R8, R2 ;  /* 0x000000080402722b */ /* 0x000fd40000000002 */
[----:B------:R-:W-:-:S05]  /*04f0*/  FFMA R4, RZ, R7, R3 ;  /* 0x00000007ff047223 */ /* 0x000fca0000000003 */
[----:B------:R-:W-:-:S13]  /*0500*/  FSETP.GT.AND P0, PT, |R4|, 1.469367938527859385e-39, PT ;  /* 0x001000000400780b */ /* 0x000fda0003f04200 */
[----:B------:R-:W-:Y:S05]  /*0510*/  @P0 BRA P1, `(.L_x_46) ;  /* 0x0000000000080947 */ /* 0x000fea0000800000 */
[----:B------:R-:W-:-:S07]  /*0520*/  MOV R10, 0x540 ;  /* 0x00000540000a7802 */ /* 0x000fce0000000f00 */
[----:B------:R-:W-:Y:S05]  /*0530*/  CALL.REL.NOINC `($__internal_2_$__cuda_sm20_div_rn_f64_full) ;  /* 0x0000000000187944 */ /* 0x000fea0003c00000 */
.L_x_46:
[----:B------:R-:W-:Y:S05]  /*0540*/  BSYNC.RECONVERGENT B0 ;  /* 0x0000000000007941 */ /* 0x000fea0003800200 */
.L_x_45:
[----:B------:R-:W0:Y:S01]  /*0550*/  LDC.64 R4, c[0x0][0x398] ;  /* 0x0000e600ff047b82 */ /* 0x000e220000000a00 */
[----:B------:R-:W1:Y:S01]  /*0560*/  F2F.F32.F64 R3, R2 ;  /* 0x0000000200037310 */ /* 0x000e620000301000 */
[----:B0-----:R-:W-:-:S05]  /*0570*/  IMAD.WIDE R4, R0, 0x4, R4 ;  /* 0x0000000400047825 */ /* 0x001fca00078e0204 */
[----:B-1----:R-:W-:Y:S01]  /*0580*/  STG.E desc[UR6][R4.64], R3 ;  /* 0x0000000304007986 */ /* 0x002fe2000c101906 */
[----:B------:R-:W-:Y:S05]  /*0590*/  EXIT ;  /* 0x000000000000794d */ /* 0x000fea0003800000 */
        .weak           $__internal_2_$__cuda_sm20_div_rn_f64_full
        .type           $__internal_2_$__cuda_sm20_div_rn_f64_full,@function
        .size           $__internal_2_$__cuda_sm20_div_rn_f64_full,(.L_x_140 - $__internal_2_$__cuda_sm20_div_rn_f64_full)
$__internal_2_$__cuda_sm20_div_rn_f64_full:
[C---:B------:R-:W-:Y:S01]  /*05a0*/  FSETP.GEU.AND P0, PT, |R7|.reuse, 1.469367938527859385e-39, PT ;  /* 0x001000000700780b */ /* 0x040fe20003f0e200 */
[----:B------:R-:W-:Y:S01]  /*05b0*/  IMAD.MOV.U32 R5, RZ, RZ, R13 ;  /* 0x000000ffff057224 */ /* 0x000fe200078e000d */
[C---:B------:R-:W-:Y:S01]  /*05c0*/  LOP3.LUT R2, R7.reuse, 0x800fffff, RZ, 0xc0, !PT ;  /* 0x800fffff07027812 */ /* 0x040fe200078ec0ff */
[----:B------:R-:W-:Y:S01]  /*05d0*/  IMAD.MOV.U32 R16, RZ, RZ, 0x1 ;  /* 0x00000001ff107424 */ /* 0x000fe200078e00ff */
[----:B------:R-:W-:Y:S01]  /*05e0*/  LOP3.LUT R14, R7, 0x7ff00000, RZ, 0xc0, !PT ;  /* 0x7ff00000070e7812 */ /* 0x000fe200078ec0ff */
[----:B------:R-:W-:Y:S01]  /*05f0*/  IMAD.MOV.U32 R4, RZ, RZ, R12 ;  /* 0x000000ffff047224 */ /* 0x000fe200078e000c */
[----:B------:R-:W-:Y:S01]  /*0600*/  LOP3.LUT R3, R2, 0x3ff00000, RZ, 0xfc, !PT ;  /* 0x3ff0000002037812 */ /* 0x000fe200078efcff */
[----:B------:R-:W-:Y:S01]  /*0610*/  IMAD.MOV.U32 R2, RZ, RZ, R6 ;  /* 0x000000ffff027224 */ /* 0x000fe200078e0006 */
[C---:B------:R-:W-:Y:S01]  /*0620*/  FSETP.GEU.AND P2, PT, |R5|.reuse, 1.469367938527859385e-39, PT ;  /* 0x001000000500780b */ /* 0x040fe20003f4e200 */
[----:B------:R-:W-:Y:S01]  /*0630*/  BSSY.RECONVERGENT B1, `(.L_x_47) ;  /* 0x0000051000017945 */ /* 0x000fe20003800200 */
[----:B------:R-:W-:-:S03]  /*0640*/  LOP3.LUT R11, R5, 0x7ff00000, RZ, 0xc0, !PT ;  /* 0x7ff00000050b7812 */ /* 0x000fc600078ec0ff */
[----:B------:R-:W-:Y:S01]  /*0650*/  @!P0 DMUL R2, R6, 8.98846567431157953865e+307 ;  /* 0x7fe0000006028828 */ /* 0x000fe20000000000 */
[----:B------:R-:W-:-:S05]  /*0660*/  ISETP.GE.U32.AND P1, PT, R11, R14, PT ;  /* 0x0000000e0b00720c */ /* 0x000fca0003f26070 */
[----:B------:R-:W0:Y:S02]  /*0670*/  MUFU.RCP64H R17, R3 ;  /* 0x0000000300117308 */ /* 0x000e240000001800 */
[----:B------:R-:W-:Y:S01]  /*0680*/  @!P2 LOP3.LUT R12, R7, 0x7ff00000, RZ, 0xc0, !PT ;  /* 0x7ff00000070ca812 */ /* 0x000fe200078ec0ff */
[----:B------:R-:W-:-:S03]  /*0690*/  @!P2 IMAD.MOV.U32 R18, RZ, RZ, RZ ;  /* 0x000000ffff12a224 */ /* 0x000fc600078e00ff */
[----:B------:R-:W-:Y:S01]  /*06a0*/  @!P2 ISETP.GE.U32.AND P3, PT, R11, R12, PT ;  /* 0x0000000c0b00a20c */ /* 0x000fe20003f66070 */
[----:B------:R-:W-:-:S05]  /*06b0*/  IMAD.MOV.U32 R12, RZ, RZ, 0x1ca00000 ;  /* 0x1ca00000ff0c7424 */ /* 0x000fca00078e00ff */
[----:B------:R-:W-:-:S04]  /*06c0*/  @!P2 SEL R13, R12, 0x63400000, !P3 ;  /* 0x634000000c0da807 */ /* 0x000fc80005800000 */
[----:B------:R-:W-:Y:S01]  /*06d0*/  @!P2 LOP3.LUT R13, R13, 0x80000000, R5, 0xf8, !PT ;  /* 0x800000000d0da812 */ /* 0x000fe200078ef805 */
[----:B0-----:R-:W-:-:S03]  /*06e0*/  DFMA R8, R16, -R2, 1 ;  /* 0x3ff000001008742b */ /* 0x001fc60000000802 */
[----:B------:R-:W-:-:S05]  /*06f0*/  @!P2 LOP3.LUT R19, R13, 0x100000, RZ, 0xfc, !PT ;  /* 0x001000000d13a812 */ /* 0x000fca00078efcff */
[----:B------:R-:W-:-:S08]  /*0700*/  DFMA R8, R8, R8, R8 ;  /* 0x000000080808722b */ /* 0x000fd00000000008 */
[----:B------:R-:W-:Y:S01]  /*0710*/  DFMA R16, R16, R8, R16 ;  /* 0x000000081010722b */ /* 0x000fe20000000010 */
[----:B------:R-:W-:Y:S01]  /*0720*/  SEL R9, R12, 0x63400000, !P1 ;  /* 0x634000000c097807 */ /* 0x000fe20004800000 */
[----:B------:R-:W-:-:S03]  /*0730*/  IMAD.MOV.U32 R8, RZ, RZ, R4 ;  /* 0x000000ffff087224 */ /* 0x000fc600078e0004 */
[----:B------:R-:W-:-:S03]  /*0740*/  LOP3.LUT R9, R9, 0x800fffff, R5, 0xf8, !PT ;  /* 0x800fffff09097812 */ /* 0x000fc600078ef805 */
[----:B------:R-:W-:-:S03]  /*0750*/  DFMA R20, R16, -R2, 1 ;  /* 0x3ff000001014742b */ /* 0x000fc60000000802 */
[----:B------:R-:W-:-:S05]  /*0760*/  @!P2 DFMA R8, R8, 2, -R18 ;  /* 0x400000000808a82b */ /* 0x000fca0000000812 */
[----:B------:R-:W-:Y:S01]  /*0770*/  DFMA R16, R16, R20, R16 ;  /* 0x000000141010722b */ /* 0x000fe20000000010 */
[----:B------:R-:W-:Y:S02]  /*0780*/  IMAD.MOV.U32 R21, RZ, RZ, R11 ;  /* 0x000000ffff157224 */ /* 0x000fe400078e000b */
[----:B------:R-:W-:Y:S01]  /*0790*/  IMAD.MOV.U32 R20, RZ, RZ, R14 ;  /* 0x000000ffff147224 */ /* 0x000fe200078e000e */
[----:B------:R-:W-:Y:S02]  /*07a0*/  @!P0 LOP3.LUT R20, R3, 0x7ff00000, RZ, 0xc0, !PT ;  /* 0x7ff0000003148812 */ /* 0x000fe400078ec0ff */
[----:B------:R-:W-:Y:S02]  /*07b0*/  @!P2 LOP3.LUT R21, R9, 0x7ff00000, RZ, 0xc0, !PT ;  /* 0x7ff000000915a812 */ /* 0x000fe400078ec0ff */
[----:B------:R-:W-:Y:S01]  /*07c0*/  DMUL R18, R16, R8 ;  /* 0x0000000810127228 */ /* 0x000fe20000000000 */
[----:B------:R-:W-:Y:S02]  /*07d0*/  VIADD R22, R20, 0xffffffff ;  /* 0xffffffff14167836 */ /* 0x000fe40000000000 */
[----:B------:R-:W-:-:S05]  /*07e0*/  VIADD R13, R21, 0xffffffff ;  /* 0xffffffff150d7836 */ /* 0x000fca0000000000 */
[----:B------:R-:W-:Y:S01]  /*07f0*/  DFMA R14, R18, -R2, R8 ;  /* 0x80000002120e722b */ /* 0x000fe20000000008 */
[----:B------:R-:W-:-:S04]  /*0800*/  ISETP.GT.U32.AND P0, PT, R13, 0x7feffffe, PT ;  /* 0x7feffffe0d00780c */ /* 0x000fc80003f04070 */
[----:B------:R-:W-:-:S03]  /*0810*/  ISETP.GT.U32.OR P0, PT, R22, 0x7feffffe, P0 ;  /* 0x7feffffe1600780c */ /* 0x000fc60000704470 */
[----:B------:R-:W-:-:S10]  /*0820*/  DFMA R14, R16, R14, R18 ;  /* 0x0000000e100e722b */ /* 0x000fd40000000012 */
[----:B------:R-:W-:Y:S05]  /*0830*/  @P0 BRA `(.L_x_48) ;  /* 0x00000000006c0947 */ /* 0x000fea0003800000 */
[----:B------:R-:W-:-:S04]  /*0840*/  LOP3.LUT R16, R7, 0x7ff00000, RZ, 0xc0, !PT ;  /* 0x7ff0000007107812 */ /* 0x000fc800078ec0ff */
[CC--:B------:R-:W-:Y:S02]  /*0850*/  VIADDMNMX R4, R11.reuse, -R16.reuse, 0xb9600000, !PT ;  /* 0xb96000000b047446 */ /* 0x0c0fe40007800910 */
[----:B------:R-:W-:Y:S02]  /*0860*/  ISETP.GE.U32.AND P0, PT, R11, R16, PT ;  /* 0x000000100b00720c */ /* 0x000fe40003f06070 */
[----:B------:R-:W-:Y:S02]  /*0870*/  VIMNMX R4, PT, PT, R4, 0x46a00000, PT ;  /* 0x46a0000004047848 */ /* 0x000fe40003fe0100 */
[----:B------:R-:W-:-:S05]  /*0880*/  SEL R11, R12, 0x63400000, !P0 ;  /* 0x634000000c0b7807 */ /* 0x000fca0004000000 */
[----:B------:R-:W-:Y:S02]  /*0890*/  IMAD.IADD R11, R4, 0x1, -R11 ;  /* 0x00000001040b7824 */ /* 0x000fe400078e0a0b */
[----:B------:R-:W-:Y:S02]  /*08a0*/  IMAD.MOV.U32 R4, RZ, RZ, RZ ;  /* 0x000000ffff047224 */ /* 0x000fe400078e00ff */
[----:B------:R-:W-:-:S06]  /*08b0*/  VIADD R5, R11, 0x7fe00000 ;  /* 0x7fe000000b057836 */ /* 0x000fcc0000000000 */
[----:B------:R-:W-:-:S10]  /*08c0*/  DMUL R12, R14, R4 ;  /* 0x000000040e0c7228 */ /* 0x000fd40000000000 */
[----:B------:R-:W-:-:S13]  /*08d0*/  FSETP.GTU.AND P0, PT, |R13|, 1.469367938527859385e-39, PT ;  /* 0x001000000d00780b */ /* 0x000fda0003f0c200 */
[----:B------:R-:W-:Y:S05]  /*08e0*/  @P0 BRA `(.L_x_49) ;  /* 0x0000000000940947 */ /* 0x000fea0003800000 */
[----:B------:R-:W-:Y:S01]  /*08f0*/  DFMA R2, R14, -R2, R8 ;  /* 0x800000020e02722b */ /* 0x000fe20000000008 */
[----:B------:R-:W-:-:S09]  /*0900*/  IMAD.MOV.U32 R4, RZ, RZ, RZ ;  /* 0x000000ffff047224 */ /* 0x000fd200078e00ff */
[C---:B------:R-:W-:Y:S02]  /*0910*/  FSETP.NEU.AND P0, PT, R3.reuse, RZ, PT ;  /* 0x000000ff0300720b */ /* 0x040fe40003f0d000 */
[----:B------:R-:W-:-:S04]  /*0920*/  LOP3.LUT R7, R3, 0x80000000, R7, 0x48, !PT ;  /* 0x8000000003077812 */ /* 0x000fc800078e4807 */
[----:B------:R-:W-:-:S07]  /*0930*/  LOP3.LUT R5, R7, R5, RZ, 0xfc, !PT ;  /* 0x0000000507057212 */ /* 0x000fce00078efcff */
[----:B------:R-:W-:Y:S05]  /*0940*/  @!P0 BRA `(.L_x_49) ;  /* 0x00000000007c8947 */ /* 0x000fea0003800000 */
[----:B------:R-:W-:Y:S01]  /*0950*/  IMAD.MOV R3, RZ, RZ, -R11 ;  /* 0x000000ffff037224 */ /* 0x000fe200078e0a0b */
[----:B------:R-:W-:Y:S01]  /*0960*/  DMUL.RP R4, R14, R4 ;  /* 0x000000040e047228 */ /* 0x000fe20000008000 */
[----:B------:R-:W-:-:S06]  /*0970*/  IMAD.MOV.U32 R2, RZ, RZ, RZ ;  /* 0x000000ffff027224 */ /* 0x000fcc00078e00ff */
[----:B------:R-:W-:-:S03]  /*0980*/  DFMA R2, R12, -R2, R14 ;  /* 0x800000020c02722b */ /* 0x000fc6000000000e */
[----:B------:R-:W-:-:S03]  /*0990*/  LOP3.LUT R7, R5, R7, RZ, 0x3c, !PT ;  /* 0x0000000705077212 */ /* 0x000fc600078e3cff */
[----:B------:R-:W-:-:S04]  /*09a0*/  IADD3 R2, PT, PT, -R11, -0x43300000, RZ ;  /* 0xbcd000000b027810 */ /* 0x000fc80007ffe1ff */
[----:B------:R-:W-:-:S04]  /*09b0*/  FSETP.NEU.AND P0, PT, |R3|, R2, PT ;  /* 0x000000020300720b */ /* 0x000fc80003f0d200 */
[----:B------:R-:W-:Y:S02]  /*09c0*/  FSEL R12, R4, R12, !P0 ;  /* 0x0000000c040c7208 */ /* 0x000fe40004000000 */
[----:B------:R-:W-:Y:S01]  /*09d0*/  FSEL R13, R7, R13, !P0 ;  /* 0x0000000d070d7208 */ /* 0x000fe20004000000 */
[----:B------:R-:W-:Y:S06]  /*09e0*/  BRA `(.L_x_49) ;  /* 0x0000000000547947 */ /* 0x000fec0003800000 */
.L_x_48:
[----:B------:R-:W-:-:S14]  /*09f0*/  DSETP.NAN.AND P0, PT, R4, R4, PT ;  /* 0x000000040400722a */ /* 0x000fdc0003f08000 */
[----:B------:R-:W-:Y:S05]  /*0a00*/  @P0 BRA `(.L_x_50) ;  /* 0x0000000000440947 */ /* 0x000fea0003800000 */
[----:B------:R-:W-:-:S14]  /*0a10*/  DSETP.NAN.AND P0, PT, R6, R6, PT ;  /* 0x000000060600722a */ /* 0x000fdc0003f08000 */
[----:B------:R-:W-:Y:S05]  /*0a20*/  @P0 BRA `(.L_x_51) ;  /* 0x0000000000300947 */ /* 0x000fea0003800000 */
[----:B------:R-:W-:Y:S01]  /*0a30*/  ISETP.NE.AND P0, PT, R21, R20, PT ;  /* 0x000000141500720c */ /* 0x000fe20003f05270 */
[----:B------:R-:W-:Y:S02]  /*0a40*/  IMAD.MOV.U32 R12, RZ, RZ, 0x0 ;  /* 0x00000000ff0c7424 */ /* 0x000fe400078e00ff */
[----:B------:R-:W-:-:S10]  /*0a50*/  IMAD.MOV.U32 R13, RZ, RZ, -0x80000 ;  /* 0xfff80000ff0d7424 */ /* 0x000fd400078e00ff */
[----:B------:R-:W-:Y:S05]  /*0a60*/  @!P0 BRA `(.L_x_49) ;  /* 0x0000000000348947 */ /* 0x000fea0003800000 */
[----:B------:R-:W-:Y:S02]  /*0a70*/  ISETP.NE.AND P0, PT, R21, 0x7ff00000, PT ;  /* 0x7ff000001500780c */ /* 0x000fe40003f05270 */
[----:B------:R-:W-:Y:S02]  /*0a80*/  LOP3.LUT R13, R5, 0x80000000, R7, 0x48, !PT ;  /* 0x80000000050d7812 */ /* 0x000fe400078e4807 */
[----:B------:R-:W-:-:S13]  /*0a90*/  ISETP.EQ.OR P0, PT, R20, RZ, !P0 ;  /* 0x000000ff1400720c */ /* 0x000fda0004702670 */
[----:B------:R-:W-:Y:S01]  /*0aa0*/  @P0 LOP3.LUT R2, R13, 0x7ff00000, RZ, 0xfc, !PT ;  /* 0x7ff000000d020812 */ /* 0x000fe200078efcff */
[----:B------:R-:W-:Y:S02]  /*0ab0*/  @!P0 IMAD.MOV.U32 R12, RZ, RZ, RZ ;  /* 0x000000ffff0c8224 */ /* 0x000fe400078e00ff */
[----:B------:R-:W-:Y:S02]  /*0ac0*/  @P0 IMAD.MOV.U32 R12, RZ, RZ, RZ ;  /* 0x000000ffff0c0224 */ /* 0x000fe400078e00ff */
[----:B------:R-:W-:Y:S01]  /*0ad0*/  @P0 IMAD.MOV.U32 R13, RZ, RZ, R2 ;  /* 0x000000ffff0d0224 */ /* 0x000fe200078e0002 */
[----:B------:R-:W-:Y:S06]  /*0ae0*/  BRA `(.L_x_49) ;  /* 0x0000000000147947 */ /* 0x000fec0003800000 */
.L_x_51:
[----:B------:R-:W-:Y:S01]  /*0af0*/  LOP3.LUT R13, R7, 0x80000, RZ, 0xfc, !PT ;  /* 0x00080000070d7812 */ /* 0x000fe200078efcff */
[----:B------:R-:W-:Y:S01]  /*0b00*/  IMAD.MOV.U32 R12, RZ, RZ, R6 ;  /* 0x000000ffff0c7224 */ /* 0x000fe200078e0006 */
[----:B------:R-:W-:Y:S06]  /*0b10*/  BRA `(.L_x_49) ;  /* 0x0000000000087947 */ /* 0x000fec0003800000 */
.L_x_50:
[----:B------:R-:W-:Y:S01]  /*0b20*/  LOP3.LUT R13, R5, 0x80000, RZ, 0xfc, !PT ;  /* 0x00080000050d7812 */ /* 0x000fe200078efcff */
[----:B------:R-:W-:-:S07]  /*0b30*/  IMAD.MOV.U32 R12, RZ, RZ, R4 ;  /* 0x000000ffff0c7224 */ /* 0x000fce00078e0004 */
.L_x_49:
[----:B------:R-:W-:Y:S05]  /*0b40*/  BSYNC.RECONVERGENT B1 ;  /* 0x0000000000017941 */ /* 0x000fea0003800200 */
.L_x_47:
[----:B------:R-:W-:Y:S02]  /*0b50*/  IMAD.MOV.U32 R11, RZ, RZ, 0x0 ;  /* 0x00000000ff0b7424 */ /* 0x000fe400078e00ff */
[----:B------:R-:W-:Y:S02]  /*0b60*/  IMAD.MOV.U32 R2, RZ, RZ, R12 ;  /* 0x000000ffff027224 */ /* 0x000fe400078e000c */
[----:B------:R-:W-:Y:S01]  /*0b70*/  IMAD.MOV.U32 R3, RZ, RZ, R13 ;  /* 0x000000ffff037224 */ /* 0x000fe200078e000d */
[----:B------:R-:W-:Y:S06]  /*0b80*/  RET.REL.NODEC R10 `(_Z17ComputeDivergencePfS_S_S_ii) ;  /* 0xfffffff40a1c7950 */ /* 0x000fec0003c3ffff */
.L_x_52:
        /* <DEDUP_REMOVED lines=15> */
.L_x_140:


//--------------------- .text._Z13ApplyBuoyancyPfS_S_S_S_S_ffffii --------------------------
	.section	.text._Z13ApplyBuoyancyPfS_S_S_S_S_ffffii,"ax",@progbits
	.align	128
        .global         _Z13ApplyBuoyancyPfS_S_S_S_S_ffffii
        .type           _Z13ApplyBuoyancyPfS_S_S_S_S_ffffii,@function
        .size           _Z13ApplyBuoyancyPfS_S_S_S_S_ffffii,(.L_x_151 - _Z13ApplyBuoyancyPfS_S_S_S_S_ffffii)
        .other          _Z13ApplyBuoyancyPfS_S_S_S_S_ffffii,@"STO_CUDA_ENTRY STV_DEFAULT"
_Z13ApplyBuoyancyPfS_S_S_S_S_ffffii:
.text._Z13ApplyBuoyancyPfS_S_S_S_S_ffffii:
        /* <DEDUP_REMOVED lines=18> */
[----:B------:R-:W-:Y:S01]  /*0120*/  SEL R3, R2, RZ, !P1 ;  /* 0x000000ff02037207 */ /* 0x000fe20004800000 */
[----:B0-----:R-:W-:-:S03]  /*0130*/  IMAD R2, R5, UR6, RZ ;  /* 0x0000000605027c24 */ /* 0x001fc6000f8e02ff */
[----:B------:R-:W-:-:S04]  /*0140*/  ISETP.LT.U32.OR P0, PT, R3, 0x2, P0 ;  /* 0x000000020300780c */ /* 0x000fc80000701470 */
[----:B------:R-:W-:-:S13]  /*0150*/  ISETP.GE.OR P0, PT, R3, UR4, P0 ;  /* 0x0000000403007c0c */ /* 0x000fda0008706670 */
[----:B------:R-:W-:Y:S05]  /*0160*/  @P0 EXIT ;  /* 0x000000000000094d */ /* 0x000fea0003800000 */
[----:B------:R-:W0:Y:S01]  /*0170*/  LDC.64 R6, c[0x0][0x380] ;  /* 0x0000e000ff067b82 */ /* 0x000e220000000a00 */
[----:B------:R-:W1:Y:S01]  /*0180*/  LDCU.64 UR4, c[0x0][0x358] ;  /* 0x00006b00ff0477ac */ /* 0x000e620008000a00 */
[----:B------:R-:W-:Y:S01]  /*0190*/  IMAD R13, R3, R2, R0 ;  /* 0x00000002030d7224 */ /* 0x000fe200078e0200 */
[----:B------:R-:W2:Y:S05]  /*01a0*/  LDCU UR6, c[0x0][0x3b0] ;  /* 0x00007600ff0677ac */ /* 0x000eaa0008000800 */
[----:B------:R-:W3:Y:S08]  /*01b0*/  LDC.64 R2, c[0x0][0x3a0] ;  /* 0x0000e800ff027b82 */ /* 0x000ef00000000a00 */
[----:B------:R-:W4:Y:S01]  /*01c0*/  LDC.64 R8, c[0x0][0x388] ;  /* 0x0000e200ff087b82 */ /* 0x000f220000000a00 */
[----:B0-----:R-:W-:-:S07]  /*01d0*/  IMAD.WIDE R6, R13, 0x4, R6 ;  /* 0x000000040d067825 */ /* 0x001fce00078e0206 */
[----:B------:R-:W0:Y:S01]  /*01e0*/  LDC.64 R4, c[0x0][0x3a8] ;  /* 0x0000ea00ff047b82 */ /* 0x000e220000000a00 */
[----:B-1----:R-:W5:Y:S01]  /*01f0*/  LDG.E R7, desc[UR4][R6.64] ;  /* 0x0000000406077981 */ /* 0x002f62000c1e1900 */
[----:B---3--:R-:W-:-:S06]  /*0200*/  IMAD.WIDE R2, R13, 0x4, R2 ;  /* 0x000000040d027825 */ /* 0x008fcc00078e0202 */
[----:B------:R-:W1:Y:S01]  /*0210*/  LDC.64 R10, c[0x0][0x390] ;  /* 0x0000e400ff0a7b82 */ /* 0x000e620000000a00 */
[C---:B----4-:R-:W-:Y:S01]  /*0220*/  IMAD.WIDE R8, R13.reuse, 0x4, R8 ;  /* 0x000000040d087825 */ /* 0x050fe200078e0208 */
[----:B-----5:R3:W-:Y:S05]  /*0230*/  STG.E desc[UR4][R2.64], R7 ;  /* 0x0000000702007986 */ /* 0x0207ea000c101904 */
[----:B------:R-:W4:Y:S01]  /*0240*/  LDG.E R9, desc[UR4][R8.64] ;  /* 0x0000000408097981 */ /* 0x000f22000c1e1900 */
[----:B0-----:R-:W-:-:S04]  /*0250*/  IMAD.WIDE R4, R13, 0x4, R4 ;  /* 0x000000040d047825 */ /* 0x001fc800078e0204 */
[----:B-1----:R-:W-:Y:S01]  /*0260*/  IMAD.WIDE R10, R13, 0x4, R10 ;  /* 0x000000040d0a7825 */ /* 0x002fe200078e020a */
[----:B----4-:R3:W-:Y:S05]  /*0270*/  STG.E desc[UR4][R4.64], R9 ;  /* 0x0000000904007986 */ /* 0x0107ea000c101904 */
[----:B------:R-:W2:Y:S02]  /*0280*/  LDG.E R10, desc[UR4][R10.64] ;  /* 0x000000040a0a7981 */ /* 0x000ea4000c1e1900 */
[----:B--2---:R-:W-:-:S13]  /*0290*/  FSETP.GT.AND P0, PT, R10, UR6, PT ;  /* 0x000000060a007c0b */ /* 0x004fda000bf04000 */
[----:B---3--:R-:W-:Y:S05]  /*02a0*/  @!P0 EXIT ;  /* 0x000000000000894d */ /* 0x008fea0003800000 */
[----:B------:R-:W0:Y:S01]  /*02b0*/  LDC.64 R6, c[0x0][0x398] ;  /* 0x0000e600ff067b82 */ /* 0x000e220000000a00 */
[----:B------:R-:W2:Y:S01]  /*02c0*/  LDG.E R0, desc[UR4][R2.64] ;  /* 0x0000000402007981 */ /* 0x000ea2000c1e1900 */
[----:B------:R-:W1:Y:S01]  /*02d0*/  LDCU.64 UR8, c[0x0][0x3b8] ;  /* 0x00007700ff0877ac */ /* 0x000e620008000a00 */
[----:B------:R-:W3:Y:S01]  /*02e0*/  LDCU UR7, c[0x0][0x3b4] ;  /* 0x00007680ff0777ac */ /* 0x000ee20008000800 */
[----:B0-----:R-:W-:-:S06]  /*02f0*/  IMAD.WIDE R6, R13, 0x4, R6 ;  /* 0x000000040d067825 */ /* 0x001fcc00078e0206 */
[----:B------:R-:W4:Y:S01]  /*0300*/  LDG.E R6, desc[UR4][R6.64] ;  /* 0x0000000406067981 */ /* 0x000f22000c1e1900 */
[----:B------:R-:W-:-:S04]  /*0310*/  FADD R10, R10, -UR6 ;  /* 0x800000060a0a7e21 */ /* 0x000fc80008000000 */
[----:B-1----:R-:W-:Y:S01]  /*0320*/  FMUL R10, R10, UR9 ;  /* 0x000000090a0a7c20 */ /* 0x002fe20008400000 */
[----:B----4-:R-:W-:-:S04]  /*0330*/  FMUL R9, R6, UR8 ;  /* 0x0000000806097c20 */ /* 0x010fc80008400000 */
[----:B---3--:R-:W-:-:S04]  /*0340*/  FFMA R11, R10, UR7, -R9 ;  /* 0x000000070a0b7c23 */ /* 0x008fc80008000809 */
[----:B--2---:R-:W-:-:S05]  /*0350*/  FFMA R13, RZ, R11, R0 ;  /* 0x0000000bff0d7223 */ /* 0x004fca0000000000 */
[----:B------:R-:W-:Y:S04]  /*0360*/  STG.E desc[UR4][R2.64], R13 ;  /* 0x0000000d02007986 */ /* 0x000fe8000c101904 */
[----:B------:R-:W2:Y:S01]  /*0370*/  LDG.E R8, desc[UR4][R4.64] ;  /* 0x0000000404087981 */ /* 0x000ea2000c1e1900 */
[----:B------:R-:W-:Y:S01]  /*0380*/  F2F.F64.F32 R6, R11 ;  /* 0x0000000b00067310 */ /* 0x000fe20000201800 */
[----:B------:R-:W-:Y:S01]  /*0390*/  UMOV UR8, 0x9999999a ;  /* 0x9999999a00087882 */ /* 0x000fe20000000000 */
[----:B------:R-:W-:-:S06]  /*03a0*/  UMOV UR9, 0x3fb99999 ;  /* 0x3fb9999900097882 */ /* 0x000fcc0000000000 */
[----:B--2---:R-:W0:Y:S02]  /*03b0*/  F2F.F64.F32 R8, R8 ;  /* 0x0000000800087310 */ /* 0x004e240000201800 */
[----:B0-----:R-:W-:-:S10]  /*03c0*/  DFMA R6, R6, UR8, R8 ;  /* 0x0000000806067c2b */ /* 0x001fd40008000008 */
[----:B------:R-:W0:Y:S02]  /*03d0*/  F2F.F32.F64 R7, R6 ;  /* 0x0000000600077310 */ /* 0x000e240000301000 */
[----:B0-----:R-:W-:Y:S01]  /*03e0*/  STG.E desc[UR4][R4.64], R7 ;  /* 0x0000000704007986 */ /* 0x001fe2000c101904 */
[----:B------:R-:W-:Y:S05]  /*03f0*/  EXIT ;  /* 0x000000000000794d */ /* 0x000fea0003800000 */
.L_x_53:
        /* <DEDUP_REMOVED lines=16> */
.L_x_151:


//--------------------- .text._Z20vorticityConfinementPfS_S_S_S_ffii --------------------------
	.section	.text._Z20vorticityConfinementPfS_S_S_S_ffii,"ax",@progbits
	.align	128
        .global         _Z20vorticityConfinementPfS_S_S_S_ffii
        .type           _Z20vorticityConfinementPfS_S_S_S_ffii,@function
        .size           _Z20vorticityConfinementPfS_S_S_S_ffii,(.L_x_142 - _Z20vorticityConfinementPfS_S_S_S_ffii)
        .other          _Z20vorticityConfinementPfS_S_S_S_ffii,@"STO_CUDA_ENTRY STV_DEFAULT"
_Z20vorticityConfinementPfS_S_S_S_ffii:
.text._Z20vorticityConfinementPfS_S_S_S_ffii:
[----:B------:R-:W-:Y:S01]  /*0000*/  LDC R1, c[0x0][0x37c] ;  /* 0x0000df00ff017b82 */ /* 0x000fe20000000800 */
[----:B------:R-:W0:Y:S07]  /*0010*/  S2R R0, SR_TID.X ;  /* 0x0000000000007919 */ /* 0x000e2e0000002100 */
[----:B------:R-:W0:Y:S01]  /*0020*/  S2UR UR6, SR_CTAID.X ;  /* 0x00000000000679c3 */ /* 0x000e220000002500 */
[----:B------:R-:W1:Y:S01]  /*0030*/  LDCU.64 UR4, c[0x0][0x3b0] ;  /* 0x00007600ff0477ac */ /* 0x000e620008000a00 */
[----:B------:R-:W-:Y:S01]  /*0040*/  BSSY.RECONVERGENT B0, `(.L_x_54) ;  /* 0x0000098000007945 */ /* 0x000fe20003800200 */
[----:B------:R-:W2:Y:S05]  /*0050*/  S2R R2, SR_TID.Y ;  /* 0x0000000000027919 */ /* 0x000eaa0000002200 */
[----:B------:R-:W0:Y:S08]  /*0060*/  LDC R5, c[0x0][0x360] ;  /* 0x0000d800ff057b82 */ /* 0x000e300000000800 */
[----:B------:R-:W2:Y:S08]  /*0070*/  S2UR UR7, SR_CTAID.Y ;  /* 0x00000000000779c3 */ /* 0x000eb00000002600 */
[----:B------:R-:W2:Y:S01]  /*0080*/  LDC R3, c[0x0][0x364] ;  /* 0x0000d900ff037b82 */ /* 0x000ea20000000800 */
[----:B------:R-:W3:Y:S01]  /*0090*/  LDCU UR8, c[0x0][0x370] ;  /* 0x00006e00ff0877ac */ /* 0x000ee20008000800 */
[----:B0-----:R-:W-:-:S05]  /*00a0*/  IMAD R0, R5, UR6, R0 ;  /* 0x0000000605007c24 */ /* 0x001fca000f8e0200 */
[----:B-1----:R-:W-:Y:S01]  /*00b0*/  ISETP.GE.AND P0, PT, R0, UR4, PT ;  /* 0x0000000400007c0c */ /* 0x002fe2000bf06270 */
[----:B------:R-:W-:-:S03]  /*00c0*/  UIADD3 UR4, UPT, UPT, UR4, -0x2, URZ ;  /* 0xfffffffe04047890 */ /* 0x000fc6000fffe0ff */
[----:B------:R-:W-:Y:S01]  /*00d0*/  SEL R0, R0, RZ, !P0 ;  /* 0x000000ff00007207 */ /* 0x000fe20004000000 */
[----:B---3--:R-:W-:-:S03]  /*00e0*/  IMAD R5, R5, UR8, RZ ;  /* 0x0000000805057c24 */ /* 0x008fc6000f8e02ff */
[C---:B------:R-:W-:Y:S01]  /*00f0*/  ISETP.GE.AND P0, PT, R0.reuse, UR4, PT ;  /* 0x0000000400007c0c */ /* 0x040fe2000bf06270 */
[----:B------:R-:W-:Y:S01]  /*0100*/  UIADD3 UR4, UPT, UPT, UR5, -0x2, URZ ;  /* 0xfffffffe05047890 */ /* 0x000fe2000fffe0ff */
[----:B--2---:R-:W-:Y:S02]  /*0110*/  IMAD R2, R3, UR7, R2 ;  /* 0x0000000703027c24 */ /* 0x004fe4000f8e0202 */
[----:B------:R-:W-:Y:S01]  /*0120*/  ISETP.LT.OR P0, PT, R0, 0x2, P0 ;  /* 0x000000020000780c */ /* 0x000fe20000701670 */
[----:B------:R-:W0:Y:S02]  /*0130*/  LDCU.64 UR6, c[0x0][0x358] ;  /* 0x00006b00ff0677ac */ /* 0x000e240008000a00 */
[----:B------:R-:W-:-:S04]  /*0140*/  ISETP.GE.AND P1, PT, R2, UR5, PT ;  /* 0x0000000502007c0c */ /* 0x000fc8000bf26270 */
[----:B------:R-:W-:-:S04]  /*0150*/  SEL R2, R2, RZ, !P1 ;  /* 0x000000ff02027207 */ /* 0x000fc80004800000 */
[C---:B------:R-:W-:Y:S01]  /*0160*/  ISETP.LT.U32.OR P0, PT, R2.reuse, 0x2, P0 ;  /* 0x000000020200780c */ /* 0x040fe20000701470 */
[----:B------:R-:W-:-:S03]  /*0170*/  IMAD R6, R2, R5, RZ ;  /* 0x0000000502067224 */ /* 0x000fc600078e02ff */
[----:B------:R-:W-:Y:S02]  /*0180*/  ISETP.GE.OR P0, PT, R2, UR4, P0 ;  /* 0x0000000402007c0c */ /* 0x000fe40008706670 */
[----:B------:R-:W-:-:S11]  /*0190*/  IADD3 R4, PT, PT, R0, R6, RZ ;  /* 0x0000000600047210 */ /* 0x000fd60007ffe0ff */
[----:B0-----:R-:W-:Y:S05]  /*01a0*/  @P0 BRA `(.L_x_55) ;  /* 0x0000000800040947 */ /* 0x001fea0003800000 */
[----:B------:R-:W0:Y:S01]  /*01b0*/  LDC.64 R2, c[0x0][0x3a0] ;  /* 0x0000e800ff027b82 */ /* 0x000e220000000a00 */
[----:B------:R-:W-:-:S05]  /*01c0*/  SHF.L.U32 R7, R4, 0x2, RZ ;  /* 0x0000000204077819 */ /* 0x000fca00000006ff */
[----:B0-----:R-:W-:-:S06]  /*01d0*/  IMAD.WIDE R2, R7, 0x4, R2 ;  /* 0x0000000407027825 */ /* 0x001fcc00078e0202 */
[----:B------:R-:W2:Y:S02]  /*01e0*/  LDG.E R2, desc[UR6][R2.64] ;  /* 0x0000000602027981 */ /* 0x000ea4000c1e1900 */
[----:B--2---:R-:W-:-:S13]  /*01f0*/  FSETP.GEU.AND P0, PT, R2, 1, PT ;  /* 0x3f8000000200780b */ /* 0x004fda0003f0e000 */
[----:B------:R-:W-:Y:S05]  /*0200*/  @P0 BRA `(.L_x_55) ;  /* 0x0000000400ec0947 */ /* 0x000fea0003800000 */
[----:B------:R-:W0:Y:S01]  /*0210*/  LDC.64 R10, c[0x0][0x388] ;  /* 0x0000e200ff0a7b82 */ /* 0x000e220000000a00 */
[----:B------:R-:W-:Y:S02]  /*0220*/  IADD3 R6, PT, PT, R5, R6, RZ ;  /* 0x0000000605067210 */ /* 0x000fe40007ffe0ff */
[----:B------:R-:W-:-:S03]  /*0230*/  IADD3 R2, PT, PT, R0, 0x1, RZ ;  /* 0x0000000100027810 */ /* 0x000fc60007ffe0ff */
[C---:B------:R-:W-:Y:S01]  /*0240*/  IMAD R3, R5.reuse, -0x2, R6 ;  /* 0xfffffffe05037824 */ /* 0x040fe200078e0206 */
[----:B------:R-:W-:Y:S01]  /*0250*/  IADD3 R7, PT, PT, R2, R6, RZ ;  /* 0x0000000602077210 */ /* 0x000fe20007ffe0ff */
[----:B------:R-:W1:Y:S02]  /*0260*/  LDC.64 R8, c[0x0][0x380] ;  /* 0x0000e000ff087b82 */ /* 0x000e640000000a00 */
[----:B------:R-:W-:-:S04]  /*0270*/  IMAD R12, R5, 0x3, R3 ;  /* 0x00000003050c7824 */ /* 0x000fc800078e0203 */
[--C-:B------:R-:W-:Y:S01]  /*0280*/  IMAD R13, R5, -0x4, R12.reuse ;  /* 0xfffffffc050d7824 */ /* 0x100fe200078e020c */
[----:B------:R-:W-:Y:S01]  /*0290*/  IADD3 R5, PT, PT, R2, R3, RZ ;  /* 0x0000000302057210 */ /* 0x000fe20007ffe0ff */
[----:B------:R-:W-:-:S03]  /*02a0*/  IMAD.IADD R19, R0, 0x1, R12 ;  /* 0x0000000100137824 */ /* 0x000fc600078e020c */
[----:B------:R-:W-:Y:S02]  /*02b0*/  IADD3 R13, PT, PT, R0, R13, RZ ;  /* 0x0000000d000d7210 */ /* 0x000fe40007ffe0ff */
[----:B------:R-:W-:Y:S01]  /*02c0*/  IADD3 R23, PT, PT, R4, 0x2, RZ ;  /* 0x0000000204177810 */ /* 0x000fe20007ffe0ff */
[----:B0-----:R-:W-:-:S05]  /*02d0*/  IMAD.WIDE R16, R7, 0x4, R10 ;  /* 0x0000000407107825 */ /* 0x001fca00078e020a */
[----:B------:R-:W2:Y:S01]  /*02e0*/  LDG.E R2, desc[UR6][R16.64] ;  /* 0x0000000610027981 */ /* 0x000ea2000c1e1900 */
[----:B-1----:R-:W-:-:S03]  /*02f0*/  IMAD.WIDE R14, R13, 0x4, R8 ;  /* 0x000000040d0e7825 */ /* 0x002fc600078e0208 */
[----:B------:R-:W2:Y:S01]  /*0300*/  LDG.E R3, desc[UR6][R16.64+-0x8] ;  /* 0xfffff80610037981 */ /* 0x000ea2000c1e1900 */
[----:B------:R-:W-:-:S03]  /*0310*/  IMAD.WIDE R12, R5, 0x4, R10 ;  /* 0x00000004050c7825 */ /* 0x000fc600078e020a */
[----:B------:R-:W3:Y:S01]  /*0320*/  LDG.E R15, desc[UR6][R14.64] ;  /* 0x000000060e0f7981 */ /* 0x000ee2000c1e1900 */
[----:B------:R-:W-:-:S03]  /*0330*/  IMAD.WIDE R18, R19, 0x4, R8 ;  /* 0x0000000413127825 */ /* 0x000fc600078e0208 */
[----:B------:R-:W4:Y:S01]  /*0340*/  LDG.E R24, desc[UR6][R12.64] ;  /* 0x000000060c187981 */ /* 0x000f22000c1e1900 */
[----:B------:R-:W-:-:S03]  /*0350*/  IMAD.WIDE R20, R4, 0x4, R8 ;  /* 0x0000000404147825 */ /* 0x000fc600078e0208 */
[----:B------:R-:W4:Y:S01]  /*0360*/  LDG.E R25, desc[UR6][R12.64+-0x8] ;  /* 0xfffff8060c197981 */ /* 0x000f22000c1e1900 */
[----:B------:R-:W-:-:S03]  /*0370*/  IMAD.WIDE R10, R23, 0x4, R10 ;  /* 0x00000004170a7825 */ /* 0x000fc600078e020a */
[----:B------:R-:W3:Y:S01]  /*0380*/  LDG.E R0, desc[UR6][R20.64] ;  /* 0x0000000614007981 */ /* 0x000ee2000c1e1900 */
[----:B------:R-:W-:-:S03]  /*0390*/  IMAD.WIDE R6, R7, 0x4, R8 ;  /* 0x0000000407067825 */ /* 0x000fc600078e0208 */
[----:B------:R-:W5:Y:S01]  /*03a0*/  LDG.E R19, desc[UR6][R18.64] ;  /* 0x0000000612137981 */ /* 0x000f62000c1e1900 */
[----:B------:R-:W-:-:S03]  /*03b0*/  IMAD.WIDE R8, R5, 0x4, R8 ;  /* 0x0000000405087825 */ /* 0x000fc600078e0208 */
[----:B------:R-:W5:Y:S04]  /*03c0*/  LDG.E R22, desc[UR6][R10.64+-0x8] ;  /* 0xfffff8060a167981 */ /* 0x000f68000c1e1900 */
[----:B------:R-:W5:Y:S04]  /*03d0*/  LDG.E R21, desc[UR6][R10.64] ;  /* 0x000000060a157981 */ /* 0x000f68000c1e1900 */
[----:B------:R-:W5:Y:S04]  /*03e0*/  LDG.E R23, desc[UR6][R10.64+-0x10] ;  /* 0xfffff0060a177981 */ /* 0x000f68000c1e1900 */
[----:B------:R-:W5:Y:S04]  /*03f0*/  LDG.E R17, desc[UR6][R6.64] ;  /* 0x0000000606117981 */ /* 0x000f68000c1e1900 */
[----:B------:R-:W5:Y:S04]  /*0400*/  LDG.E R20, desc[UR6][R8.64] ;  /* 0x0000000608147981 */ /* 0x000f68000c1e1900 */
[----:B------:R-:W5:Y:S04]  /*0410*/  LDG.E R16, desc[UR6][R6.64+-0x8] ;  /* 0xfffff80606107981 */ /* 0x000f68000c1e1900 */
[----:B------:R-:W5:Y:S01]  /*0420*/  LDG.E R5, desc[UR6][R8.64+-0x8] ;  /* 0xfffff80608057981 */ /* 0x000f62000c1e1900 */
[----:B------:R-:W-:Y:S01]  /*0430*/  BSSY.RECONVERGENT B1, `(.L_x_56) ;  /* 0x0000023000017945 */ /* 0x000fe20003800200 */
[----:B--2---:R-:W-:-:S04]  /*0440*/  FADD R2, R2, -R3 ;  /* 0x8000000302027221 */ /* 0x004fc80000000000 */
[----:B------:R-:W-:Y:S01]  /*0450*/  FMUL R2, R2, 0.5 ;  /* 0x3f00000002027820 */ /* 0x000fe20000400000 */
[----:B----4-:R-:W-:Y:S01]  /*0460*/  FADD R24, R24, -R25 ;  /* 0x8000001918187221 */ /* 0x010fe20000000000 */
[----:B---3--:R-:W-:-:S03]  /*0470*/  FADD R15, R0, -R15 ;  /* 0x8000000f000f7221 */ /* 0x008fc60000000000 */
[----:B------:R-:W-:Y:S01]  /*0480*/  FMUL R24, R24, 0.5 ;  /* 0x3f00000018187820 */ /* 0x000fe20000400000 */
[----:B-----5:R-:W-:-:S03]  /*0490*/  FADD R19, R19, -R0 ;  /* 0x8000000013137221 */ /* 0x020fc60000000000 */
[----:B------:R-:W-:Y:S01]  /*04a0*/  FFMA R24, R15, 0.5, -R24 ;  /* 0x3f0000000f187823 */ /* 0x000fe20000000818 */
[----:B------:R-:W-:Y:S01]  /*04b0*/  FFMA R19, R19, 0.5, -R2 ;  /* 0x3f00000013137823 */ /* 0x000fe20000000802 */
[----:B------:R-:W-:Y:S01]  /*04c0*/  FADD R21, R21, -R22 ;  /* 0x8000001615157221 */ /* 0x000fe20000000000 */
[----:B------:R-:W-:-:S03]  /*04d0*/  FADD R23, R22, -R23 ;  /* 0x8000001716177221 */ /* 0x000fc60000000000 */
[----:B------:R-:W-:Y:S01]  /*04e0*/  FMUL R0, R21, 0.5 ;  /* 0x3f00000015007820 */ /* 0x000fe20000400000 */
[----:B------:R-:W-:Y:S01]  /*04f0*/  FMUL R2, R23, 0.5 ;  /* 0x3f00000017027820 */ /* 0x000fe20000400000 */
[----:B------:R-:W-:Y:S01]  /*0500*/  FADD R17, R17, -R20 ;  /* 0x8000001411117221 */ /* 0x000fe20000000000 */
[----:B------:R-:W-:-:S03]  /*0510*/  FADD R19, |R19|, -|R24| ;  /* 0xc000001813137221 */ /* 0x000fc60000000200 */
[----:B------:R-:W-:Y:S01]  /*0520*/  FFMA R0, R17, 0.5, -R0 ;  /* 0x3f00000011007823 */ /* 0x000fe20000000800 */
[----:B------:R-:W-:-:S04]  /*0530*/  FADD R5, R16, -R5 ;  /* 0x8000000510057221 */ /* 0x000fc80000000000 */
[----:B------:R-:W-:-:S04]  /*0540*/  FFMA R5, R5, 0.5, -R2 ;  /* 0x3f00000005057823 */ /* 0x000fc80000000802 */
[----:B------:R-:W-:Y:S01]  /*0550*/  FADD R2, |R0|, -|R5| ;  /* 0xc000000500027221 */ /* 0x000fe20000000200 */
[----:B------:R-:W-:-:S03]  /*0560*/  FMUL R0, R19, 0.5 ;  /* 0x3f00000013007820 */ /* 0x000fc60000400000 */
[----:B------:R-:W-:Y:S01]  /*0570*/  FMUL R2, R2, 0.5 ;  /* 0x3f00000002027820 */ /* 0x000fe20000400000 */
[----:B------:R-:W-:-:S04]  /*0580*/  FMUL R3, R0, R0 ;  /* 0x0000000000037220 */ /* 0x000fc80000400000 */
[----:B------:R-:W-:-:S05]  /*0590*/  FFMA R3, R2, R2, R3 ;  /* 0x0000000202037223 */ /* 0x000fca0000000003 */
[----:B------:R-:W-:Y:S01]  /*05a0*/  IADD3 R5, PT, PT, R3, -0xd000000, RZ ;  /* 0xf300000003057810 */ /* 0x000fe20007ffe0ff */
[----:B------:R0:W1:Y:S03]  /*05b0*/  MUFU.RSQ R12, R3 ;  /* 0x00000003000c7308 */ /* 0x0000660000001400 */
[----:B------:R-:W-:-:S13]  /*05c0*/  ISETP.GT.U32.AND P0, PT, R5, 0x727fffff, PT ;  /* 0x727fffff0500780c */ /* 0x000fda0003f04070 */
[----:B0-----:R-:W-:Y:S05]  /*05d0*/  @!P0 BRA `(.L_x_57) ;  /* 0x0000000000108947 */ /* 0x001fea0003800000 */
[----:B------:R-:W-:-:S07]  /*05e0*/  MOV R16, 0x600 ;  /* 0x0000060000107802 */ /* 0x000fce0000000f00 */
[----:B-1----:R-:W-:Y:S05]  /*05f0*/  CALL.REL.NOINC `($__internal_3_$__cuda_sm20_sqrt_rn_f32_slowpath) ;  /* 0x0000000400107944 */ /* 0x002fea0003c00000 */
[----:B------:R-:W-:Y:S01]  /*0600*/  MOV R3, R5 ;  /* 0x0000000500037202 */ /* 0x000fe20000000f00 */
[----:B------:R-:W-:Y:S06]  /*0610*/  BRA `(.L_x_58) ;  /* 0x0000000000107947 */ /* 0x000fec0003800000 */
.L_x_57:
[----:B-1----:R-:W-:Y:S01]  /*0620*/  FMUL.FTZ R14, R3, R12 ;  /* 0x0000000c030e7220 */ /* 0x002fe20000410000 */
[----:B------:R-:W-:-:S03]  /*0630*/  FMUL.FTZ R12, R12, 0.5 ;  /* 0x3f0000000c0c7820 */ /* 0x000fc60000410000 */
[----:B------:R-:W-:-:S04]  /*0640*/  FFMA R3, -R14, R14, R3 ;  /* 0x0000000e0e037223 */ /* 0x000fc80000000103 */
[----:B------:R-:W-:-:S07]  /*0650*/  FFMA R3, R3, R12, R14 ;  /* 0x0000000c03037223 */ /* 0x000fce000000000e */
.L_x_58:
[----:B------:R-:W-:Y:S05]  /*0660*/  BSYNC.RECONVERGENT B1 ;  /* 0x0000000000017941 */ /* 0x000fea0003800200 */
.L_x_56:
[----:B------:R-:W0:Y:S01]  /*0670*/  LDC.64 R12, c[0x0][0x398] ;  /* 0x0000e600ff0c7b82 */ /* 0x000e220000000a00 */
[----:B------:R-:W2:Y:S04]  /*0680*/  LDG.E R14, desc[UR6][R10.64+-0x4] ;  /* 0xfffffc060a0e7981 */ /* 0x000ea8000c1e1900 */
[----:B------:R-:W2:Y:S04]  /*0690*/  LDG.E R15, desc[UR6][R10.64+-0xc] ;  /* 0xfffff4060a0f7981 */ /* 0x000ea8000c1e1900 */
[----:B------:R-:W3:Y:S04]  /*06a0*/  LDG.E R6, desc[UR6][R6.64+-0x4] ;  /* 0xfffffc0606067981 */ /* 0x000ee8000c1e1900 */
[----:B------:R1:W3:Y:S01]  /*06b0*/  LDG.E R9, desc[UR6][R8.64+-0x4] ;  /* 0xfffffc0608097981 */ /* 0x0002e2000c1e1900 */
[----:B0-----:R-:W-:-:S05]  /*06c0*/  IMAD.WIDE R12, R4, 0x4, R12 ;  /* 0x00000004040c7825 */ /* 0x001fca00078e020c */
[----:B------:R0:W5:Y:S01]  /*06d0*/  LDG.E R5, desc[UR6][R12.64] ;  /* 0x000000060c057981 */ /* 0x000162000c1e1900 */
[----:B------:R-:W-:Y:S01]  /*06e0*/  FADD R3, R3, 9.9999999747524270788e-07 ;  /* 0x358637bd03037421 */ /* 0x000fe20000000000 */
[----:B------:R-:W-:Y:S03]  /*06f0*/  BSSY.RECONVERGENT B1, `(.L_x_59) ;  /* 0x0000010000017945 */ /* 0x000fe60003800200 */
[----:B------:R-:W4:Y:S08]  /*0700*/  MUFU.RCP R16, R3 ;  /* 0x0000000300107308 */ /* 0x000f300000001000 */
[----:B------:R-:W0:Y:S01]  /*0710*/  FCHK P0, R2, R3 ;  /* 0x0000000302007302 */ /* 0x000e220000000000 */
[----:B----4-:R-:W-:-:S04]  /*0720*/  FFMA R17, -R3, R16, 1 ;  /* 0x3f80000003117423 */ /* 0x010fc80000000110 */
[----:B------:R-:W-:-:S04]  /*0730*/  FFMA R17, R16, R17, R16 ;  /* 0x0000001110117223 */ /* 0x000fc80000000010 */
[----:B------:R-:W-:-:S04]  /*0740*/  FFMA R16, R2, R17, RZ ;  /* 0x0000001102107223 */ /* 0x000fc800000000ff */
[----:B-1----:R-:W-:-:S04]  /*0750*/  FFMA R8, -R3, R16, R2 ;  /* 0x0000001003087223 */ /* 0x002fc80000000102 */
[----:B------:R-:W-:Y:S01]  /*0760*/  FFMA R17, R17, R8, R16 ;  /* 0x0000000811117223 */ /* 0x000fe20000000010 */
[----:B--2---:R-:W-:-:S04]  /*0770*/  FADD R14, R14, -R15 ;  /* 0x8000000f0e0e7221 */ /* 0x004fc80000000000 */
[----:B------:R-:W-:Y:S01]  /*0780*/  FMUL R7, R14, 0.5 ;  /* 0x3f0000000e077820 */ /* 0x000fe20000400000 */
[----:B---3--:R-:W-:-:S04]  /*0790*/  FADD R6, R6, -R9 ;  /* 0x8000000906067221 */ /* 0x008fc80000000000 */
[----:B------:R-:W-:Y:S01]  /*07a0*/  FFMA R6, R6, 0.5, -R7 ;  /* 0x3f00000006067823 */ /* 0x000fe20000000807 */
[----:B0-----:R-:W-:Y:S06]  /*07b0*/  @!P0 BRA `(.L_x_60) ;  /* 0x00000000000c8947 */ /* 0x001fec0003800000 */
[----:B------:R-:W-:-:S07]  /*07c0*/  MOV R8, 0x7e0 ;  /* 0x000007e000087802 */ /* 0x000fce0000000f00 */
[----:B-----5:R-:W-:Y:S05]  /*07d0*/  CALL.REL.NOINC `($__internal_4_$__cuda_sm3x_div_rn_noftz_f32_slowpath) ;  /* 0x0000000000f07944 */ /* 0x020fea0003c00000 */
[----:B------:R-:W-:-:S07]  /*07e0*/  MOV R17, R2 ;  /* 0x0000000200117202 */ /* 0x000fce0000000f00 */
.L_x_60:
[----:B------:R-:W-:Y:S05]  /*07f0*/  BSYNC.RECONVERGENT B1 ;  /* 0x0000000000017941 */ /* 0x000fea0003800200 */
.L_x_59:
[----:B------:R-:W0:Y:S01]  /*0800*/  LDC.64 R8, c[0x0][0x390] ;  /* 0x0000e400ff087b82 */ /* 0x000e220000000a00 */
[----:B------:R-:W1:Y:S01]  /*0810*/  LDCU.64 UR4, c[0x0][0x3a8] ;  /* 0x00007500ff0477ac */ /* 0x000e620008000a00 */
[----:B------:R-:W-:-:S04]  /*0820*/  FMUL R17, R6, R17 ;  /* 0x0000001106117220 */ /* 0x000fc80000400000 */
[----:B-1----:R-:W-:-:S04]  /*0830*/  FMUL R2, R17, UR5 ;  /* 0x0000000511027c20 */ /* 0x002fc80008400000 */
[----:B-----5:R-:W-:Y:S01]  /*0840*/  FFMA R11, R2, UR4, R5 ;  /* 0x00000004020b7c23 */ /* 0x020fe20008000005 */
[----:B0-----:R-:W-:-:S04]  /*0850*/  IMAD.WIDE R4, R4, 0x4, R8 ;  /* 0x0000000404047825 */ /* 0x001fc800078e0208 */
[----:B------:R0:W-:Y:S04]  /*0860*/  STG.E desc[UR6][R12.64], R11 ;  /* 0x0000000b0c007986 */ /* 0x0001e8000c101906 */
[----:B------:R0:W5:Y:S01]  /*0870*/  LDG.E R7, desc[UR6][R4.64] ;  /* 0x0000000604077981 */ /* 0x000162000c1e1900 */
[----:B------:R-:W1:Y:S01]  /*0880*/  MUFU.RCP R2, R3 ;  /* 0x0000000300027308 */ /* 0x000e620000001000 */
[----:B------:R-:W-:Y:S07]  /*0890*/  BSSY.RECONVERGENT B1, `(.L_x_61) ;  /* 0x000000c000017945 */ /* 0x000fee0003800200 */
[----:B------:R-:W2:Y:S01]  /*08a0*/  FCHK P0, R0, R3 ;  /* 0x0000000300007302 */ /* 0x000ea20000000000 */
[----:B-1----:R-:W-:-:S04]  /*08b0*/  FFMA R9, -R3, R2, 1 ;  /* 0x3f80000003097423 */ /* 0x002fc80000000102 */
[----:B------:R-:W-:-:S04]  /*08c0*/  FFMA R15, R2, R9, R2 ;  /* 0x00000009020f7223 */ /* 0x000fc80000000002 */
[----:B------:R-:W-:-:S04]  /*08d0*/  FFMA R2, R0, R15, RZ ;  /* 0x0000000f00027223 */ /* 0x000fc800000000ff */
[----:B------:R-:W-:-:S04]  /*08e0*/  FFMA R9, -R3, R2, R0 ;  /* 0x0000000203097223 */ /* 0x000fc80000000100 */
[----:B------:R-:W-:Y:S01]  /*08f0*/  FFMA R9, R15, R9, R2 ;  /* 0x000000090f097223 */ /* 0x000fe20000000002 */
[----:B0-2---:R-:W-:Y:S06]  /*0900*/  @!P0 BRA `(.L_x_62) ;  /* 0x0000000000108947 */ /* 0x005fec0003800000 */
[----:B------:R-:W-:Y:S01]  /*0910*/  IMAD.MOV.U32 R2, RZ, RZ, R0 ;  /* 0x000000ffff027224 */ /* 0x000fe200078e0000 */
[----:B------:R-:W-:-:S07]  /*0920*/  MOV R8, 0x940 ;  /* 0x0000094000087802 */ /* 0x000fce0000000f00 */
[----:B-----5:R-:W-:Y:S05]  /*0930*/  CALL.REL.NOINC `($__internal_4_$__cuda_sm3x_div_rn_noftz_f32_slowpath) ;  /* 0x0000000000987944 */ /* 0x020fea0003c00000 */
[----:B------:R-:W-:-:S07]  /*0940*/  MOV R9, R2 ;  /* 0x0000000200097202 */ /* 0x000fce0000000f00 */
.L_x_62:
[----:B------:R-:W-:Y:S05]  /*0950*/  BSYNC.RECONVERGENT B1 ;  /* 0x0000000000017941 */ /* 0x000fea0003800200 */
.L_x_61:
[----:B------:R-:W0:Y:S01]  /*0960*/  LDCU.64 UR4, c[0x0][0x3a8] ;  /* 0x00007500ff0477ac */ /* 0x000e220008000a00 */
[----:B------:R-:W-:-:S04]  /*0970*/  FMUL R9, R6, R9 ;  /* 0x0000000906097220 */ /* 0x000fc80000400000 */
[----:B0-----:R-:W-:-:S04]  /*0980*/  FMUL R0, R9, UR5 ;  /* 0x0000000509007c20 */ /* 0x001fc80008400000 */
[----:B-----5:R-:W-:-:S05]  /*0990*/  FFMA R7, -R0, UR4, R7 ;  /* 0x0000000400077c23 */ /* 0x020fca0008000107 */
[----:B------:R-:W-:Y:S01]  /*09a0*/  STG.E desc[UR6][R4.64], R7 ;  /* 0x0000000704007986 */ /* 0x000fe2000c101906 */
[----:B------:R-:W-:Y:S05]  /*09b0*/  EXIT ;  /* 0x000000000000794d */ /* 0x000fea0003800000 */
.L_x_55:
[----:B------:R-:W-:Y:S05]  /*09c0*/  BSYNC.RECONVERGENT B0 ;  /* 0x0000000000007941 */ /* 0x000fea0003800200 */
.L_x_54:
[----:B------:R-:W0:Y:S08]  /*09d0*/  LDC.64 R2, c[0x0][0x390] ;  /* 0x0000e400ff027b82 */ /* 0x000e300000000a00 */
[----:B------:R-:W1:Y:S01]  /*09e0*/  LDC.64 R6, c[0x0][0x398] ;  /* 0x0000e600ff067b82 */ /* 0x000e620000000a00 */
[----:B0-----:R-:W-:-:S05]  /*09f0*/  IMAD.WIDE R2, R4, 0x4, R2 ;  /* 0x0000000404027825 */ /* 0x001fca00078e0202 */
[----:B------:R-:W-:Y:S01]  /*0a00*/  STG.E desc[UR6][R2.64], RZ ;  /* 0x000000ff02007986 */ /* 0x000fe2000c101906 */
[----:B-1----:R-:W-:-:S05]  /*0a10*/  IMAD.WIDE R6, R4, 0x4, R6 ;  /* 0x0000000404067825 */ /* 0x002fca00078e0206 */
[----:B------:R-:W-:Y:S01]  /*0a20*/  STG.E desc[UR6][R6.64], RZ ;  /* 0x000000ff06007986 */ /* 0x000fe2000c101906 */
[----:B------:R-:W-:Y:S05]  /*0a30*/  EXIT ;  /* 0x000000000000794d */ /* 0x000fea0003800000 */
        .weak           $__internal_3_$__cuda_sm20_sqrt_rn_f32_slowpath
        .type           $__internal_3_$__cuda_sm20_sqrt_rn_f32_slowpath,@function
        .size           $__internal_3_$__cuda_sm20_sqrt_rn_f32_slowpath,($__internal_4_$__cuda_sm3x_div_rn_noftz_f32_slowpath - $__internal_3_$__cuda_sm20_sqrt_rn_f32_slowpath)
$__internal_3_$__cuda_sm20_sqrt_rn_f32_slowpath:
[----:B------:R-:W-:-:S13]  /*0a40*/  LOP3.LUT P0, RZ, R3, 0x7fffffff, RZ, 0xc0, !PT ;  /* 0x7fffffff03ff7812 */ /* 0x000fda000780c0ff */
[----:B------:R-:W-:Y:S01]  /*0a50*/  @!P0 MOV R5, R3 ;  /* 0x0000000300058202 */ /* 0x000fe20000000f00 */
[----:B------:R-:W-:Y:S06]  /*0a60*/  @!P0 BRA `(.L_x_63) ;  /* 0x0000000000408947 */ /* 0x000fec0003800000 */
[----:B------:R-:W-:-:S13]  /*0a70*/  FSETP.GEU.FTZ.AND P0, PT, R3, RZ, PT ;  /* 0x000000ff0300720b */ /* 0x000fda0003f1e000 */
[----:B------:R-:W-:Y:S01]  /*0a80*/  @!P0 MOV R5, 0x7fffffff ;  /* 0x7fffffff00058802 */ /* 0x000fe20000000f00 */
[----:B------:R-:W-:Y:S06]  /*0a90*/  @!P0 BRA `(.L_x_63) ;  /* 0x0000000000348947 */ /* 0x000fec0003800000 */
[----:B------:R-:W-:-:S13]  /*0aa0*/  FSETP.GTU.FTZ.AND P0, PT, |R3|, +INF , PT ;  /* 0x7f8000000300780b */ /* 0x000fda0003f1c200 */
[----:B------:R-:W-:Y:S01]  /*0ab0*/  @P0 FADD.FTZ R5, R3, 1 ;  /* 0x3f80000003050421 */ /* 0x000fe20000010000 */
[----:B------:R-:W-:Y:S06]  /*0ac0*/  @P0 BRA `(.L_x_63) ;  /* 0x0000000000280947 */ /* 0x000fec0003800000 */
[----:B------:R-:W-:-:S13]  /*0ad0*/  FSETP.NEU.FTZ.AND P0, PT, |R3|, +INF , PT ;  /* 0x7f8000000300780b */ /* 0x000fda0003f1d200 */
[----:B------:R-:W-:-:S04]  /*0ae0*/  @P0 FFMA R12, R3, 1.84467440737095516160e+19, RZ ;  /* 0x5f800000030c0823 */ /* 0x000fc800000000ff */
[----:B------:R-:W0:Y:S02]  /*0af0*/  @P0 MUFU.RSQ R5, R12 ;  /* 0x0000000c00050308 */ /* 0x000e240000001400 */
[----:B0-----:R-:W-:Y:S01]  /*0b00*/  @P0 FMUL.FTZ R13, R12, R5 ;  /* 0x000000050c0d0220 */ /* 0x001fe20000410000 */
[----:B------:R-:W-:Y:S01]  /*0b10*/  @P0 FMUL.FTZ R15, R5, 0.5 ;  /* 0x3f000000050f0820 */ /* 0x000fe20000410000 */
[----:B------:R-:W-:Y:S02]  /*0b20*/  @!P0 MOV R5, R3 ;  /* 0x0000000300058202 */ /* 0x000fe40000000f00 */
[----:B------:R-:W-:-:S04]  /*0b30*/  @P0 FADD.FTZ R14, -R13, -RZ ;  /* 0x800000ff0d0e0221 */ /* 0x000fc80000010100 */
[----:B------:R-:W-:-:S04]  /*0b40*/  @P0 FFMA R14, R13, R14, R12 ;  /* 0x0000000e0d0e0223 */ /* 0x000fc8000000000c */
[----:B------:R-:W-:-:S04]  /*0b50*/  @P0 FFMA R14, R14, R15, R13 ;  /* 0x0000000f0e0e0223 */ /* 0x000fc8000000000d */
[----:B------:R-:W-:-:S07]  /*0b60*/  @P0 FMUL.FTZ R5, R14, 2.3283064365386962891e-10 ;  /* 0x2f8000000e050820 */ /* 0x000fce0000410000 */
.L_x_63:
[----:B------:R-:W-:Y:S01]  /*0b70*/  MOV R12, R16 ;  /* 0x00000010000c7202 */ /* 0x000fe20000000f00 */
[----:B------:R-:W-:-:S04]  /*0b80*/  IMAD.MOV.U32 R13, RZ, RZ, 0x0 ;  /* 0x00000000ff0d7424 */ /* 0x000fc800078e00ff */
[----:B------:R-:W-:Y:S05]  /*0b90*/  RET.REL.NODEC R12 `(_Z20vorticityConfinementPfS_S_S_S_ffii) ;  /* 0xfffffff40c187950 */ /* 0x000fea0003c3ffff */
        .weak           $__internal_4_$__cuda_sm3x_div_rn_noftz_f32_slowpath
        .type           $__internal_4_$__cuda_sm3x_div_rn_noftz_f32_slowpath,@function
        .size           $__internal_4_$__cuda_sm3x_div_rn_noftz_f32_slowpath,(.L_x_142 - $__internal_4_$__cuda_sm3x_div_rn_noftz_f32_slowpath)
$__internal_4_$__cuda_sm3x_div_rn_noftz_f32_slowpath:
[----:B------:R-:W-:Y:S01]  /*0ba0*/  SHF.R.U32.HI R10, RZ, 0x17, R3 ;  /* 0x00000017ff0a7819 */ /* 0x000fe20000011603 */
[----:B------:R-:W-:Y:S01]  /*0bb0*/  BSSY.RECONVERGENT B2, `(.L_x_64) ;  /* 0x0000063000027945 */ /* 0x000fe20003800200 */
[----:B------:R-:W-:Y:S02]  /*0bc0*/  SHF.R.U32.HI R9, RZ, 0x17, R2 ;  /* 0x00000017ff097819 */ /* 0x000fe40000011602 */
[----:B------:R-:W-:Y:S02]  /*0bd0*/  LOP3.LUT R10, R10, 0xff, RZ, 0xc0, !PT ;  /* 0x000000ff0a0a7812 */ /* 0x000fe400078ec0ff */
[----:B------:R-:W-:Y:S02]  /*0be0*/  LOP3.LUT R15, R9, 0xff, RZ, 0xc0, !PT ;  /* 0x000000ff090f7812 */ /* 0x000fe400078ec0ff */
[----:B------:R-:W-:Y:S02]  /*0bf0*/  IADD3 R16, PT, PT, R10, -0x1, RZ ;  /* 0xffffffff0a107810 */ /* 0x000fe40007ffe0ff */
[----:B------:R-:W-:-:S02]  /*0c00*/  IADD3 R14, PT, PT, R15, -0x1, RZ ;  /* 0xffffffff0f0e7810 */ /* 0x000fc40007ffe0ff */
[----:B------:R-:W-:Y:S02]  /*0c10*/  ISETP.GT.U32.AND P0, PT, R16, 0xfd, PT ;  /* 0x000000fd1000780c */ /* 0x000fe40003f04070 */
[----:B------:R-:W-:Y:S02]  /*0c20*/  MOV R11, R3 ;  /* 0x00000003000b7202 */ /* 0x000fe40000000f00 */
        /* <DEDUP_REMOVED lines=21> */
[----:B------:R-:W-:Y:S01]  /*0d80*/  @P0 MOV R9, RZ ;  /* 0x000000ff00090202 */ /* 0x000fe20000000f00 */
[----:B------:R-:W-:Y:S02]  /*0d90*/  @!P0 IMAD.MOV.U32 R9, RZ, RZ, -0x40 ;  /* 0xffffffc0ff098424 */ /* 0x000fe400078e00ff */
[----:B------:R-:W-:Y:S01]  /*0da0*/  @!P0 FFMA R2, R2, 1.84467440737095516160e+19, RZ ;  /* 0x5f80000002028823 */ /* 0x000fe200000000ff */
[----:B------:R-:W-:Y:S02]  /*0db0*/  @!P1 FFMA R11, R3, 1.84467440737095516160e+19, RZ ;  /* 0x5f800000030b9823 */ /* 0x000fe400000000ff */
[----:B------:R-:W-:-:S07]  /*0dc0*/  @!P1 IADD3 R9, PT, PT, R9, 0x40, RZ ;  /* 0x0000004009099810 */ /* 0x000fce0007ffe0ff */
.L_x_65:
[----:B------:R-:W-:Y:S01]  /*0dd0*/  LEA R14, R10, 0xc0800000, 0x17 ;  /* 0xc08000000a0e7811 */ /* 0x000fe200078eb8ff */
[----:B------:R-:W-:Y:S01]  /*0de0*/  BSSY.RECONVERGENT B3, `(.L_x_70) ;  /* 0x0000036000037945 */ /* 0x000fe20003800200 */
[----:B------:R-:W-:Y:S02]  /*0df0*/  IADD3 R15, PT, PT, R15, -0x7f, RZ ;  /* 0xffffff810f0f7810 */ /* 0x000fe40007ffe0ff */
[----:B------:R-:W-:-:S03]  /*0e00*/  IADD3 R14, PT, PT, -R14, R11, RZ ;  /* 0x0000000b0e0e7210 */ /* 0x000fc60007ffe1ff */
[C---:B------:R-:W-:Y:S01]  /*0e10*/  IMAD R2, R15.reuse, -0x800000, R2 ;  /* 0xff8000000f027824 */ /* 0x040fe200078e0202 */
        /* <DEDUP_REMOVED lines=12> */
[----:B------:R-:W-:-:S04]  /*0ee0*/  LOP3.LUT R10, R10, 0xff, RZ, 0xc0, !PT ;  /* 0x000000ff0a0a7812 */ /* 0x000fc800078ec0ff */
[----:B------:R-:W-:-:S05]  /*0ef0*/  IADD3 R15, PT, PT, R10, R9, RZ ;  /* 0x000000090a0f7210 */ /* 0x000fca0007ffe0ff */
        /* <DEDUP_REMOVED lines=10> */
[CCC-:B------:R-:W-:Y:S01]  /*0fa0*/  FFMA.RZ R9, R11.reuse, R17.reuse, R18.reuse ;  /* 0x000000110b097223 */ /* 0x1c0fe2000000c012 */
[-CC-:B------:R-:W-:Y:S01]  /*0fb0*/  FFMA.RM R10, R11, R17.reuse, R18.reuse ;  /* 0x000000110b0a7223 */ /* 0x180fe20000004012 */
[C---:B------:R-:W-:Y:S02]  /*0fc0*/  ISETP.NE.AND P2, PT, R15.reuse, RZ, PT ;  /* 0x000000ff0f00720c */ /* 0x040fe40003f45270 */
[----:B------:R-:W-:Y:S02]  /*0fd0*/  ISETP.NE.AND P1, PT, R15, RZ, PT ;  /* 0x000000ff0f00720c */ /* 0x000fe40003f25270 */
[----:B------:R-:W-:Y:S01]  /*0fe0*/  LOP3.LUT R14, R9, 0x7fffff, RZ, 0xc0, !PT ;  /* 0x007fffff090e7812 */ /* 0x000fe200078ec0ff */
[----:B------:R-:W-:Y:S01]  /*0ff0*/  FFMA.RP R9, R11, R17, R18 ;  /* 0x000000110b097223 */ /* 0x000fe20000008012 */
[----:B------:R-:W-:Y:S02]  /*1000*/  IADD3 R11, PT, PT, R15, 0x20, RZ ;  /* 0x000000200f0b7810 */ /* 0x000fe40007ffe0ff */
        /* <DEDUP_REMOVED lines=11> */
[----:B------:R-:W-:-:S04]  /*10c0*/  LOP3.LUT R10, R10, R9, RZ, 0xc0, !PT ;  /* 0x000000090a0a7212 */ /* 0x000fc800078ec0ff */
[----:B------:R-:W-:-:S04]  /*10d0*/  IADD3 R11, PT, PT, R11, R10, RZ ;  /* 0x0000000a0b0b7210 */ /* 0x000fc80007ffe0ff */
[----:B------:R-:W-:Y:S01]  /*10e0*/  LOP3.LUT R2, R11, R2, RZ, 0xfc, !PT ;  /* 0x000000020b027212 */ /* 0x000fe200078efcff */
[----:B------:R-:W-:Y:S06]  /*10f0*/  BRA `(.L_x_73) ;  /* 0x0000000000107947 */ /* 0x000fec0003800000 */
.L_x_72:
[----:B------:R-:W-:-:S04]  /*1100*/  LOP3.LUT R2, R2, 0x80000000, RZ, 0xc0, !PT ;  /* 0x8000000002027812 */ /* 0x000fc800078ec0ff */
[----:B------:R-:W-:Y:S01]  /*1110*/  LOP3.LUT R2, R2, 0x7f800000, RZ, 0xfc, !PT ;  /* 0x7f80000002027812 */ /* 0x000fe200078efcff */
[----:B------:R-:W-:Y:S06]  /*1120*/  BRA `(.L_x_73) ;  /* 0x0000000000047947 */ /* 0x000fec0003800000 */
.L_x_71:
[----:B------:R-:W-:-:S07]  /*1130*/  LEA R2, R9, R2, 0x17 ;  /* 0x0000000209027211 */ /* 0x000fce00078eb8ff */
.L_x_73:
[----:B------:R-:W-:Y:S05]  /*1140*/  BSYNC.RECONVERGENT B3 ;  /* 0x0000000000037941 */ /* 0x000fea0003800200 */
.L_x_70:
[----:B------:R-:W-:Y:S05]  /*1150*/  BRA `(.L_x_74) ;  /* 0x0000000000207947 */ /* 0x000fea0003800000 */
.L_x_69:
[----:B------:R-:W-:-:S04]  /*1160*/  LOP3.LUT R2, R11, 0x80000000, R2, 0x48, !PT ;  /* 0x800000000b027812 */ /* 0x000fc800078e4802 */
[----:B------:R-:W-:Y:S01]  /*1170*/  LOP3.LUT R2, R2, 0x7f800000, RZ, 0xfc, !PT ;  /* 0x7f80000002027812 */ /* 0x000fe200078efcff */
[----:B------:R-:W-:Y:S06]  /*1180*/  BRA `(.L_x_74) ;  /* 0x0000000000147947 */ /* 0x000fec0003800000 */
.L_x_68:
[----:B------:R-:W-:Y:S01]  /*1190*/  LOP3.LUT R2, R11, 0x80000000, R2, 0x48, !PT ;  /* 0x800000000b027812 */ /* 0x000fe200078e4802 */
[----:B------:R-:W-:Y:S06]  /*11a0*/  BRA `(.L_x_74) ;  /* 0x00000000000c7947 */ /* 0x000fec0003800000 */
.L_x_67:
[----:B------:R-:W0:Y:S01]  /*11b0*/  MUFU.RSQ R2, -QNAN ;  /* 0xffc0000000027908 */ /* 0x000e220000001400 */
[----:B------:R-:W-:Y:S05]  /*11c0*/  BRA `(.L_x_74) ;  /* 0x0000000000047947 */ /* 0x000fea0003800000 */
.L_x_66:
[----:B------:R-:W-:-:S07]  /*11d0*/  FADD.FTZ R2, R2, R3 ;  /* 0x0000000302027221 */ /* 0x000fce0000010000 */
.L_x_74:
[----:B------:R-:W-:Y:S05]  /*11e0*/  BSYNC.RECONVERGENT B2 ;  /* 0x0000000000027941 */ /* 0x000fea0003800200 */
.L_x_64:
[----:B------:R-:W-:-:S04]  /*11f0*/  HFMA2 R9, -RZ, RZ, 0, 0 ;  /* 0x00000000ff097431 */ /* 0x000fc800000001ff */
[----:B0-----:R-:W-:Y:S05]  /*1200*/  RET.REL.NODEC R8 `(_Z20vorticityConfinementPfS_S_S_S_ffii) ;  /* 0xffffffec087c7950 */ /* 0x001fea0003c3ffff */
.L_x_75:
        /* <DEDUP_REMOVED lines=15> */
.L_x_142:


//--------------------- .text._Z6AdvectPfS_S_S_S_ffbii --------------------------
	.section	.text._Z6AdvectPfS_S_S_S_ffbii,"ax",@progbits
	.align	128
        .global         _Z6AdvectPfS_S_S_S_ffbii
        .type           _Z6AdvectPfS_S_S_S_ffbii,@function
        .size           _Z6AdvectPfS_S_S_S_ffbii,(.L_x_153 - _Z6AdvectPfS_S_S_S_ffbii)
        .other          _Z6AdvectPfS_S_S_S_ffbii,@"STO_CUDA_ENTRY STV_DEFAULT"
_Z6AdvectPfS_S_S_S_ffbii:
.text._Z6AdvectPfS_S_S_S_ffbii:
        /* <DEDUP_REMOVED lines=10> */
[----:B0-----:R-:W-:Y:S01]  /*00a0*/  IMAD R0, R5, UR5, R0 ;  /* 0x0000000505007c24 */ /* 0x001fe2000f8e0200 */
[----:B-1----:R-:W-:-:S04]  /*00b0*/  UIADD3 UR5, UPT, UPT, UR8, -0x2, URZ ;  /* 0xfffffffe08057890 */ /* 0x002fc8000fffe0ff */
[----:B------:R-:W-:-:S04]  /*00c0*/  ISETP.GE.AND P0, PT, R0, UR8, PT ;  /* 0x0000000800007c0c */ /* 0x000fc8000bf06270 */
[----:B------:R-:W-:-:S04]  /*00d0*/  SEL R12, R0, RZ, !P0 ;  /* 0x000000ff000c7207 */ /* 0x000fc80004000000 */
[----:B------:R-:W-:Y:S01]  /*00e0*/  ISETP.GE.AND P0, PT, R12, UR5, PT ;  /* 0x000000050c007c0c */ /* 0x000fe2000bf06270 */
[----:B--2---:R-:W-:-:S03]  /*00f0*/  IMAD R3, R2, UR6, R3 ;  /* 0x0000000602037c24 */ /* 0x004fc6000f8e0203 */
[----:B------:R-:W-:Y:S01]  /*0100*/  ISETP.LT.OR P0, PT, R12, 0x2, P0 ;  /* 0x000000020c00780c */ /* 0x000fe20000701670 */
[----:B------:R-:W0:Y:S01]  /*0110*/  LDCU UR6, c[0x0][0x370] ;  /* 0x00006e00ff0677ac */ /* 0x000e220008000800 */
[----:B---3--:R-:W-:Y:S01]  /*0120*/  ISETP.GE.AND P1, PT, R3, UR4, PT ;  /* 0x0000000403007c0c */ /* 0x008fe2000bf26270 */
[----:B------:R-:W-:-:S03]  /*0130*/  UIADD3 UR4, UPT, UPT, UR4, -0x2, URZ ;  /* 0xfffffffe04047890 */ /* 0x000fc6000fffe0ff */
[----:B------:R-:W-:-:S04]  /*0140*/  SEL R3, R3, RZ, !P1 ;  /* 0x000000ff03037207 */ /* 0x000fc80004800000 */
[----:B------:R-:W-:-:S04]  /*0150*/  ISETP.LT.U32.OR P0, PT, R3, 0x2, P0 ;  /* 0x000000020300780c */ /* 0x000fc80000701470 */
[----:B------:R-:W-:Y:S01]  /*0160*/  ISETP.GE.OR P0, PT, R3, UR4, P0 ;  /* 0x0000000403007c0c */ /* 0x000fe20008706670 */
[----:B0-----:R-:W-:Y:S01]  /*0170*/  IMAD R2, R5, UR6, RZ ;  /* 0x0000000605027c24 */ /* 0x001fe2000f8e02ff */
[----:B------:R-:W0:Y:S03]  /*0180*/  LDCU.64 UR6, c[0x0][0x358] ;  /* 0x00006b00ff0677ac */ /* 0x000e260008000a00 */
[----:B------:R-:W-:-:S08]  /*0190*/  IMAD R0, R3, R2, R12 ;  /* 0x0000000203007224 */ /* 0x000fd000078e020c */
[----:B------:R-:W-:Y:S05]  /*01a0*/  @P0 BRA `(.L_x_77) ;  /* 0x0000000000d80947 */ /* 0x000fea0003800000 */
[----:B------:R-:W1:Y:S01]  /*01b0*/  LDC.64 R4, c[0x0][0x398] ;  /* 0x0000e600ff047b82 */ /* 0x000e620000000a00 */
[----:B------:R-:W-:-:S05]  /*01c0*/  SHF.L.U32 R7, R0, 0x2, RZ ;  /* 0x0000000200077819 */ /* 0x000fca00000006ff */
[----:B-1----:R-:W-:-:S06]  /*01d0*/  IMAD.WIDE R4, R7, 0x4, R4 ;  /* 0x0000000407047825 */ /* 0x002fcc00078e0204 */
[----:B0-----:R-:W2:Y:S02]  /*01e0*/  LDG.E R4, desc[UR6][R4.64] ;  /* 0x0000000604047981 */ /* 0x001ea4000c1e1900 */
[----:B--2---:R-:W-:-:S13]  /*01f0*/  FSETP.GEU.AND P0, PT, R4, 1, PT ;  /* 0x3f8000000400780b */ /* 0x004fda0003f0e000 */
[----:B------:R-:W-:Y:S05]  /*0200*/  @P0 BRA `(.L_x_77) ;  /* 0x0000000000c00947 */ /* 0x000fea0003800000 */
[----:B------:R-:W0:Y:S01]  /*0210*/  LDC.64 R6, c[0x0][0x380] ;  /* 0x0000e000ff067b82 */ /* 0x000e220000000a00 */
[----:B------:R-:W1:Y:S07]  /*0220*/  LDCU.64 UR10, c[0x0][0x3a8] ;  /* 0x00007500ff0a77ac */ /* 0x000e6e0008000a00 */
[----:B------:R-:W2:Y:S01]  /*0230*/  LDC.64 R8, c[0x0][0x388] ;  /* 0x0000e200ff087b82 */ /* 0x000ea20000000a00 */
[----:B0-----:R-:W-:-:S06]  /*0240*/  IMAD.WIDE R6, R0, 0x4, R6 ;  /* 0x0000000400067825 */ /* 0x001fcc00078e0206 */
[----:B------:R-:W3:Y:S01]  /*0250*/  LDG.E R6, desc[UR6][R6.64] ;  /* 0x0000000606067981 */ /* 0x000ee2000c1e1900 */
[----:B--2---:R-:W-:-:S06]  /*0260*/  IMAD.WIDE R8, R0, 0x4, R8 ;  /* 0x0000000400087825 */ /* 0x004fcc00078e0208 */
[----:B------:R-:W2:Y:S01]  /*0270*/  LDG.E R8, desc[UR6][R8.64] ;  /* 0x0000000608087981 */ /* 0x000ea2000c1e1900 */
[----:B------:R-:W-:Y:S02]  /*0280*/  I2FP.F32.S32 R13, UR8 ;  /* 0x00000008000d7c45 */ /* 0x000fe40008201400 */
[----:B------:R-:W-:Y:S02]  /*0290*/  I2FP.F32.S32 R4, UR5 ;  /* 0x0000000500047c45 */ /* 0x000fe40008201400 */
[----:B------:R-:W0:Y:S01]  /*02a0*/  F2F.F64.F32 R10, R13 ;  /* 0x0000000d000a7310 */ /* 0x000e220000201800 */
[----:B------:R-:W-:Y:S02]  /*02b0*/  I2FP.F32.U32 R12, R12 ;  /* 0x0000000c000c7245 */ /* 0x000fe40000201000 */
[----:B-1----:R-:W-:Y:S01]  /*02c0*/  FMUL R5, R4, UR10 ;  /* 0x0000000a04057c20 */ /* 0x002fe20008400000 */
[----:B0-----:R-:W-:-:S08]  /*02d0*/  DADD R10, R10, -2 ;  /* 0xc00000000a0a7429 */ /* 0x001fd00000000000 */
[----:B------:R-:W-:Y:S01]  /*02e0*/  DADD R10, R10, 0.5 ;  /* 0x3fe000000a0a7429 */ /* 0x000fe20000000000 */
[----:B---3--:R-:W-:-:S04]  /*02f0*/  FFMA R4, -R5, R6, R12 ;  /* 0x0000000605047223 */ /* 0x008fc8000000010c */
[----:B------:R-:W0:Y:S03]  /*0300*/  F2F.F64.F32 R6, R4 ;  /* 0x0000000400067310 */ /* 0x000e260000201800 */
[----:B0-----:R-:W-:Y:S01]  /*0310*/  DSETP.GEU.AND P0, PT, R10, R6, PT ;  /* 0x000000060a00722a */ /* 0x001fe20003f0e000 */
[----:B------:R-:W-:-:S05]  /*0320*/  I2FP.F32.U32 R6, R3 ;  /* 0x0000000300067245 */ /* 0x000fca0000201000 */
[----:B--2---:R-:W-:-:S05]  /*0330*/  FFMA R6, -R5, R8, R6 ;  /* 0x0000000805067223 */ /* 0x004fca0000000106 */
[----:B------:R-:W-:-:S03]  /*0340*/  FMNMX.NAN R3, R6, 0.5, !PT ;  /* 0x3f00000006037809 */ /* 0x000fc60007820000 */
[----:B------:R-:W0:Y:S01]  /*0350*/  @!P0 F2F.F32.F64 R4, R10 ;  /* 0x0000000a00048310 */ /* 0x000e220000301000 */
[----:B------:R-:W1:Y:S07]  /*0360*/  LDC.64 R6, c[0x0][0x390] ;  /* 0x0000e400ff067b82 */ /* 0x000e6e0000000a00 */
[----:B------:R-:W-:Y:S08]  /*0370*/  F2I.TRUNC.NTZ R12, R3 ;  /* 0x00000003000c7305 */ /* 0x000ff0000020f100 */
[----:B0-----:R-:W0:Y:S02]  /*0380*/  F2I.TRUNC.NTZ R5, R4 ;  /* 0x0000000400057305 */ /* 0x001e24000020f100 */
[----:B0-----:R-:W-:-:S04]  /*0390*/  IMAD R9, R2, R12, R5 ;  /* 0x0000000c02097224 */ /* 0x001fc800078e0205 */
[----:B-1----:R-:W-:-:S05]  /*03a0*/  IMAD.WIDE R6, R9, 0x4, R6 ;  /* 0x0000000409067825 */ /* 0x002fca00078e0206 */
[----:B------:R-:W2:Y:S01]  /*03b0*/  LDG.E R15, desc[UR6][R6.64+0x4] ;  /* 0x00000406060f7981 */ /* 0x000ea2000c1e1900 */
[----:B------:R-:W-:-:S03]  /*03c0*/  IMAD.WIDE R8, R2, 0x4, R6 ;  /* 0x0000000402087825 */ /* 0x000fc600078e0206 */
[----:B------:R-:W3:Y:S04]  /*03d0*/  LDG.E R13, desc[UR6][R6.64] ;  /* 0x00000006060d7981 */ /* 0x000ee8000c1e1900 */
[----:B------:R-:W4:Y:S04]  /*03e0*/  LDG.E R16, desc[UR6][R8.64+0x4] ;  /* 0x0000040608107981 */ /* 0x000f28000c1e1900 */
[----:B------:R-:W5:Y:S01]  /*03f0*/  LDG.E R14, desc[UR6][R8.64] ;  /* 0x00000006080e7981 */ /* 0x000f62000c1e1900 */
[----:B------:R-:W-:-:S05]  /*0400*/  I2FP.F32.S32 R12, R12 ;  /* 0x0000000c000c7245 */ /* 0x000fca0000201400 */
[----:B------:R-:W-:Y:S02]  /*0410*/  FADD R12, R3, -R12 ;  /* 0x8000000c030c7221 */ /* 0x000fe40000000000 */
[----:B------:R-:W0:Y:S02]  /*0420*/  LDC.64 R2, c[0x0][0x3a0] ;  /* 0x0000e800ff027b82 */ /* 0x000e240000000a00 */
[----:B------:R-:W-:Y:S01]  /*0430*/  FADD R10, -R12, 1 ;  /* 0x3f8000000c0a7421 */ /* 0x000fe20000000100 */
[----:B------:R-:W-:-:S05]  /*0440*/  I2FP.F32.S32 R5, R5 ;  /* 0x0000000500057245 */ /* 0x000fca0000201400 */
[----:B------:R-:W-:Y:S01]  /*0450*/  FADD R5, R4, -R5 ;  /* 0x8000000504057221 */ /* 0x000fe20000000000 */
[----:B0-----:R-:W-:-:S04]  /*0460*/  IMAD.WIDE R2, R0, 0x4, R2 ;  /* 0x0000000400027825 */ /* 0x001fc800078e0202 */
[C---:B--2---:R-:W-:Y:S01]  /*0470*/  FMUL R15, R10.reuse, R15 ;  /* 0x0000000f0a0f7220 */ /* 0x044fe20000400000 */
[----:B---3--:R-:W-:-:S03]  /*0480*/  FMUL R13, R10, R13 ;  /* 0x0000000d0a0d7220 */ /* 0x008fc60000400000 */
[----:B----4-:R-:W-:-:S04]  /*0490*/  FFMA R16, R12, R16, R15 ;  /* 0x000000100c107223 */ /* 0x010fc8000000000f */
[C---:B------:R-:W-:Y:S01]  /*04a0*/  FMUL R16, R5.reuse, R16 ;  /* 0x0000001005107220 */ /* 0x040fe20000400000 */
[----:B-----5:R-:W-:Y:S01]  /*04b0*/  FFMA R14, R12, R14, R13 ;  /* 0x0000000e0c0e7223 */ /* 0x020fe2000000000d */
[----:B------:R-:W-:-:S04]  /*04c0*/  FADD R5, -R5, 1 ;  /* 0x3f80000005057421 */ /* 0x000fc80000000100 */
[----:B------:R-:W-:-:S04]  /*04d0*/  FFMA R5, R5, R14, R16 ;  /* 0x0000000e05057223 */ /* 0x000fc80000000010 */
[----:B------:R-:W-:-:S05]  /*04e0*/  FMUL R5, R5, UR11 ;  /* 0x0000000b05057c20 */ /* 0x000fca0008400000 */
[----:B------:R-:W-:Y:S01]  /*04f0*/  STG.E desc[UR6][R2.64], R5 ;  /* 0x0000000502007986 */ /* 0x000fe2000c101906 */
[----:B------:R-:W-:Y:S05]  /*0500*/  EXIT ;  /* 0x000000000000794d */ /* 0x000fea0003800000 */
.L_x_77:
[----:B0-----:R-:W-:Y:S05]  /*0510*/  BSYNC.RECONVERGENT B0 ;  /* 0x0000000000007941 */ /* 0x001fea0003800200 */
.L_x_76:
[----:B------:R-:W0:Y:S02]  /*0520*/  LDC.64 R2, c[0x0][0x3a0] ;  /* 0x0000e800ff027b82 */ /* 0x000e240000000a00 */
[----:B0-----:R-:W-:-:S05]  /*0530*/  IMAD.WIDE R2, R0, 0x4, R2 ;  /* 0x0000000400027825 */ /* 0x001fca00078e0202 */
[----:B------:R-:W-:Y:S01]  /*0540*/  STG.E desc[UR6][R2.64], RZ ;  /* 0x000000ff02007986 */ /* 0x000fe2000c101906 */
[----:B------:R-:W-:Y:S05]  /*0550*/  EXIT ;  /* 0x000000000000794d */ /* 0x000fea0003800000 */
.L_x_78:
        /* <DEDUP_REMOVED lines=10> */
.L_x_153:


//--------------------- .text._Z6AdvectPfS_S_S_S_S_S_ffii --------------------------
	.section	.text._Z6AdvectPfS_S_S_S_S_S_ffii,"ax",@progbits
	.align	128
        .global         _Z6AdvectPfS_S_S_S_S_S_ffii
        .type           _Z6AdvectPfS_S_S_S_S_S_ffii,@function
        .size           _Z6AdvectPfS_S_S_S_S_S_ffii,(.L_x_154 - _Z6AdvectPfS_S_S_S_S_S_ffii)
        .other          _Z6AdvectPfS_S_S_S_S_S_ffii,@"STO_CUDA_ENTRY STV_DEFAULT"
_Z6AdvectPfS_S_S_S_S_S_ffii:
.text._Z6AdvectPfS_S_S_S_S_S_ffii:
[----:B------:R-:W-:Y:S01]  /*0000*/  LDC R1, c[0x0][0x37c] ;  /* 0x0000df00ff017b82 */ /* 0x000fe20000000800 */
[----:B------:R-:W0:Y:S07]  /*0010*/  S2R R0, SR_TID.X ;  /* 0x0000000000007919 */ /* 0x000e2e0000002100 */
[----:B------:R-:W0:Y:S01]  /*0020*/  S2UR UR4, SR_CTAID.X ;  /* 0x00000000000479c3 */ /* 0x000e220000002500 */
[----:B------:R-:W1:Y:S01]  /*0030*/  LDCU.64 UR8, c[0x0][0x3c0] ;  /* 0x00007800ff0877ac */ /* 0x000e620008000a00 */
[----:B------:R-:W-:Y:S01]  /*0040*/  BSSY.RECONVERGENT B0, `(.L_x_79) ;  /* 0x000005d000007945 */ /* 0x000fe20003800200 */
[----:B------:R-:W2:Y:S05]  /*0050*/  S2R R3, SR_TID.Y ;  /* 0x0000000000037919 */ /* 0x000eaa0000002200 */
[----:B------:R-:W0:Y:S08]  /*0060*/  LDC R5, c[0x0][0x360] ;  /* 0x0000d800ff057b82 */ /* 0x000e300000000800 */
[----:B------:R-:W2:Y:S01]  /*0070*/  S2UR UR6, SR_CTAID.Y ;  /* 0x00000000000679c3 */ /* 0x000ea20000002600 */
[----:B-1----:R-:W-:-:S07]  /*0080*/  UIADD3 UR5, UPT, UPT, UR8, -0x2, URZ ;  /* 0xfffffffe08057890 */ /* 0x002fce000fffe0ff */
[----:B------:R-:W2:Y:S01]  /*0090*/  LDC R2, c[0x0][0x364] ;  /* 0x0000d900ff027b82 */ /* 0x000ea20000000800 */
[----:B0-----:R-:W-:Y:S01]  /*00a0*/  IMAD R0, R5, UR4, R0 ;  /* 0x0000000405007c24 */ /* 0x001fe2000f8e0200 */
[----:B------:R-:W-:-:S04]  /*00b0*/  UIADD3 UR4, UPT, UPT, UR9, -0x2, URZ ;  /* 0xfffffffe09047890 */ /* 0x000fc8000fffe0ff */
[----:B------:R-:W-:-:S04]  /*00c0*/  ISETP.GE.AND P0, PT, R0, UR8, PT ;  /* 0x0000000800007c0c */ /* 0x000fc8000bf06270 */
[----:B------:R-:W-:-:S04]  /*00d0*/  SEL R12, R0, RZ, !P0 ;  /* 0x000000ff000c7207 */ /* 0x000fc80004000000 */
[----:B------:R-:W-:Y:S01]  /*00e0*/  ISETP.GE.AND P0, PT, R12, UR5, PT ;  /* 0x000000050c007c0c */ /* 0x000fe2000bf06270 */
[----:B--2---:R-:W-:-:S03]  /*00f0*/  IMAD R3, R2, UR6, R3 ;  /* 0x0000000602037c24 */ /* 0x004fc6000f8e0203 */
[----:B------:R-:W-:Y:S01]  /*0100*/  ISETP.LT.OR P0, PT, R12, 0x2, P0 ;  /* 0x000000020c00780c */ /* 0x000fe20000701670 */
[----:B------:R-:W0:Y:S01]  /*0110*/  LDCU UR6, c[0x0][0x370] ;  /* 0x00006e00ff0677ac */ /* 0x000e220008000800 */
[----:B------:R-:W-:-:S04]  /*0120*/  ISETP.GE.AND P1, PT, R3, UR9, PT ;  /* 0x0000000903007c0c */ /* 0x000fc8000bf26270 */
        /* <DEDUP_REMOVED lines=27> */
[----:B---3--:R-:W-:Y:S02]  /*02e0*/  FFMA R4, -R5, R6, R12 ;  /* 0x0000000605047223 */ /* 0x008fe4000000010c */
[----:B------:R-:W0:Y:S02]  /*02f0*/  LDC.64 R12, c[0x0][0x390] ;  /* 0x0000e400ff0c7b82 */ /* 0x000e240000000a00 */
[----:B------:R-:W1:Y:S03]  /*0300*/  F2F.F64.F32 R6, R4 ;  /* 0x0000000400067310 */ /* 0x000e660000201800 */
[----:B-1----:R-:W-:Y:S01]  /*0310*/  DSETP.GEU.AND P0, PT, R10, R6, PT ;  /* 0x000000060a00722a */ /* 0x002fe20003f0e000 */
[----:B------:R-:W-:-:S05]  /*0320*/  I2FP.F32.U32 R6, R3 ;  /* 0x0000000300067245 */ /* 0x000fca0000201000 */
[----:B--2---:R-:W-:-:S05]  /*0330*/  FFMA R6, -R5, R8, R6 ;  /* 0x0000000805067223 */ /* 0x004fca0000000106 */
[----:B------:R-:W-:-:S03]  /*0340*/  FMNMX.NAN R5, R6, 0.5, !PT ;  /* 0x3f00000006057809 */ /* 0x000fc60007820000 */
[----:B------:R-:W1:Y:S01]  /*0350*/  @!P0 F2F.F32.F64 R4, R10 ;  /* 0x0000000a00048310 */ /* 0x000e620000301000 */
[----:B------:R-:W2:Y:S07]  /*0360*/  LDC.64 R6, c[0x0][0x398] ;  /* 0x0000e600ff067b82 */ /* 0x000eae0000000a00 */
[----:B------:R-:W-:Y:S08]  /*0370*/  F2I.TRUNC.NTZ R8, R5 ;  /* 0x0000000500087305 */ /* 0x000ff0000020f100 */
[----:B-1----:R-:W1:Y:S02]  /*0380*/  F2I.TRUNC.NTZ R17, R4 ;  /* 0x0000000400117305 */ /* 0x002e64000020f100 */
[----:B-1----:R-:W-:-:S04]  /*0390*/  IMAD R3, R2, R8, R17 ;  /* 0x0000000802037224 */ /* 0x002fc800078e0211 */
[----:B0-----:R-:W-:-:S05]  /*03a0*/  IMAD.WIDE R12, R3, 0x4, R12 ;  /* 0x00000004030c7825 */ /* 0x001fca00078e020c */
[----:B------:R-:W3:Y:S01]  /*03b0*/  LDG.E R20, desc[UR6][R12.64+0x4] ;  /* 0x000004060c147981 */ /* 0x000ee2000c1e1900 */
[----:B------:R-:W-:-:S03]  /*03c0*/  IMAD.WIDE R14, R2, 0x4, R12 ;  /* 0x00000004020e7825 */ /* 0x000fc600078e020c */
[----:B------:R-:W4:Y:S04]  /*03d0*/  LDG.E R16, desc[UR6][R12.64] ;  /* 0x000000060c107981 */ /* 0x000f28000c1e1900 */
[----:B------:R-:W5:Y:S04]  /*03e0*/  LDG.E R21, desc[UR6][R14.64+0x4] ;  /* 0x000004060e157981 */ /* 0x000f68000c1e1900 */
[----:B------:R-:W5:Y:S01]  /*03f0*/  LDG.E R18, desc[UR6][R14.64] ;  /* 0x000000060e127981 */ /* 0x000f62000c1e1900 */
[----:B------:R-:W-:Y:S02]  /*0400*/  I2FP.F32.S32 R10, R8 ;  /* 0x00000008000a7245 */ /* 0x000fe40000201400 */
[----:B------:R-:W0:Y:S03]  /*0410*/  LDC.64 R8, c[0x0][0x3a8] ;  /* 0x0000ea00ff087b82 */ /* 0x000e260000000a00 */
[----:B------:R-:W-:Y:S01]  /*0420*/  FADD R10, R5, -R10 ;  /* 0x8000000a050a7221 */ /* 0x000fe20000000000 */
[----:B------:R-:W-:-:S03]  /*0430*/  I2FP.F32.S32 R17, R17 ;  /* 0x0000001100117245 */ /* 0x000fc60000201400 */
[----:B------:R-:W-:Y:S02]  /*0440*/  FADD R5, -R10, 1 ;  /* 0x3f8000000a057421 */ /* 0x000fe40000000100 */
[----:B------:R-:W-:Y:S01]  /*0450*/  FADD R4, R4, -R17 ;  /* 0x8000001104047221 */ /* 0x000fe20000000000 */
[----:B--2---:R-:W-:-:S04]  /*0460*/  IMAD.WIDE R6, R3, 0x4, R6 ;  /* 0x0000000403067825 */ /* 0x004fc800078e0206 */
[----:B0-----:R-:W-:-:S04]  /*0470*/  IMAD.WIDE R8, R0, 0x4, R8 ;  /* 0x0000000400087825 */ /* 0x001fc800078e0208 */
[C---:B---3--:R-:W-:Y:S01]  /*0480*/  FMUL R19, R5.reuse, R20 ;  /* 0x0000001405137220 */ /* 0x048fe20000400000 */
[----:B----4-:R-:W-:-:S03]  /*0490*/  FMUL R11, R5, R16 ;  /* 0x00000010050b7220 */ /* 0x010fc60000400000 */
[C---:B-----5:R-:W-:Y:S01]  /*04a0*/  FFMA R19, R10.reuse, R21, R19 ;  /* 0x000000150a137223 */ /* 0x060fe20000000013 */
[----:B------:R-:W-:Y:S01]  /*04b0*/  FFMA R18, R10, R18, R11 ;  /* 0x000000120a127223 */ /* 0x000fe2000000000b */
[C---:B------:R-:W-:Y:S02]  /*04c0*/  FADD R11, -R4.reuse, 1 ;  /* 0x3f800000040b7421 */ /* 0x040fe40000000100 */
[----:B------:R-:W-:-:S04]  /*04d0*/  FMUL R12, R4, R19 ;  /* 0x00000013040c7220 */ /* 0x000fc80000400000 */
[----:B------:R-:W-:-:S04]  /*04e0*/  FFMA R12, R11, R18, R12 ;  /* 0x000000120b0c7223 */ /* 0x000fc8000000000c */
[----:B------:R-:W-:Y:S01]  /*04f0*/  FMUL R15, R12, UR11 ;  /* 0x0000000b0c0f7c20 */ /* 0x000fe20008400000 */
[----:B------:R-:W-:Y:S02]  /*0500*/  IMAD.WIDE R12, R2, 0x4, R6 ;  /* 0x00000004020c7825 */ /* 0x000fe400078e0206 */
[----:B------:R-:W0:Y:S02]  /*0510*/  LDC.64 R2, c[0x0][0x3b0] ;  /* 0x0000ec00ff027b82 */ /* 0x000e240000000a00 */
[----:B------:R-:W-:Y:S04]  /*0520*/  STG.E desc[UR6][R8.64], R15 ;  /* 0x0000000f08007986 */ /* 0x000fe8000c101906 */
[----:B------:R-:W2:Y:S04]  /*0530*/  LDG.E R17, desc[UR6][R12.64+0x4] ;  /* 0x000004060c117981 */ /* 0x000ea8000c1e1900 */
[----:B------:R-:W3:Y:S04]  /*0540*/  LDG.E R14, desc[UR6][R6.64] ;  /* 0x00000006060e7981 */ /* 0x000ee8000c1e1900 */
[----:B------:R-:W4:Y:S04]  /*0550*/  LDG.E R18, desc[UR6][R6.64+0x4] ;  /* 0x0000040606127981 */ /* 0x000f28000c1e1900 */
[----:B------:R-:W5:Y:S01]  /*0560*/  LDG.E R16, desc[UR6][R12.64] ;  /* 0x000000060c107981 */ /* 0x000f62000c1e1900 */
[----:B0-----:R-:W-:-:S04]  /*0570*/  IMAD.WIDE R2, R0, 0x4, R2 ;  /* 0x0000000400027825 */ /* 0x001fc800078e0202 */
[----:B--2---:R-:W-:Y:S01]  /*0580*/  FMUL R20, R10, R17 ;  /* 0x000000110a147220 */ /* 0x004fe20000400000 */
[----:B---3--:R-:W-:-:S03]  /*0590*/  FMUL R17, R5, R14 ;  /* 0x0000000e05117220 */ /* 0x008fc60000400000 */
[----:B----4-:R-:W-:Y:S01]  /*05a0*/  FFMA R5, R5, R18, R20 ;  /* 0x0000001205057223 */ /* 0x010fe20000000014 */
[----:B-----5:R-:W-:-:S03]  /*05b0*/  FFMA R16, R10, R16, R17 ;  /* 0x000000100a107223 */ /* 0x020fc60000000011 */
[----:B------:R-:W-:-:S04]  /*05c0*/  FMUL R4, R4, R5 ;  /* 0x0000000504047220 */ /* 0x000fc80000400000 */
[----:B------:R-:W-:-:S04]  /*05d0*/  FFMA R4, R11, R16, R4 ;  /* 0x000000100b047223 */ /* 0x000fc80000000004 */
[----:B------:R-:W-:-:S05]  /*05e0*/  FMUL R5, R4, UR11 ;  /* 0x0000000b04057c20 */ /* 0x000fca0008400000 */
[----:B------:R-:W-:Y:S01]  /*05f0*/  STG.E desc[UR6][R2.64], R5 ;  /* 0x0000000502007986 */ /* 0x000fe2000c101906 */
[----:B------:R-:W-:Y:S05]  /*0600*/  EXIT ;  /* 0x000000000000794d */ /* 0x000fea0003800000 */
.L_x_80:
[----:B0-----:R-:W-:Y:S05]  /*0610*/  BSYNC.RECONVERGENT B0 ;  /* 0x0000000000007941 */ /* 0x001fea0003800200 */
.L_x_79:
[----:B------:R-:W0:Y:S08]  /*0620*/  LDC.64 R2, c[0x0][0x3a8] ;  /* 0x0000ea00ff027b82 */ /* 0x000e300000000a00 */
[----:B------:R-:W1:Y:S01]  /*0630*/  LDC.64 R4, c[0x0][0x3b0] ;  /* 0x0000ec00ff047b82 */ /* 0x000e620000000a00 */
[----:B0-----:R-:W-:-:S05]  /*0640*/  IMAD.WIDE R2, R0, 0x4, R2 ;  /* 0x0000000400027825 */ /* 0x001fca00078e0202 */
[----:B------:R-:W-:Y:S01]  /*0650*/  STG.E desc[UR6][R2.64], RZ ;  /* 0x000000ff02007986 */ /* 0x000fe2000c101906 */
[----:B-1----:R-:W-:-:S05]  /*0660*/  IMAD.WIDE R4, R0, 0x4, R4 ;  /* 0x0000000400047825 */ /* 0x002fca00078e0204 */
[----:B------:R-:W-:Y:S01]  /*0670*/  STG.E desc[UR6][R4.64], RZ ;  /* 0x000000ff04007986 */ /* 0x000fe2000c101906 */
[----:B------:R-:W-:Y:S05]  /*0680*/  EXIT ;  /* 0x000000000000794d */ /* 0x000fea0003800000 */
.L_x_81:
        /* <DEDUP_REMOVED lines=15> */
.L_x_154:


//--------------------- .text._Z13MakeColorLongPfS_S_S_S_S_S_S_S_iii --------------------------
	.section	.text._Z13MakeColorLongPfS_S_S_S_S_S_S_S_iii,"ax",@progbits
	.align	128
        .global         _Z13MakeColorLongPfS_S_S_S_S_S_S_S_iii
        .type           _Z13MakeColorLongPfS_S_S_S_S_S_S_S_iii,@function
        .size           _Z13MakeColorLongPfS_S_S_S_S_S_S_S_iii,(.L_x_155 - _Z13MakeColorLongPfS_S_S_S_S_S_S_S_iii)
        .other          _Z13MakeColorLongPfS_S_S_S_S_S_S_S_iii,@"STO_CUDA_ENTRY STV_DEFAULT"
_Z13MakeColorLongPfS_S_S_S_S_S_S_S_iii:
.text._Z13MakeColorLongPfS_S_S_S_S_S_S_S_iii:
[----:B------:R-:W-:Y:S01]  /*0000*/  LDC R1, c[0x0][0x37c] ;  /* 0x0000df00ff017b82 */ /* 0x000fe20000000800 */
[----:B------:R-:W0:Y:S07]  /*0010*/  S2R R0, SR_TID.Y ;  /* 0x0000000000007919 */ /* 0x000e2e0000002200 */
[----:B------:R-:W0:Y:S01]  /*0020*/  S2UR UR4, SR_CTAID.Y ;  /* 0x00000000000479c3 */ /* 0x000e220000002600 */
[----:B------:R-:W1:Y:S01]  /*0030*/  LDCU UR6, c[0x0][0x3d0] ;  /* 0x00007a00ff0677ac */ /* 0x000e620008000800 */
[----:B------:R-:W2:Y:S06]  /*0040*/  S2R R11, SR_TID.X ;  /* 0x00000000000b7919 */ /* 0x000eac0000002100 */
[----:B------:R-:W0:Y:S08]  /*0050*/  LDC R5, c[0x0][0x364] ;  /* 0x0000d900ff057b82 */ /* 0x000e300000000800 */
[----:B------:R-:W2:Y:S08]  /*0060*/  S2UR UR5, SR_CTAID.X ;  /* 0x00000000000579c3 */ /* 0x000eb00000002500 */
[----:B------:R-:W2:Y:S08]  /*0070*/  LDC R4, c[0x0][0x360] ;  /* 0x0000d800ff047b82 */ /* 0x000eb00000000800 */
[----:B------:R-:W3:Y:S01]  /*0080*/  LDC.64 R2, c[0x0][0x3c8] ;  /* 0x0000f200ff027b82 */ /* 0x000ee20000000a00 */
[----:B0-----:R-:W-:-:S07]  /*0090*/  IMAD R0, R5, UR4, R0 ;  /* 0x0000000405007c24 */ /* 0x001fce000f8e0200 */
[----:B------:R-:W0:Y:S01]  /*00a0*/  LDC.64 R6, c[0x0][0x390] ;  /* 0x0000e400ff067b82 */ /* 0x000e220000000a00 */
[----:B--2---:R-:W-:Y:S01]  /*00b0*/  IMAD R11, R4, UR5, R11 ;  /* 0x00000005040b7c24 */ /* 0x004fe2000f8e020b */
[----:B------:R-:W2:Y:S06]  /*00c0*/  LDCU.64 UR4, c[0x0][0x358] ;  /* 0x00006b00ff0477ac */ /* 0x000eac0008000a00 */
[----:B------:R-:W4:Y:S01]  /*00d0*/  LDC.64 R4, c[0x0][0x3c0] ;  /* 0x0000f000ff047b82 */ /* 0x000f220000000a00 */
[----:B---3--:R-:W-:Y:S02]  /*00e0*/  ISETP.GE.AND P0, PT, R0, R3, PT ;  /* 0x000000030000720c */ /* 0x008fe40003f06270 */
[----:B------:R-:W-:-:S05]  /*00f0*/  ISETP.GE.AND P1, PT, R11, R2, PT ;  /* 0x000000020b00720c */ /* 0x000fca0003f26270 */
[----:B------:R-:W3:Y:S01]  /*0100*/  LDC.64 R8, c[0x0][0x388] ;  /* 0x0000e200ff087b82 */ /* 0x000ee20000000a00 */
[----:B------:R-:W-:Y:S02]  /*0110*/  SEL R3, R0, RZ, !P0 ;  /* 0x000000ff00037207 */ /* 0x000fe40004000000 */
[----:B------:R-:W-:-:S05]  /*0120*/  SEL R0, R11, RZ, !P1 ;  /* 0x000000ff0b007207 */ /* 0x000fca0004800000 */
[----:B------:R-:W-:Y:S01]  /*0130*/  IMAD R0, R3, R2, R0 ;  /* 0x0000000203007224 */ /* 0x000fe200078e0200 */
[----:B------:R-:W5:Y:S03]  /*0140*/  LDC.64 R12, c[0x0][0x3b0] ;  /* 0x0000ec00ff0c7b82 */ /* 0x000f660000000a00 */
[----:B0-----:R-:W-:-:S05]  /*0150*/  IMAD.WIDE R6, R0, 0x4, R6 ;  /* 0x0000000400067825 */ /* 0x001fca00078e0206 */
[----:B--2---:R0:W2:Y:S01]  /*0160*/  LDG.E R15, desc[UR4][R6.64] ;  /* 0x00000004060f7981 */ /* 0x0040a2000c1e1900 */
[----:B-1----:R-:W-:-:S05]  /*0170*/  IMAD R10, R2, UR6, RZ ;  /* 0x00000006020a7c24 */ /* 0x002fca000f8e02ff */
[----:B------:R-:W-:Y:S01]  /*0180*/  ISETP.GE.AND P0, PT, R11, R10, PT ;  /* 0x0000000a0b00720c */ /* 0x000fe20003f06270 */
[----:B---3--:R-:W-:-:S03]  /*0190*/  IMAD.WIDE R8, R0, 0x4, R8 ;  /* 0x0000000400087825 */ /* 0x008fc600078e0208 */
[----:B------:R-:W-:Y:S01]  /*01a0*/  SEL R11, R11, RZ, !P0 ;  /* 0x000000ff0b0b7207 */ /* 0x000fe20004000000 */
[----:B0-----:R-:W0:Y:S04]  /*01b0*/  LDC.64 R6, c[0x0][0x380] ;  /* 0x0000e000ff067b82 */ /* 0x001e280000000a00 */
[----:B------:R-:W-:-:S05]  /*01c0*/  IMAD R11, R3, R10, R11 ;  /* 0x0000000a030b7224 */ /* 0x000fca00078e020b */
[----:B------:R-:W-:-:S05]  /*01d0*/  SHF.L.U32 R11, R11, 0x2, RZ ;  /* 0x000000020b0b7819 */ /* 0x000fca00000006ff */
[----:B----4-:R-:W-:Y:S02]  /*01e0*/  IMAD.WIDE R4, R11, 0x4, R4 ;  /* 0x000000040b047825 */ /* 0x010fe400078e0204 */
[----:B------:R-:W1:Y:S03]  /*01f0*/  LDC.64 R10, c[0x0][0x398] ;  /* 0x0000e600ff0a7b82 */ /* 0x000e660000000a00 */
[----:B--2---:R-:W-:Y:S04]  /*0200*/  STG.E desc[UR4][R4.64], R15 ;  /* 0x0000000f04007986 */ /* 0x004fe8000c101904 */
[----:B------:R2:W3:Y:S01]  /*0210*/  LDG.E R3, desc[UR4][R8.64] ;  /* 0x0000000408037981 */ /* 0x0004e2000c1e1900 */
[----:B0-----:R-:W-:-:S04]  /*0220*/  IMAD.WIDE R6, R0, 0x4, R6 ;  /* 0x0000000400067825 */ /* 0x001fc800078e0206 */
[----:B-1----:R-:W-:-:S04]  /*0230*/  IMAD.WIDE R10, R0, 0x4, R10 ;  /* 0x00000004000a7825 */ /* 0x002fc800078e020a */
[----:B-----5:R-:W-:Y:S01]  /*0240*/  IMAD.WIDE R12, R0, 0x4, R12 ;  /* 0x00000004000c7825 */ /* 0x020fe200078e020c */
[----:B--2---:R-:W0:Y:S01]  /*0250*/  LDC.64 R8, c[0x0][0x3a8] ;  /* 0x0000ea00ff087b82 */ /* 0x004e220000000a00 */
[----:B---3--:R1:W-:Y:S04]  /*0260*/  STG.E desc[UR4][R4.64+0x4], R3 ;  /* 0x0000040304007986 */ /* 0x0083e8000c101904 */
[----:B------:R-:W2:Y:S04]  /*0270*/  LDG.E R17, desc[UR4][R6.64] ;  /* 0x0000000406117981 */ /* 0x000ea8000c1e1900 */
[----:B--2---:R-:W-:Y:S04]  /*0280*/  STG.E desc[UR4][R4.64+0x8], R17 ;  /* 0x0000081104007986 */ /* 0x004fe8000c101904 */
[----:B------:R-:W2:Y:S01]  /*0290*/  LDG.E R11, desc[UR4][R10.64] ;  /* 0x000000040a0b7981 */ /* 0x000ea2000c1e1900 */
[----:B-1----:R-:W-:-:S03]  /*02a0*/  IMAD.WIDE R2, R2, 0x10, R4 ;  /* 0x0000001002027825 */ /* 0x002fc600078e0204 */
[----:B--2---:R1:W-:Y:S04]  /*02b0*/  STG.E desc[UR4][R4.64+0xc], R11 ;  /* 0x00000c0b04007986 */ /* 0x0043e8000c101904 */
[----:B------:R-:W2:Y:S01]  /*02c0*/  LDG.E R13, desc[UR4][R12.64] ;  /* 0x000000040c0d7981 */ /* 0x000ea2000c1e1900 */
[C---:B0-----:R-:W-:Y:S02]  /*02d0*/  IMAD.WIDE R6, R0.reuse, 0x4, R8 ;  /* 0x0000000400067825 */ /* 0x041fe400078e0208 */
[----:B------:R-:W0:Y:S01]  /*02e0*/  LDC.64 R8, c[0x0][0x3a0] ;  /* 0x0000e800ff087b82 */ /* 0x000e220000000a00 */
[----:B--2---:R-:W-:Y:S04]  /*02f0*/  STG.E desc[UR4][R2.64], R13 ;  /* 0x0000000d02007986 */ /* 0x004fe8000c101904 */
[----:B------:R-:W2:Y:S01]  /*0300*/  LDG.E R7, desc[UR4][R6.64] ;  /* 0x0000000406077981 */ /* 0x000ea2000c1e1900 */
[----:B0-----:R-:W-:-:S04]  /*0310*/  IMAD.WIDE R8, R0, 0x4, R8 ;  /* 0x0000000400087825 */ /* 0x001fc800078e0208 */
[----:B-1----:R-:W-:Y:S01]  /*0320*/  HFMA2 R5, -RZ, RZ, 1.875, 0 ;  /* 0x3f800000ff057431 */ /* 0x002fe200000001ff */
[----:B--2---:R-:W-:Y:S04]  /*0330*/  STG.E desc[UR4][R2.64+0x4], R7 ;  /* 0x0000040702007986 */ /* 0x004fe8000c101904 */
[----:B------:R-:W2:Y:S04]  /*0340*/  LDG.E R9, desc[UR4][R8.64] ;  /* 0x0000000408097981 */ /* 0x000ea8000c1e1900 */
[----:B------:R-:W-:Y:S04]  /*0350*/  STG.E desc[UR4][R2.64+0xc], R5 ;  /* 0x00000c0502007986 */ /* 0x000fe8000c101904 */
[----:B--2---:R-:W-:Y:S01]  /*0360*/  STG.E desc[UR4][R2.64+0x8], R9 ;  /* 0x0000080902007986 */ /* 0x004fe2000c101904 */
[----:B------:R-:W-:Y:S05]  /*0370*/  EXIT ;  /* 0x000000000000794d */ /* 0x000fea0003800000 */
.L_x_82:
        /* <DEDUP_REMOVED lines=16> */
.L_x_155:


//--------------------- .text._Z9MakeColorPfS_S_S_S_ii --------------------------
	.section	.text._Z9MakeColorPfS_S_S_S_ii,"ax",@progbits
	.align	128
        .global         _Z9MakeColorPfS_S_S_S_ii
        .type           _Z9MakeColorPfS_S_S_S_ii,@function
        .size           _Z9MakeColorPfS_S_S_S_ii,(.L_x_156 - _Z9MakeColorPfS_S_S_S_ii)
        .other          _Z9MakeColorPfS_S_S_S_ii,@"STO_CUDA_ENTRY STV_DEFAULT"
_Z9MakeColorPfS_S_S_S_ii:
.text._Z9MakeColorPfS_S_S_S_ii:
        /* <DEDUP_REMOVED lines=13> */
[----:B------:R-:W-:-:S06]  /*00d0*/  SEL R0, R0, RZ, !P0 ;  /* 0x000000ff00007207 */ /* 0x000fcc0004000000 */
[----:B------:R-:W1:Y:S01]  /*00e0*/  LDC.64 R4, c[0x0][0x380] ;  /* 0x0000e000ff047b82 */ /* 0x000e620000000a00 */
[----:B--2---:R-:W-:Y:S01]  /*00f0*/  IMAD R10, R11, UR5, R10 ;  /* 0x000000050b0a7c24 */ /* 0x004fe2000f8e020a */
[----:B------:R-:W2:Y:S04]  /*0100*/  LDCU.64 UR4, c[0x0][0x358] ;  /* 0x00006b00ff0477ac */ /* 0x000ea80008000a00 */
[C---:B------:R-:W-:Y:S02]  /*0110*/  ISETP.GE.AND P1, PT, R10.reuse, UR9, PT ;  /* 0x000000090a007c0c */ /* 0x040fe4000bf26270 */
[----:B------:R-:W5:Y:S02]  /*0120*/  LDC.64 R2, c[0x0][0x398] ;  /* 0x0000e600ff027b82 */ /* 0x000f640000000a00 */
[----:B------:R-:W-:Y:S01]  /*0130*/  SEL R11, R10, RZ, !P1 ;  /* 0x000000ff0a0b7207 */ /* 0x000fe20004800000 */
[----:B---3--:R-:W-:-:S04]  /*0140*/  IMAD R10, R13, UR6, RZ ;  /* 0x000000060d0a7c24 */ /* 0x008fc8000f8e02ff */
[----:B------:R-:W-:Y:S02]  /*0150*/  IMAD R13, R11, R10, R0 ;  /* 0x0000000a0b0d7224 */ /* 0x000fe400078e0200 */
[----:B------:R-:W3:Y:S02]  /*0160*/  LDC.64 R10, c[0x0][0x3a0] ;  /* 0x0000e800ff0a7b82 */ /* 0x000ee40000000a00 */
[----:B----4-:R-:W-:-:S04]  /*0170*/  IMAD.WIDE R8, R13, 0x4, R8 ;  /* 0x000000040d087825 */ /* 0x010fc800078e0208 */
[C---:B0-----:R-:W-:Y:S02]  /*0180*/  IMAD.WIDE R6, R13.reuse, 0x4, R6 ;  /* 0x000000040d067825 */ /* 0x041fe400078e0206 */
[----:B--2---:R-:W2:Y:S02]  /*0190*/  LDG.E R9, desc[UR4][R8.64] ;  /* 0x0000000408097981 */ /* 0x004ea4000c1e1900 */
[C---:B-1----:R-:W-:Y:S02]  /*01a0*/  IMAD.WIDE R4, R13.reuse, 0x4, R4 ;  /* 0x000000040d047825 */ /* 0x042fe400078e0204 */
[----:B------:R-:W4:Y:S02]  /*01b0*/  LDG.E R7, desc[UR4][R6.64] ;  /* 0x0000000406077981 */ /* 0x000f24000c1e1900 */
[C---:B-----5:R-:W-:Y:S02]  /*01c0*/  IMAD.WIDE R2, R13.reuse, 0x4, R2 ;  /* 0x000000040d027825 */ /* 0x060fe400078e0202 */
[----:B------:R-:W5:Y:S04]  /*01d0*/  LDG.E R5, desc[UR4][R4.64] ;  /* 0x0000000404057981 */ /* 0x000f68000c1e1900 */
[----:B------:R-:W5:Y:S01]  /*01e0*/  LDG.E R3, desc[UR4][R2.64] ;  /* 0x0000000402037981 */ /* 0x000f62000c1e1900 */
[----:B------:R-:W-:-:S05]  /*01f0*/  SHF.L.U32 R13, R13, 0x2, RZ ;  /* 0x000000020d0d7819 */ /* 0x000fca00000006ff */
[----:B---3--:R-:W-:-:S05]  /*0200*/  IMAD.WIDE R10, R13, 0x4, R10 ;  /* 0x000000040d0a7825 */ /* 0x008fca00078e020a */
[----:B--2---:R-:W-:Y:S04]  /*0210*/  STG.E desc[UR4][R10.64], R9 ;  /* 0x000000090a007986 */ /* 0x004fe8000c101904 */
[----:B----4-:R-:W-:Y:S04]  /*0220*/  STG.E desc[UR4][R10.64+0x4], R7 ;  /* 0x000004070a007986 */ /* 0x010fe8000c101904 */
[----:B-----5:R-:W-:Y:S04]  /*0230*/  STG.E desc[UR4][R10.64+0x8], R5 ;  /* 0x000008050a007986 */ /* 0x020fe8000c101904 */
[----:B------:R-:W-:Y:S01]  /*0240*/  STG.E desc[UR4][R10.64+0xc], R3 ;  /* 0x00000c030a007986 */ /* 0x000fe2000c101904 */
[----:B------:R-:W-:Y:S05]  /*0250*/  EXIT ;  /* 0x000000000000794d */ /* 0x000fea0003800000 */
.L_x_83:
        /* <DEDUP_REMOVED lines=10> */
.L_x_156:


//--------------------- .text._Z9MakeColorPfS_S_S_ii --------------------------
	.section	.text._Z9MakeColorPfS_S_S_ii,"ax",@progbits
	.align	128
        .global         _Z9MakeColorPfS_S_S_ii
        .type           _Z9MakeColorPfS_S_S_ii,@function
        .size           _Z9MakeColorPfS_S_S_ii,(.L_x_157 - _Z9MakeColorPfS_S_S_ii)
        .other          _Z9MakeColorPfS_S_S_ii,@"STO_CUDA_ENTRY STV_DEFAULT"
_Z9MakeColorPfS_S_S_ii:
.text._Z9MakeColorPfS_S_S_ii:
        /* <DEDUP_REMOVED lines=17> */
[----:B------:R-:W-:-:S04]  /*0110*/  ISETP.GE.AND P1, PT, R8, UR9, PT ;  /* 0x0000000908007c0c */ /* 0x000fc8000bf26270 */
        /* <DEDUP_REMOVED lines=8> */
[----:B------:R-:W4:Y:S04]  /*01a0*/  LDG.E R5, desc[UR4][R4.64] ;  /* 0x0000000404057981 */ /* 0x000f28000c1e1900 */
[----:B------:R-:W5:Y:S01]  /*01b0*/  LDG.E R3, desc[UR4][R2.64] ;  /* 0x0000000402037981 */ /* 0x000f62000c1e1900 */
[----:B------:R-:W-:-:S05]  /*01c0*/  SHF.L.U32 R11, R11, 0x2, RZ ;  /* 0x000000020b0b7819 */ /* 0x000fca00000006ff */
[----:B---3--:R-:W-:-:S04]  /*01d0*/  IMAD.WIDE R8, R11, 0x4, R8 ;  /* 0x000000040b087825 */ /* 0x008fc800078e0208 */
[----:B------:R-:W-:-:S05]  /*01e0*/  HFMA2 R11, -RZ, RZ, 1.875, 0 ;  /* 0x3f800000ff0b7431 */ /* 0x000fca00000001ff */
[----:B------:R-:W-:Y:S04]  /*01f0*/  STG.E desc[UR4][R8.64+0xc], R11 ;  /* 0x00000c0b08007986 */ /* 0x000fe8000c101904 */
[----:B--2---:R-:W-:Y:S04]  /*0200*/  STG.E desc[UR4][R8.64], R7 ;  /* 0x0000000708007986 */ /* 0x004fe8000c101904 */
[----:B----4-:R-:W-:Y:S04]  /*0210*/  STG.E desc[UR4][R8.64+0x4], R5 ;  /* 0x0000040508007986 */ /* 0x010fe8000c101904 */
[----:B-----5:R-:W-:Y:S01]  /*0220*/  STG.E desc[UR4][R8.64+0x8], R3 ;  /* 0x0000080308007986 */ /* 0x020fe2000c101904 */
[----:B------:R-:W-:Y:S05]  /*0230*/  EXIT ;  /* 0x000000000000794d */ /* 0x000fea0003800000 */
.L_x_84:
        /* <DEDUP_REMOVED lines=12> */
.L_x_157:


//--------------------- .text._Z9MakeColorPfPiii  --------------------------
	.section	.text._Z9MakeColorPfPiii,"ax",@progbits
	.align	128
        .global         _Z9MakeColorPfPiii
        .type           _Z9MakeColorPfPiii,@function
        .size           _Z9MakeColorPfPiii,(.L_x_158 - _Z9MakeColorPfPiii)
        .other          _Z9MakeColorPfPiii,@"STO_CUDA_ENTRY STV_DEFAULT"
_Z9MakeColorPfPiii:
.text._Z9MakeColorPfPiii:
        /* <DEDUP_REMOVED lines=11> */
[----:B-1----:R-:W-:-:S04]  /*00b0*/  ISETP.GE.AND P0, PT, R0, UR8, PT ;  /* 0x0000000800007c0c */ /* 0x002fc8000bf06270 */
[----:B------:R-:W-:Y:S01]  /*00c0*/  SEL R0, R0, RZ, !P0 ;  /* 0x000000ff00007207 */ /* 0x000fe20004000000 */
[----:B--2---:R-:W-:Y:S01]  /*00d0*/  IMAD R4, R5, UR5, R4 ;  /* 0x0000000505047c24 */ /* 0x004fe2000f8e0204 */
[----:B------:R-:W0:Y:S04]  /*00e0*/  LDCU.64 UR4, c[0x0][0x358] ;  /* 0x00006b00ff0477ac */ /* 0x000e280008000a00 */
[----:B------:R-:W-:-:S04]  /*00f0*/  ISETP.GE.AND P1, PT, R4, UR9, PT ;  /* 0x0000000904007c0c */ /* 0x000fc8000bf26270 */
[----:B------:R-:W-:Y:S01]  /*0100*/  SEL R5, R4, RZ, !P1 ;  /* 0x000000ff04057207 */ /* 0x000fe20004800000 */
[----:B---3--:R-:W-:-:S04]  /*0110*/  IMAD R4, R7, UR6, RZ ;  /* 0x0000000607047c24 */ /* 0x008fc8000f8e02ff */
[----:B------:R-:W-:Y:S02]  /*0120*/  IMAD R7, R5, R4, R0 ;  /* 0x0000000405077224 */ /* 0x000fe400078e0200 */
[----:B------:R-:W1:Y:S02]  /*0130*/  LDC.64 R4, c[0x0][0x388] ;  /* 0x0000e200ff047b82 */ /* 0x000e640000000a00 */
[----:B----4-:R-:W-:-:S06]  /*0140*/  IMAD.WIDE R2, R7, 0x4, R2 ;  /* 0x0000000407027825 */ /* 0x010fcc00078e0202 */
[----:B0-----:R-:W2:Y:S01]  /*0150*/  LDG.E R2, desc[UR4][R2.64] ;  /* 0x0000000402027981 */ /* 0x001ea2000c1e1900 */
[----:B-1----:R-:W-:-:S04]  /*0160*/  IMAD.WIDE R4, R7, 0x4, R4 ;  /* 0x0000000407047825 */ /* 0x002fc800078e0204 */
[----:B--2---:R-:W-:-:S06]  /*0170*/  FMUL R0, R2, 255 ;  /* 0x437f000002007820 */ /* 0x004fcc0000400000 */
[----:B------:R-:W0:Y:S02]  /*0180*/  F2I.TRUNC.NTZ R0, R0 ;  /* 0x0000000000007305 */ /* 0x000e24000020f100 */
[----:B0-----:R-:W-:-:S04]  /*0190*/  VIMNMX R6, PT, PT, RZ, R0, !PT ;  /* 0x00000000ff067248 */ /* 0x001fc80007fe0100 */
[----:B------:R-:W-:-:S04]  /*01a0*/  VIMNMX R6, PT, PT, R6, 0xff, PT ;  /* 0x000000ff06067848 */ /* 0x000fc80003fe0100 */
[C---:B------:R-:W-:Y:S01]  /*01b0*/  SHF.L.U32 R8, R6.reuse, 0x8, RZ ;  /* 0x0000000806087819 */ /* 0x040fe200000006ff */
[----:B------:R-:W-:-:S05]  /*01c0*/  IMAD.U32 R9, R6, 0x10000, RZ ;  /* 0x0001000006097824 */ /* 0x000fca00078e00ff */
[----:B------:R-:W-:-:S04]  /*01d0*/  LOP3.LUT R8, R6, R9, R8, 0xfe, !PT ;  /* 0x0000000906087212 */ /* 0x000fc800078efe08 */
[----:B------:R-:W-:-:S05]  /*01e0*/  LOP3.LUT R7, R8, 0xff000000, RZ, 0xfc, !PT ;  /* 0xff00000008077812 */ /* 0x000fca00078efcff */
[----:B------:R-:W-:Y:S01]  /*01f0*/  STG.E desc[UR4][R4.64], R7 ;  /* 0x0000000704007986 */ /* 0x000fe2000c101904 */
[----:B------:R-:W-:Y:S05]  /*0200*/  EXIT ;  /* 0x000000000000794d */ /* 0x000fea0003800000 */
.L_x_85:
        /* <DEDUP_REMOVED lines=15> */
.L_x_158:


//--------------------- .text._Z9AddSourcePfS_fii --------------------------
	.section	.text._Z9AddSourcePfS_fii,"ax",@progbits
	.align	128
        .global         _Z9AddSourcePfS_fii
        .type           _Z9AddSourcePfS_fii,@function
        .size           _Z9AddSourcePfS_fii,(.L_x_159 - _Z9AddSourcePfS_fii)
        .other          _Z9AddSourcePfS_fii,@"STO_CUDA_ENTRY STV_DEFAULT"
_Z9AddSourcePfS_fii:
.text._Z9AddSourcePfS_fii:
[----:B------:R-:W-:Y:S01]  /*0000*/  LDC R1, c[0x0][0x37c] ;  /* 0x0000df00ff017b82 */ /* 0x000fe20000000800 */
[----:B------:R-:W0:Y:S07]  /*0010*/  S2R R0, SR_TID.X ;  /* 0x0000000000007919 */ /* 0x000e2e0000002100 */
[----:B------:R-:W0:Y:S01]  /*0020*/  LDC R9, c[0x0][0x360] ;  /* 0x0000d800ff097b82 */ /* 0x000e220000000800 */
[----:B------:R-:W1:Y:S01]  /*0030*/  LDCU.64 UR8, c[0x0][0x390] ;  /* 0x00007200ff0877ac */ /* 0x000e620008000a00 */
[----:B------:R-:W2:Y:S01]  /*0040*/  S2R R6, SR_TID.Y ;  /* 0x0000000000067919 */ /* 0x000ea20000002200 */
[----:B------:R-:W3:Y:S05]  /*0050*/  LDCU UR7, c[0x0][0x398] ;  /* 0x00007300ff0777ac */ /* 0x000eea0008000800 */
[----:B------:R-:W0:Y:S08]  /*0060*/  S2UR UR4, SR_CTAID.X ;  /* 0x00000000000479c3 */ /* 0x000e300000002500 */
[----:B------:R-:W2:Y:S08]  /*0070*/  S2UR UR5, SR_CTAID.Y ;  /* 0x00000000000579c3 */ /* 0x000eb00000002600 */
[----:B------:R-:W2:Y:S01]  /*0080*/  LDC R7, c[0x0][0x364] ;  /* 0x0000d900ff077b82 */ /* 0x000ea20000000800 */
[----:B------:R-:W4:Y:S07]  /*0090*/  LDCU UR6, c[0x0][0x370] ;  /* 0x00006e00ff0677ac */ /* 0x000f2e0008000800 */
[----:B------:R-:W5:Y:S01]  /*00a0*/  LDC.64 R2, c[0x0][0x388] ;  /* 0x0000e200ff027b82 */ /* 0x000f620000000a00 */
[----:B0-----:R-:W-:-:S05]  /*00b0*/  IMAD R0, R9, UR4, R0 ;  /* 0x0000000409007c24 */ /* 0x001fca000f8e0200 */
[C---:B-1----:R-:W-:Y:S02]  /*00c0*/  ISETP.GE.AND P0, PT, R0.reuse, UR9, PT ;  /* 0x0000000900007c0c */ /* 0x042fe4000bf06270 */
[----:B------:R-:W0:Y:S02]  /*00d0*/  LDC.64 R4, c[0x0][0x380] ;  /* 0x0000e000ff047b82 */ /* 0x000e240000000a00 */
[----:B------:R-:W-:Y:S01]  /*00e0*/  SEL R0, R0, RZ, !P0 ;  /* 0x000000ff00007207 */ /* 0x000fe20004000000 */
[----:B--2---:R-:W-:Y:S01]  /*00f0*/  IMAD R6, R7, UR5, R6 ;  /* 0x0000000507067c24 */ /* 0x004fe2000f8e0206 */
[----:B------:R-:W1:Y:S04]  /*0100*/  LDCU.64 UR4, c[0x0][0x358] ;  /* 0x00006b00ff0477ac */ /* 0x000e680008000a00 */
[----:B---3--:R-:W-:-:S04]  /*0110*/  ISETP.GE.AND P1, PT, R6, UR7, PT ;  /* 0x0000000706007c0c */ /* 0x008fc8000bf26270 */
[----:B------:R-:W-:Y:S01]  /*0120*/  SEL R7, R6, RZ, !P1 ;  /* 0x000000ff06077207 */ /* 0x000fe20004800000 */
[----:B----4-:R-:W-:-:S04]  /*0130*/  IMAD R6, R9, UR6, RZ ;  /* 0x0000000609067c24 */ /* 0x010fc8000f8e02ff */
[----:B------:R-:W-:-:S04]  /*0140*/  IMAD R7, R7, R6, R0 ;  /* 0x0000000607077224 */ /* 0x000fc800078e0200 */
[----:B-----5:R-:W-:-:S04]  /*0150*/  IMAD.WIDE R2, R7, 0x4, R2 ;  /* 0x0000000407027825 */ /* 0x020fc800078e0202 */
[----:B0-----:R-:W-:Y:S02]  /*0160*/  IMAD.WIDE R4, R7, 0x4, R4 ;  /* 0x0000000407047825 */ /* 0x001fe400078e0204 */
[----:B-1----:R-:W2:Y:S04]  /*0170*/  LDG.E R2, desc[UR4][R2.64] ;  /* 0x0000000402027981 */ /* 0x002ea8000c1e1900 */
[----:B------:R-:W2:Y:S02]  /*0180*/  LDG.E R7, desc[UR4][R4.64] ;  /* 0x0000000404077981 */ /* 0x000ea4000c1e1900 */
[----:B--2---:R-:W-:-:S05]  /*0190*/  FFMA R7, R2, UR8, R7 ;  /* 0x0000000802077c23 */ /* 0x004fca0008000007 */
[----:B------:R-:W-:Y:S01]  /*01a0*/  STG.E desc[UR4][R4.64], R7 ;  /* 0x0000000704007986 */ /* 0x000fe2000c101904 */
[----:B------:R-:W-:Y:S05]  /*01b0*/  EXIT ;  /* 0x000000000000794d */ /* 0x000fea0003800000 */
.L_x_86:
        /* <DEDUP_REMOVED lines=12> */
.L_x_159:


//--------------------- .text._Z10MakeSourcePiS_ii --------------------------
	.section	.text._Z10MakeSourcePiS_ii,"ax",@progbits
	.align	128
        .global         _Z10MakeSourcePiS_ii
        .type           _Z10MakeSourcePiS_ii,@function
        .size           _Z10MakeSourcePiS_ii,(.L_x_160 - _Z10MakeSourcePiS_ii)
        .other          _Z10MakeSourcePiS_ii,@"STO_CUDA_ENTRY STV_DEFAULT"
_Z10MakeSourcePiS_ii:
.text._Z10MakeSourcePiS_ii:
        /* <DEDUP_REMOVED lines=22> */
[----:B-1----:R-:W-:Y:S01]  /*0160*/  IMAD.WIDE R4, R7, 0x4, R4 ;  /* 0x0000000407047825 */ /* 0x002fe200078e0204 */
[----:B--2---:R-:W-:-:S05]  /*0170*/  LOP3.LUT R7, R2, 0x1, RZ, 0xc0, !PT ;  /* 0x0000000102077812 */ /* 0x004fca00078ec0ff */
[----:B------:R-:W-:Y:S01]  /*0180*/  STG.E desc[UR4][R4.64], R7 ;  /* 0x0000000704007986 */ /* 0x000fe2000c101904 */
[----:B------:R-:W-:Y:S05]  /*0190*/  EXIT ;  /* 0x000000000000794d */ /* 0x000fea0003800000 */
.L_x_87:
        /* <DEDUP_REMOVED lines=14> */
.L_x_160:


//--------------------- .text._Z10MakeSourcePiPfii --------------------------
	.section	.text._Z10MakeSourcePiPfii,"ax",@progbits
	.align	128
        .global         _Z10MakeSourcePiPfii
        .type           _Z10MakeSourcePiPfii,@function
        .size           _Z10MakeSourcePiPfii,(.L_x_143 - _Z10MakeSourcePiPfii)
        .other          _Z10MakeSourcePiPfii,@"STO_CUDA_ENTRY STV_DEFAULT"
_Z10MakeSourcePiPfii:
.text._Z10MakeSourcePiPfii:
        /* <DEDUP_REMOVED lines=11> */
[----:B-1----:R-:W-:Y:S01]  /*00b0*/  ISETP.GE.AND P0, PT, R0, UR6, PT ;  /* 0x0000000600007c0c */ /* 0x002fe2000bf06270 */
[----:B--2---:R-:W-:-:S03]  /*00c0*/  IMAD R3, R2, UR5, R3 ;  /* 0x0000000502037c24 */ /* 0x004fc6000f8e0203 */
[----:B------:R-:W-:Y:S01]  /*00d0*/  SEL R2, R0, RZ, !P0 ;  /* 0x000000ff00027207 */ /* 0x000fe20004000000 */
[----:B---3--:R-:W-:Y:S01]  /*00e0*/  IMAD R0, R7, UR8, RZ ;  /* 0x0000000807007c24 */ /* 0x008fe2000f8e02ff */
[C---:B------:R-:W-:Y:S01]  /*00f0*/  ISETP.GE.AND P1, PT, R3.reuse, UR7, PT ;  /* 0x0000000703007c0c */ /* 0x040fe2000bf26270 */
[----:B------:R-:W0:Y:S03]  /*0100*/  LDCU.64 UR6, c[0x0][0x358] ;  /* 0x00006b00ff0677ac */ /* 0x000e260008000a00 */
[----:B------:R-:W-:-:S05]  /*0110*/  SEL R3, R3, RZ, !P1 ;  /* 0x000000ff03037207 */ /* 0x000fca0004800000 */
[----:B------:R-:W-:-:S04]  /*0120*/  IMAD R2, R3, R0, R2 ;  /* 0x0000000003027224 */ /* 0x000fc800078e0202 */
[----:B----4-:R-:W-:-:S05]  /*0130*/  IMAD.WIDE R4, R2, 0x4, R4 ;  /* 0x0000000402047825 */ /* 0x010fca00078e0204 */
[----:B0-----:R-:W2:Y:S01]  /*0140*/  LDG.E.U8 R0, desc[UR6][R4.64+0x2] ;  /* 0x0000020604007981 */ /* 0x001ea2000c1e1100 */
[----:B------:R-:W-:Y:S01]  /*0150*/  IMAD.MOV.U32 R6, RZ, RZ, 0x3b808081 ;  /* 0x3b808081ff067424 */ /* 0x000fe200078e00ff */
[----:B------:R-:W-:Y:S01]  /*0160*/  BSSY.RECONVERGENT B1, `(.L_x_88) ;  /* 0x000000c000017945 */ /* 0x000fe20003800200 */
[----:B------:R-:W-:-:S04]  /*0170*/  IMAD.MOV.U32 R3, RZ, RZ, 0x437f0000 ;  /* 0x437f0000ff037424 */ /* 0x000fc800078e00ff */
[----:B------:R-:W-:-:S04]  /*0180*/  FFMA R3, R6, -R3, 1 ;  /* 0x3f80000006037423 */ /* 0x000fc80000000803 */
[----:B------:R-:W-:Y:S01]  /*0190*/  FFMA R3, R3, R6, 0.0039215688593685626984 ;  /* 0x3b80808103037423 */ /* 0x000fe20000000006 */
[----:B--2---:R-:W-:-:S04]  /*01a0*/  I2FP.F32.U32 R0, R0 ;  /* 0x0000000000007245 */ /* 0x004fc80000201000 */
[----:B------:R-:W0:Y:S01]  /*01b0*/  FCHK P0, R0, 255 ;  /* 0x437f000000007902 */ /* 0x000e220000000000 */
[----:B------:R-:W-:-:S04]  /*01c0*/  FFMA R6, R0, R3, RZ ;  /* 0x0000000300067223 */ /* 0x000fc800000000ff */
[----:B------:R-:W-:-:S04]  /*01d0*/  FFMA R7, R6, -255, R0 ;  /* 0xc37f000006077823 */ /* 0x000fc80000000000 */
[----:B------:R-:W-:Y:S01]  /*01e0*/  FFMA R7, R3, R7, R6 ;  /* 0x0000000703077223 */ /* 0x000fe20000000006 */
[----:B0-----:R-:W-:Y:S06]  /*01f0*/  @!P0 BRA `(.L_x_89) ;  /* 0x0000000000088947 */ /* 0x001fec0003800000 */
[----:B------:R-:W-:-:S07]  /*0200*/  MOV R4, 0x220 ;  /* 0x0000022000047802 */ /* 0x000fce0000000f00 */
[----:B------:R-:W-:Y:S05]  /*0210*/  CALL.REL.NOINC `($__internal_5_$__cuda_sm3x_div_rn_noftz_f32_slowpath) ;  /* 0x0000000000147944 */ /* 0x000fea0003c00000 */
.L_x_89:
[----:B------:R-:W-:Y:S05]  /*0220*/  BSYNC.RECONVERGENT B1 ;  /* 0x0000000000017941 */ /* 0x000fea0003800200 */
.L_x_88:
[----:B------:R-:W0:Y:S02]  /*0230*/  LDC.64 R4, c[0x0][0x388] ;  /* 0x0000e200ff047b82 */ /* 0x000e240000000a00 */
[----:B0-----:R-:W-:-:S05]  /*0240*/  IMAD.WIDE R2, R2, 0x4, R4 ;  /* 0x0000000402027825 */ /* 0x001fca00078e0204 */
[----:B------:R-:W-:Y:S01]  /*0250*/  STG.E desc[UR6][R2.64], R7 ;  /* 0x0000000702007986 */ /* 0x000fe2000c101906 */
[----:B------:R-:W-:Y:S05]  /*0260*/  EXIT ;  /* 0x000000000000794d */ /* 0x000fea0003800000 */
        .weak           $__internal_5_$__cuda_sm3x_div_rn_noftz_f32_slowpath
        .type           $__internal_5_$__cuda_sm3x_div_rn_noftz_f32_slowpath,@function
        .size           $__internal_5_$__cuda_sm3x_div_rn_noftz_f32_slowpath,(.L_x_143 - $__internal_5_$__cuda_sm3x_div_rn_noftz_f32_slowpath)
$__internal_5_$__cuda_sm3x_div_rn_noftz_f32_slowpath:
[--C-:B------:R-:W-:Y:S01]  /*0270*/  SHF.R.U32.HI R3, RZ, 0x17, R0.reuse ;  /* 0x00000017ff037819 */ /* 0x100fe20000011600 */
[----:B------:R-:W-:Y:S04]  /*0280*/  BSSY.RECONVERGENT B0, `(.L_x_90) ;  /* 0x000005c000007945 */ /* 0x000fe80003800200 */
[----:B------:R-:W-:Y:S01]  /*0290*/  BSSY.RELIABLE B2, `(.L_x_91) ;  /* 0x000001a000027945 */ /* 0x000fe20003800100 */
[----:B------:R-:W-:Y:S01]  /*02a0*/  IMAD.MOV.U32 R5, RZ, RZ, R0 ;  /* 0x000000ffff057224 */ /* 0x000fe200078e0000 */
[----:B------:R-:W-:-:S05]  /*02b0*/  LOP3.LUT R3, R3, 0xff, RZ, 0xc0, !PT ;  /* 0x000000ff03037812 */ /* 0x000fca00078ec0ff */
[----:B------:R-:W-:-:S05]  /*02c0*/  VIADD R7, R3, 0xffffffff ;  /* 0xffffffff03077836 */ /* 0x000fca0000000000 */
[----:B------:R-:W-:-:S13]  /*02d0*/  ISETP.GT.U32.OR P0, PT, R7, 0xfd, !PT ;  /* 0x000000fd0700780c */ /* 0x000fda0007f04470 */
[----:B------:R-:W-:Y:S01]  /*02e0*/  @!P0 IMAD.MOV.U32 R6, RZ, RZ, RZ ;  /* 0x000000ffff068224 */ /* 0x000fe200078e00ff */
[----:B------:R-:W-:Y:S06]  /*02f0*/  @!P0 BRA `(.L_x_92) ;  /* 0x00000000004c8947 */ /* 0x000fec0003800000 */
[----:B------:R-:W-:-:S13]  /*0300*/  FSETP.GTU.FTZ.AND P0, PT, |R0|, +INF , PT ;  /* 0x7f8000000000780b */ /* 0x000fda0003f1c200 */
[----:B------:R-:W-:Y:S05]  /*0310*/  @P0 BREAK.RELIABLE B2 ;  /* 0x0000000000020942 */ /* 0x000fea0003800100 */
[----:B------:R-:W-:Y:S05]  /*0320*/  @P0 BRA `(.L_x_93) ;  /* 0x0000000400400947 */ /* 0x000fea0003800000 */
[----:B------:R-:W-:-:S05]  /*0330*/  IMAD.MOV.U32 R6, RZ, RZ, 0x437f0000 ;  /* 0x437f0000ff067424 */ /* 0x000fca00078e00ff */
[----:B------:R-:W-:-:S13]  /*0340*/  LOP3.LUT P0, RZ, R6, 0x7fffffff, R5, 0xc8, !PT ;  /* 0x7fffffff06ff7812 */ /* 0x000fda000780c805 */
[----:B------:R-:W-:Y:S05]  /*0350*/  @!P0 BREAK.RELIABLE B2 ;  /* 0x0000000000028942 */ /* 0x000fea0003800100 */
[----:B------:R-:W-:Y:S05]  /*0360*/  @!P0 BRA `(.L_x_94) ;  /* 0x0000000400288947 */ /* 0x000fea0003800000 */
[----:B------:R-:W-:-:S13]  /*0370*/  LOP3.LUT P0, RZ, R5, 0x7fffffff, RZ, 0xc0, !PT ;  /* 0x7fffffff05ff7812 */ /* 0x000fda000780c0ff */
[----:B------:R-:W-:Y:S05]  /*0380*/  @!P0 BREAK.RELIABLE B2 ;  /* 0x0000000000028942 */ /* 0x000fea0003800100 */
[----:B------:R-:W-:Y:S05]  /*0390*/  @!P0 BRA `(.L_x_95) ;  /* 0x0000000400148947 */ /* 0x000fea0003800000 */
[----:B------:R-:W-:Y:S02]  /*03a0*/  FSETP.NEU.FTZ.AND P0, PT, |R0|, +INF , PT ;  /* 0x7f8000000000780b */ /* 0x000fe40003f1d200 */
[----:B------:R-:W-:-:S04]  /*03b0*/  LOP3.LUT P1, RZ, R6, 0x7fffffff, RZ, 0xc0, !PT ;  /* 0x7fffffff06ff7812 */ /* 0x000fc8000782c0ff */
[----:B------:R-:W-:-:S13]  /*03c0*/  PLOP3.LUT P0, PT, P0, P1, PT, 0x2f, 0xf2 ;  /* 0x0000000000f2781c */ /* 0x000fda0000702577 */
[----:B------:R-:W-:Y:S05]  /*03d0*/  @P0 BREAK.RELIABLE B2 ;  /* 0x0000000000020942 */ /* 0x000fea0003800100 */
[----:B------:R-:W-:Y:S05]  /*03e0*/  @P0 BRA `(.L_x_96) ;  /* 0x0000000000f40947 */ /* 0x000fea0003800000 */
[----:B------:R-:W-:-:S13]  /*03f0*/  ISETP.GE.AND P0, PT, R7, RZ, PT ;  /* 0x000000ff0700720c */ /* 0x000fda0003f06270 */
[----:B------:R-:W-:Y:S02]  /*0400*/  @P0 IMAD.MOV.U32 R6, RZ, RZ, RZ ;  /* 0x000000ffff060224 */ /* 0x000fe400078e00ff */
[----:B------:R-:W-:Y:S01]  /*0410*/  @!P0 FFMA R5, R0, 1.84467440737095516160e+19, RZ ;  /* 0x5f80000000058823 */ /* 0x000fe200000000ff */
[----:B------:R-:W-:-:S07]  /*0420*/  @!P0 IMAD.MOV.U32 R6, RZ, RZ, -0x40 ;  /* 0xffffffc0ff068424 */ /* 0x000fce00078e00ff */
.L_x_92:
[----:B------:R-:W-:Y:S05]  /*0430*/  BSYNC.RELIABLE B2 ;  /* 0x0000000000027941 */ /* 0x000fea0003800100 */
.L_x_91:
[----:B------:R-:W-:Y:S01]  /*0440*/  UMOV UR4, 0x437f0000 ;  /* 0x437f000000047882 */ /* 0x000fe20000000000 */
[----:B------:R-:W-:Y:S01]  /*0450*/  VIADD R3, R3, 0xffffff81 ;  /* 0xffffff8103037836 */ /* 0x000fe20000000000 */
[----:B------:R-:W-:Y:S01]  /*0460*/  UIADD3 UR4, UPT, UPT, UR4, -0x3800000, URZ ;  /* 0xfc80000004047890 */ /* 0x000fe2000fffe0ff */
[----:B------:R-:W-:Y:S02]  /*0470*/  BSSY.RECONVERGENT B2, `(.L_x_97) ;  /* 0x0000033000027945 */ /* 0x000fe40003800200 */
[----:B------:R-:W-:Y:S01]  /*0480*/  IMAD R0, R3, -0x800000, R5 ;  /* 0xff80000003007824 */ /* 0x000fe200078e0205 */
[----:B------:R-:W-:Y:S02]  /*0490*/  IADD3 R6, PT, PT, R6, -0x7, R3 ;  /* 0xfffffff906067810 */ /* 0x000fe40007ffe003 */
[----:B------:R-:W-:-:S03]  /*04a0*/  FADD.FTZ R9, -RZ, -UR4 ;  /* 0x80000004ff097e21 */ /* 0x000fc60008010100 */
[----:B------:R-:W0:Y:S02]  /*04b0*/  MUFU.RCP R7, UR4 ;  /* 0x0000000400077d08 */ /* 0x000e240008001000 */
        /* <DEDUP_REMOVED lines=21> */
[C---:B------:R-:W-:Y:S01]  /*0610*/  VIADD R6, R10.reuse, 0x20 ;  /* 0x000000200a067836 */ /* 0x040fe20000000000 */
[C---:B------:R-:W-:Y:S02]  /*0620*/  ISETP.NE.AND P2, PT, R10.reuse, RZ, PT ;  /* 0x000000ff0a00720c */ /* 0x040fe40003f45270 */
[----:B------:R-:W-:Y:S02]  /*0630*/  ISETP.NE.AND P1, PT, R10, RZ, PT ;  /* 0x000000ff0a00720c */ /* 0x000fe40003f25270 */
[----:B------:R-:W-:Y:S01]  /*0640*/  LOP3.LUT R3, R0, 0x7fffff, RZ, 0xc0, !PT ;  /* 0x007fffff00037812 */ /* 0x000fe200078ec0ff */
[CCC-:B------:R-:W-:Y:S01]  /*0650*/  FFMA.RP R0, R7.reuse, R9.reuse, R8.reuse ;  /* 0x0000000907007223 */ /* 0x1c0fe20000008008 */
[----:B------:R-:W-:Y:S01]  /*0660*/  FFMA.RM R7, R7, R9, R8 ;  /* 0x0000000907077223 */ /* 0x000fe20000004008 */
[----:B------:R-:W-:Y:S01]  /*0670*/  IMAD.MOV R8, RZ, RZ, -R10 ;  /* 0x000000ffff087224 */ /* 0x000fe200078e0a0a */
[----:B------:R-:W-:-:S03]  /*0680*/  LOP3.LUT R3, R3, 0x800000, RZ, 0xfc, !PT ;  /* 0x0080000003037812 */ /* 0x000fc600078efcff */
        /* <DEDUP_REMOVED lines=13> */
.L_x_99:
[----:B------:R-:W-:-:S04]  /*0760*/  LOP3.LUT R5, R5, 0x80000000, RZ, 0xc0, !PT ;  /* 0x8000000005057812 */ /* 0x000fc800078ec0ff */
[----:B------:R-:W-:Y:S01]  /*0770*/  LOP3.LUT R5, R5, 0x7f800000, RZ, 0xfc, !PT ;  /* 0x7f80000005057812 */ /* 0x000fe200078efcff */
[----:B------:R-:W-:Y:S06]  /*0780*/  BRA `(.L_x_100) ;  /* 0x0000000000047947 */ /* 0x000fec0003800000 */
.L_x_98:
[----:B------:R-:W-:-:S07]  /*0790*/  IMAD R5, R6, 0x800000, R5 ;  /* 0x0080000006057824 */ /* 0x000fce00078e0205 */
.L_x_100:
[----:B------:R-:W-:Y:S05]  /*07a0*/  BSYNC.RECONVERGENT B2 ;  /* 0x0000000000027941 */ /* 0x000fea0003800200 */
.L_x_97:
[----:B------:R-:W-:Y:S05]  /*07b0*/  BRA `(.L_x_101) ;  /* 0x0000000000207947 */ /* 0x000fea0003800000 */
.L_x_96:
[----:B------:R-:W-:-:S04]  /*07c0*/  LOP3.LUT R5, R6, 0x80000000, R5, 0x48, !PT ;  /* 0x8000000006057812 */ /* 0x000fc800078e4805 */
[----:B------:R-:W-:Y:S01]  /*07d0*/  LOP3.LUT R5, R5, 0x7f800000, RZ, 0xfc, !PT ;  /* 0x7f80000005057812 */ /* 0x000fe200078efcff */
[----:B------:R-:W-:Y:S06]  /*07e0*/  BRA `(.L_x_101) ;  /* 0x0000000000147947 */ /* 0x000fec0003800000 */
.L_x_95:
[----:B------:R-:W-:Y:S01]  /*07f0*/  LOP3.LUT R5, R6, 0x80000000, R5, 0x48, !PT ;  /* 0x8000000006057812 */ /* 0x000fe200078e4805 */
[----:B------:R-:W-:Y:S06]  /*0800*/  BRA `(.L_x_101) ;  /* 0x00000000000c7947 */ /* 0x000fec0003800000 */
.L_x_94:
[----:B------:R-:W0:Y:S01]  /*0810*/  MUFU.RSQ R5, -QNAN ;  /* 0xffc0000000057908 */ /* 0x000e220000001400 */
[----:B------:R-:W-:Y:S05]  /*0820*/  BRA `(.L_x_101) ;  /* 0x0000000000047947 */ /* 0x000fea0003800000 */
.L_x_93:
[----:B------:R-:W-:-:S07]  /*0830*/  FADD.FTZ R5, R0, 255 ;  /* 0x437f000000057421 */ /* 0x000fce0000010000 */
.L_x_101:
[----:B------:R-:W-:Y:S05]  /*0840*/  BSYNC.RECONVERGENT B0 ;  /* 0x0000000000007941 */ /* 0x000fea0003800200 */
.L_x_90:
[----:B0-----:R-:W-:Y:S02]  /*0850*/  IMAD.MOV.U32 R7, RZ, RZ, R5 ;  /* 0x000000ffff077224 */ /* 0x001fe400078e0005 */
[----:B------:R-:W-:-:S04]  /*0860*/  IMAD.MOV.U32 R5, RZ, RZ, 0x0 ;  /* 0x00000000ff057424 */ /* 0x000fc800078e00ff */
[----:B------:R-:W-:Y:S05]  /*0870*/  RET.REL.NODEC R4 `(_Z10MakeSourcePiPfii) ;  /* 0xfffffff404e07950 */ /* 0x000fea0003c3ffff */
.L_x_102:
        /* <DEDUP_REMOVED lines=16> */
.L_x_143:


//--------------------- .text._Z9SetFromUIPfS_S_ii --------------------------
	.section	.text._Z9SetFromUIPfS_S_ii,"ax",@progbits
	.align	128
        .global         _Z9SetFromUIPfS_S_ii
        .type           _Z9SetFromUIPfS_S_ii,@function
        .size           _Z9SetFromUIPfS_S_ii,(.L_x_162 - _Z9SetFromUIPfS_S_ii)
        .other          _Z9SetFromUIPfS_S_ii,@"STO_CUDA_ENTRY STV_DEFAULT"
_Z9SetFromUIPfS_S_ii:
.text._Z9SetFromUIPfS_S_ii:
[----:B------:R-:W-:Y:S01]  /*0000*/  LDC R1, c[0x0][0x37c] ;  /* 0x0000df00ff017b82 */ /* 0x000fe20000000800 */
[----:B------:R-:W0:Y:S07]  /*0010*/  S2R R4, SR_TID.Y ;  /* 0x0000000000047919 */ /* 0x000e2e0000002200 */
[----:B------:R-:W1:Y:S01]  /*0020*/  LDC R7, c[0x0][0x360] ;  /* 0x0000d800ff077b82 */ /* 0x000e620000000800 */
[----:B------:R-:W2:Y:S01]  /*0030*/  LDCU.64 UR8, c[0x0][0x398] ;  /* 0x00007300ff0877ac */ /* 0x000ea20008000a00 */
[----:B------:R-:W1:Y:S06]  /*0040*/  S2R R0, SR_TID.X ;  /* 0x0000000000007919 */ /* 0x000e6c0000002100 */
[----:B------:R-:W0:Y:S08]  /*0050*/  S2UR UR5, SR_CTAID.Y ;  /* 0x00000000000579c3 */ /* 0x000e300000002600 */
[----:B------:R-:W0:Y:S01]  /*0060*/  LDC R3, c[0x0][0x364] ;  /* 0x0000d900ff037b82 */ /* 0x000e220000000800 */
[----:B------:R-:W3:Y:S07]  /*0070*/  LDCU UR6, c[0x0][0x370] ;  /* 0x00006e00ff0677ac */ /* 0x000eee0008000800 */
[----:B------:R-:W1:Y:S01]  /*0080*/  S2UR UR4, SR_CTAID.X ;  /* 0x00000000000479c3 */ /* 0x000e620000002500 */
[----:B0-----:R-:W-:-:S07]  /*0090*/  IMAD R4, R3, UR5, R4 ;  /* 0x0000000503047c24 */ /* 0x001fce000f8e0204 */
[----:B------:R-:W0:Y:S01]  /*00a0*/  LDC.64 R2, c[0x0][0x390] ;  /* 0x0000e400ff027b82 */ /* 0x000e220000000a00 */
[----:B--2---:R-:W-:Y:S01]  /*00b0*/  ISETP.GE.AND P1, PT, R4, UR9, PT ;  /* 0x0000000904007c0c */ /* 0x004fe2000bf26270 */
[----:B-1----:R-:W-:-:S03]  /*00c0*/  IMAD R0, R7, UR4, R0 ;  /* 0x0000000407007c24 */ /* 0x002fc6000f8e0200 */
[----:B------:R-:W-:Y:S01]  /*00d0*/  SEL R5, R4, RZ, !P1 ;  /* 0x000000ff04057207 */ /* 0x000fe20004800000 */
[----:B---3--:R-:W-:Y:S01]  /*00e0*/  IMAD R4, R7, UR6, RZ ;  /* 0x0000000607047c24 */ /* 0x008fe2000f8e02ff */
[----:B------:R-:W1:Y:S01]  /*00f0*/  LDCU.64 UR4, c[0x0][0x358] ;  /* 0x00006b00ff0477ac */ /* 0x000e620008000a00 */
[----:B------:R-:W-:-:S04]  /*0100*/  ISETP.GE.AND P0, PT, R0, UR8, PT ;  /* 0x0000000800007c0c */ /* 0x000fc8000bf06270 */
[----:B------:R-:W-:-:S05]  /*0110*/  SEL R0, R0, RZ, !P0 ;  /* 0x000000ff00007207 */ /* 0x000fca0004000000 */
[----:B------:R-:W-:-:S05]  /*0120*/  IMAD R7, R5, R4, R0 ;  /* 0x0000000405077224 */ /* 0x000fca00078e0200 */
[----:B------:R-:W-:-:S05]  /*0130*/  SHF.L.U32 R5, R7, 0x2, RZ ;  /* 0x0000000207057819 */ /* 0x000fca00000006ff */
[----:B0-----:R-:W-:-:S05]  /*0140*/  IMAD.WIDE R2, R5, 0x4, R2 ;  /* 0x0000000405027825 */ /* 0x001fca00078e0202 */
[----:B-1----:R-:W2:Y:S04]  /*0150*/  LDG.E R9, desc[UR4][R2.64+0x8] ;  /* 0x0000080402097981 */ /* 0x002ea8000c1e1900 */
[----:B------:R-:W3:Y:S01]  /*0160*/  LDG.E R11, desc[UR4][R2.64+0x4] ;  /* 0x00000404020b7981 */ /* 0x000ee2000c1e1900 */
[----:B--2---:R-:W-:Y:S02]  /*0170*/  FSETP.GT.AND P0, PT, R9, RZ, PT ;  /* 0x000000ff0900720b */ /* 0x004fe40003f04000 */
[----:B---3--:R-:W-:-:S11]  /*0180*/  FSETP.GT.AND P1, PT, R11, RZ, PT ;  /* 0x000000ff0b00720b */ /* 0x008fd60003f24000 */
[----:B------:R-:W0:Y:S02]  /*0190*/  @P0 LDC.64 R4, c[0x0][0x380] ;  /* 0x0000e000ff040b82 */ /* 0x000e240000000a00 */
[----:B0-----:R-:W-:-:S05]  /*01a0*/  @P0 IMAD.WIDE R4, R7, 0x4, R4 ;  /* 0x0000000407040825 */ /* 0x001fca00078e0204 */
[----:B------:R0:W-:Y:S01]  /*01b0*/  @P0 STG.E desc[UR4][R4.64], R9 ;  /* 0x0000000904000986 */ /* 0x0001e2000c101904 */
[----:B------:R-:W-:Y:S05]  /*01c0*/  @!P1 EXIT ;  /* 0x000000000000994d */ /* 0x000fea0003800000 */
[----:B------:R-:W1:Y:S02]  /*01d0*/  LDC.64 R2, c[0x0][0x388] ;  /* 0x0000e200ff027b82 */ /* 0x000e640000000a00 */
[----:B-1----:R-:W-:-:S05]  /*01e0*/  IMAD.WIDE R2, R7, 0x4, R2 ;  /* 0x0000000407027825 */ /* 0x002fca00078e0202 */
[----:B------:R-:W-:Y:S01]  /*01f0*/  STG.E desc[UR4][R2.64], R11 ;  /* 0x0000000b02007986 */ /* 0x000fe2000c101904 */
[----:B------:R-:W-:Y:S05]  /*0200*/  EXIT ;  /* 0x000000000000794d */ /* 0x000fea0003800000 */
.L_x_103:
        /* <DEDUP_REMOVED lines=15> */
.L_x_162:


//--------------------- .text._Z19AddObstacleVelocityPfS_S_fii --------------------------
	.section	.text._Z19AddObstacleVelocityPfS_S_fii,"ax",@progbits
	.align	128
        .global         _Z19AddObstacleVelocityPfS_S_fii
        .type           _Z19AddObstacleVelocityPfS_S_fii,@function
        .size           _Z19AddObstacleVelocityPfS_S_fii,(.L_x_163 - _Z19AddObstacleVelocityPfS_S_fii)
        .other          _Z19AddObstacleVelocityPfS_S_fii,@"STO_CUDA_ENTRY STV_DEFAULT"
_Z19AddObstacleVelocityPfS_S_fii:
.text._Z19AddObstacleVelocityPfS_S_fii:
[----:B------:R-:W-:Y:S01]  /*0000*/  LDC R1, c[0x0][0x37c] ;  /* 0x0000df00ff017b82 */ /* 0x000fe20000000800 */
[----:B------:R-:W0:Y:S07]  /*0010*/  S2R R6, SR_TID.Y ;  /* 0x0000000000067919 */ /* 0x000e2e0000002200 */
[----:B------:R-:W1:Y:S01]  /*0020*/  LDC R9, c[0x0][0x360] ;  /* 0x0000d800ff097b82 */ /* 0x000e620000000800 */
[----:B------:R-:W2:Y:S01]  /*0030*/  LDCU.64 UR8, c[0x0][0x398] ;  /* 0x00007300ff0877ac */ /* 0x000ea20008000a00 */
[----:B------:R-:W1:Y:S01]  /*0040*/  S2R R0, SR_TID.X ;  /* 0x0000000000007919 */ /* 0x000e620000002100 */
[----:B------:R-:W3:Y:S05]  /*0050*/  LDCU UR7, c[0x0][0x3a0] ;  /* 0x00007400ff0777ac */ /* 0x000eea0008000800 */
[----:B------:R-:W0:Y:S08]  /*0060*/  S2UR UR5, SR_CTAID.Y ;  /* 0x00000000000579c3 */ /* 0x000e300000002600 */
[----:B------:R-:W0:Y:S01]  /*0070*/  LDC R3, c[0x0][0x364] ;  /* 0x0000d900ff037b82 */ /* 0x000e220000000800 */
[----:B------:R-:W4:Y:S07]  /*0080*/  LDCU UR6, c[0x0][0x370] ;  /* 0x00006e00ff0677ac */ /* 0x000f2e0008000800 */
[----:B------:R-:W1:Y:S08]  /*0090*/  S2UR UR4, SR_CTAID.X ;  /* 0x00000000000479c3 */ /* 0x000e700000002500 */
[----:B------:R-:W5:Y:S01]  /*00a0*/  LDC.64 R4, c[0x0][0x380] ;  /* 0x0000e000ff047b82 */ /* 0x000f620000000a00 */
[----:B0-----:R-:W-:-:S07]  /*00b0*/  IMAD R6, R3, UR5, R6 ;  /* 0x0000000503067c24 */ /* 0x001fce000f8e0206 */
[----:B------:R-:W0:Y:S01]  /*00c0*/  LDC.64 R2, c[0x0][0x390] ;  /* 0x0000e400ff027b82 */ /* 0x000e220000000a00 */
[----:B---3--:R-:W-:Y:S01]  /*00d0*/  ISETP.GE.AND P1, PT, R6, UR7, PT ;  /* 0x0000000706007c0c */ /* 0x008fe2000bf26270 */
[----:B-1----:R-:W-:-:S03]  /*00e0*/  IMAD R0, R9, UR4, R0 ;  /* 0x0000000409007c24 */ /* 0x002fc6000f8e0200 */
[----:B------:R-:W-:Y:S01]  /*00f0*/  SEL R7, R6, RZ, !P1 ;  /* 0x000000ff06077207 */ /* 0x000fe20004800000 */
[----:B----4-:R-:W-:Y:S01]  /*0100*/  IMAD R6, R9, UR6, RZ ;  /* 0x0000000609067c24 */ /* 0x010fe2000f8e02ff */
[----:B------:R-:W1:Y:S01]  /*0110*/  LDCU.64 UR4, c[0x0][0x358] ;  /* 0x00006b00ff0477ac */ /* 0x000e620008000a00 */
[----:B--2---:R-:W-:-:S04]  /*0120*/  ISETP.GE.AND P0, PT, R0, UR9, PT ;  /* 0x0000000900007c0c */ /* 0x004fc8000bf06270 */
[----:B------:R-:W-:-:S05]  /*0130*/  SEL R0, R0, RZ, !P0 ;  /* 0x000000ff00007207 */ /* 0x000fca0004000000 */
[----:B------:R-:W-:-:S04]  /*0140*/  IMAD R9, R7, R6, R0 ;  /* 0x0000000607097224 */ /* 0x000fc800078e0200 */
[C---:B-----5:R-:W-:Y:S01]  /*0150*/  IMAD.WIDE R4, R9.reuse, 0x4, R4 ;  /* 0x0000000409047825 */ /* 0x060fe200078e0204 */
[----:B------:R-:W-:-:S04]  /*0160*/  SHF.L.U32 R7, R9, 0x2, RZ ;  /* 0x0000000209077819 */ /* 0x000fc800000006ff */
[----:B-1----:R-:W2:Y:S01]  /*0170*/  LDG.E R11, desc[UR4][R4.64] ;  /* 0x00000004040b7981 */ /* 0x002ea2000c1e1900 */
[----:B0-----:R-:W-:Y:S02]  /*0180*/  IMAD.WIDE R2, R7, 0x4, R2 ;  /* 0x0000000407027825 */ /* 0x001fe400078e0202 */
[----:B------:R-:W0:Y:S03]  /*0190*/  LDC.64 R6, c[0x0][0x388] ;  /* 0x0000e200ff067b82 */ /* 0x000e260000000a00 */
[----:B------:R-:W2:Y:S01]  /*01a0*/  LDG.E R0, desc[UR4][R2.64+0x8] ;  /* 0x0000080402007981 */ /* 0x000ea2000c1e1900 */
[----:B0-----:R-:W-:-:S04]  /*01b0*/  IMAD.WIDE R6, R9, 0x4, R6 ;  /* 0x0000000409067825 */ /* 0x001fc800078e0206 */
[----:B--2---:R-:W-:-:S05]  /*01c0*/  FFMA R11, R0, UR8, R11 ;  /* 0x00000008000b7c23 */ /* 0x004fca000800000b */
[----:B------:R-:W-:Y:S04]  /*01d0*/  STG.E desc[UR4][R4.64], R11 ;  /* 0x0000000b04007986 */ /* 0x000fe8000c101904 */
[----:B------:R-:W2:Y:S04]  /*01e0*/  LDG.E R0, desc[UR4][R2.64+0x4] ;  /* 0x0000040402007981 */ /* 0x000ea8000c1e1900 */
[----:B------:R-:W2:Y:S02]  /*01f0*/  LDG.E R9, desc[UR4][R6.64] ;  /* 0x0000000406097981 */ /* 0x000ea4000c1e1900 */
[----:B--2---:R-:W-:-:S05]  /*0200*/  FFMA R9, R0, UR8, R9 ;  /* 0x0000000800097c23 */ /* 0x004fca0008000009 */
[----:B------:R-:W-:Y:S01]  /*0210*/  STG.E desc[UR4][R6.64], R9 ;  /* 0x0000000906007986 */ /* 0x000fe2000c101904 */
[----:B------:R-:W-:Y:S05]  /*0220*/  EXIT ;  /* 0x000000000000794d */ /* 0x000fea0003800000 */
.L_x_104:
        /* <DEDUP_REMOVED lines=13> */
.L_x_163:


//--------------------- .text._Z9AddFromUIPfS_ifii --------------------------
	.section	.text._Z9AddFromUIPfS_ifii,"ax",@progbits
	.align	128
        .global         _Z9AddFromUIPfS_ifii
        .type           _Z9AddFromUIPfS_ifii,@function
        .size           _Z9AddFromUIPfS_ifii,(.L_x_164 - _Z9AddFromUIPfS_ifii)
        .other          _Z9AddFromUIPfS_ifii,@"STO_CUDA_ENTRY STV_DEFAULT"
_Z9AddFromUIPfS_ifii:
.text._Z9AddFromUIPfS_ifii:
[----:B------:R-:W-:Y:S01]  /*0000*/  LDC R1, c[0x0][0x37c] ;  /* 0x0000df00ff017b82 */ /* 0x000fe20000000800 */
[----:B------:R-:W0:Y:S07]  /*0010*/  S2R R6, SR_TID.Y ;  /* 0x0000000000067919 */ /* 0x000e2e0000002200 */
[----:B------:R-:W1:Y:S01]  /*0020*/  LDC R9, c[0x0][0x360] ;  /* 0x0000d800ff097b82 */ /* 0x000e620000000800 */
[----:B------:R-:W2:Y:S01]  /*0030*/  LDCU.128 UR8, c[0x0][0x390] ;  /* 0x00007200ff0877ac */ /* 0x000ea20008000c00 */
[----:B------:R-:W1:Y:S06]  /*0040*/  S2R R0, SR_TID.X ;  /* 0x0000000000007919 */ /* 0x000e6c0000002100 */
[----:B------:R-:W0:Y:S08]  /*0050*/  S2UR UR5, SR_CTAID.Y ;  /* 0x00000000000579c3 */ /* 0x000e300000002600 */
[----:B------:R-:W0:Y:S01]  /*0060*/  LDC R3, c[0x0][0x364] ;  /* 0x0000d900ff037b82 */ /* 0x000e220000000800 */
[----:B------:R-:W3:Y:S07]  /*0070*/  LDCU UR6, c[0x0][0x370] ;  /* 0x00006e00ff0677ac */ /* 0x000eee0008000800 */
[----:B------:R-:W1:Y:S08]  /*0080*/  S2UR UR4, SR_CTAID.X ;  /* 0x00000000000479c3 */ /* 0x000e700000002500 */
[----:B------:R-:W4:Y:S01]  /*0090*/  LDC.64 R4, c[0x0][0x380] ;  /* 0x0000e000ff047b82 */ /* 0x000f220000000a00 */
        /* <DEDUP_REMOVED lines=9> */
[----:B------:R-:W-:-:S04]  /*0130*/  IMAD R7, R7, R6, R0 ;  /* 0x0000000607077224 */ /* 0x000fc800078e0200 */
[C---:B----4-:R-:W-:Y:S01]  /*0140*/  IMAD.WIDE R4, R7.reuse, 0x4, R4 ;  /* 0x0000000407047825 */ /* 0x050fe200078e0204 */
[----:B------:R-:W-:-:S04]  /*0150*/  LEA R9, R7, UR8, 0x2 ;  /* 0x0000000807097c11 */ /* 0x000fc8000f8e10ff */
[----:B-1----:R-:W2:Y:S01]  /*0160*/  LDG.E R7, desc[UR4][R4.64] ;  /* 0x0000000404077981 */ /* 0x002ea2000c1e1900 */
[----:B0-----:R-:W-:-:S06]  /*0170*/  IMAD.WIDE R2, R9, 0x4, R2 ;  /* 0x0000000409027825 */ /* 0x001fcc00078e0202 */
[----:B------:R-:W2:Y:S02]  /*0180*/  LDG.E R2, desc[UR4][R2.64] ;  /* 0x0000000402027981 */ /* 0x000ea4000c1e1900 */
[----:B--2---:R-:W-:-:S05]  /*0190*/  FFMA R7, R2, UR9, R7 ;  /* 0x0000000902077c23 */ /* 0x004fca0008000007 */
[----:B------:R-:W-:Y:S01]  /*01a0*/  STG.E desc[UR4][R4.64], R7 ;  /* 0x0000000704007986 */ /* 0x000fe2000c101904 */
[----:B------:R-:W-:Y:S05]  /*01b0*/  EXIT ;  /* 0x000000000000794d */ /* 0x000fea0003800000 */
.L_x_105:
        /* <DEDUP_REMOVED lines=12> */
.L_x_164:


//--------------------- .text._Z9AddFromUIPfffiiii --------------------------
	.section	.text._Z9AddFromUIPfffiiii,"ax",@progbits
	.align	128
        .global         _Z9AddFromUIPfffiiii
        .type           _Z9AddFromUIPfffiiii,@function
        .size           _Z9AddFromUIPfffiiii,(.L_x_165 - _Z9AddFromUIPfffiiii)
        .other          _Z9AddFromUIPfffiiii,@"STO_CUDA_ENTRY STV_DEFAULT"
_Z9AddFromUIPfffiiii:
.text._Z9AddFromUIPfffiiii:
[----:B------:R-:W-:Y:S01]  /*0000*/  LDC R1, c[0x0][0x37c] ;  /* 0x0000df00ff017b82 */ /* 0x000fe20000000800 */
[----:B------:R-:W0:Y:S07]  /*0010*/  S2R R0, SR_TID.X ;  /* 0x0000000000007919 */ /* 0x000e2e0000002100 */
[----:B------:R-:W0:Y:S01]  /*0020*/  LDC R3, c[0x0][0x360] ;  /* 0x0000d800ff037b82 */ /* 0x000e220000000800 */
[----:B------:R-:W1:Y:S01]  /*0030*/  LDCU.128 UR4, c[0x0][0x390] ;  /* 0x00007200ff0477ac */ /* 0x000e620008000c00 */
[----:B------:R-:W2:Y:S06]  /*0040*/  S2R R2, SR_TID.Y ;  /* 0x0000000000027919 */ /* 0x000eac0000002200 */
[----:B------:R-:W0:Y:S08]  /*0050*/  S2UR UR9, SR_CTAID.X ;  /* 0x00000000000979c3 */ /* 0x000e300000002500 */
[----:B------:R-:W2:Y:S01]  /*0060*/  S2UR UR10, SR_CTAID.Y ;  /* 0x00000000000a79c3 */ /* 0x000ea20000002600 */
[----:B-1----:R-:W-:-:S02]  /*0070*/  UIADD3 UR8, UPT, UPT, UR4, -0x5, URZ ;  /* 0xfffffffb04087890 */ /* 0x002fc4000fffe0ff */
[----:B------:R-:W-:-:S05]  /*0080*/  UIADD3 UR4, UPT, UPT, UR4, 0x5, URZ ;  /* 0x0000000504047890 */ /* 0x000fca000fffe0ff */
[----:B------:R-:W2:Y:S01]  /*0090*/  LDC R5, c[0x0][0x364] ;  /* 0x0000d900ff057b82 */ /* 0x000ea20000000800 */
[----:B0-----:R-:W-:Y:S01]  /*00a0*/  IMAD R0, R3, UR9, R0 ;  /* 0x0000000903007c24 */ /* 0x001fe2000f8e0200 */
[----:B------:R-:W-:Y:S02]  /*00b0*/  UIADD3 UR9, UPT, UPT, UR5, -0x5, URZ ;  /* 0xfffffffb05097890 */ /* 0x000fe4000fffe0ff */
[----:B------:R-:W-:Y:S02]  /*00c0*/  UIADD3 UR5, UPT, UPT, UR5, 0x5, URZ ;  /* 0x0000000505057890 */ /* 0x000fe4000fffe0ff */
[C---:B------:R-:W-:Y:S01]  /*00d0*/  ISETP.GE.AND P0, PT, R0.reuse, UR6, PT ;  /* 0x0000000600007c0c */ /* 0x040fe2000bf06270 */
[----:B------:R-:W0:Y:S03]  /*00e0*/  LDCU UR6, c[0x0][0x370] ;  /* 0x00006e00ff0677ac */ /* 0x000e260008000800 */
[----:B------:R-:W-:-:S04]  /*00f0*/  SEL R0, R0, RZ, !P0 ;  /* 0x000000ff00007207 */ /* 0x000fc80004000000 */
[----:B------:R-:W-:Y:S01]  /*0100*/  ISETP.GE.AND P0, PT, R0, UR4, PT ;  /* 0x0000000400007c0c */ /* 0x000fe2000bf06270 */
[----:B--2---:R-:W-:-:S03]  /*0110*/  IMAD R2, R5, UR10, R2 ;  /* 0x0000000a05027c24 */ /* 0x004fc6000f8e0202 */
[----:B------:R-:W-:Y:S02]  /*0120*/  ISETP.GT.AND P0, PT, R0, UR8, !P0 ;  /* 0x0000000800007c0c */ /* 0x000fe4000c704270 */
[----:B------:R-:W-:Y:S01]  /*0130*/  ISETP.GE.AND P1, PT, R2, UR7, PT ;  /* 0x0000000702007c0c */ /* 0x000fe2000bf26270 */
[----:B0-----:R-:W-:-:S03]  /*0140*/  IMAD R4, R3, UR6, RZ ;  /* 0x0000000603047c24 */ /* 0x001fc6000f8e02ff */
[----:B------:R-:W-:-:S04]  /*0150*/  SEL R5, R2, RZ, !P1 ;  /* 0x000000ff02057207 */ /* 0x000fc80004800000 */
[----:B------:R-:W-:-:S04]  /*0160*/  ISETP.GE.AND P1, PT, R5, UR5, PT ;  /* 0x0000000505007c0c */ /* 0x000fc8000bf26270 */
[----:B------:R-:W-:-:S04]  /*0170*/  ISETP.GT.AND P1, PT, R5, UR9, !P1 ;  /* 0x0000000905007c0c */ /* 0x000fc8000cf24270 */
[----:B------:R-:W-:-:S13]  /*0180*/  PLOP3.LUT P0, PT, P0, P1, PT, 0x80, 0x8 ;  /* 0x000000000008781c */ /* 0x000fda0000703070 */
[----:B------:R-:W-:Y:S05]  /*0190*/  @!P0 EXIT ;  /* 0x000000000000894d */ /* 0x000fea0003800000 */
[----:B------:R-:W0:Y:S01]  /*01a0*/  LDC.64 R2, c[0x0][0x380] ;  /* 0x0000e000ff027b82 */ /* 0x000e220000000a00 */
[----:B------:R-:W1:Y:S01]  /*01b0*/  LDCU.64 UR4, c[0x0][0x358] ;  /* 0x00006b00ff0477ac */ /* 0x000e620008000a00 */
[----:B------:R-:W-:-:S06]  /*01c0*/  IMAD R5, R5, R4, R0 ;  /* 0x0000000405057224 */ /* 0x000fcc00078e0200 */
[----:B------:R-:W2:Y:S01]  /*01d0*/  LDC.64 R6, c[0x0][0x388] ;  /* 0x0000e200ff067b82 */ /* 0x000ea20000000a00 */
[----:B0-----:R-:W-:-:S05]  /*01e0*/  IMAD.WIDE R2, R5, 0x4, R2 ;  /* 0x0000000405027825 */ /* 0x001fca00078e0202 */
[----:B-1----:R-:W2:Y:S02]  /*01f0*/  LDG.E R5, desc[UR4][R2.64] ;  /* 0x0000000402057981 */ /* 0x002ea4000c1e1900 */
[----:B--2---:R-:W-:-:S05]  /*0200*/  FFMA R5, R6, R7, R5 ;  /* 0x0000000706057223 */ /* 0x004fca0000000005 */
[----:B------:R-:W-:Y:S01]  /*0210*/  STG.E desc[UR4][R2.64], R5 ;  /* 0x0000000502007986 */ /* 0x000fe2000c101904 */
[----:B------:R-:W-:Y:S05]  /*0220*/  EXIT ;  /* 0x000000000000794d */ /* 0x000fea0003800000 */
.L_x_106:
        /* <DEDUP_REMOVED lines=13> */
.L_x_165:


//--------------------- .text._Z8MapArrayPffii    --------------------------
	.section	.text._Z8MapArrayPffii,"ax",@progbits
	.align	128
        .global         _Z8MapArrayPffii
        .type           _Z8MapArrayPffii,@function
        .size           _Z8MapArrayPffii,(.L_x_166 - _Z8MapArrayPffii)
        .other          _Z8MapArrayPffii,@"STO_CUDA_ENTRY STV_DEFAULT"
_Z8MapArrayPffii:
.text._Z8MapArrayPffii:
        /* <DEDUP_REMOVED lines=12> */
[----:B-1----:R-:W-:-:S04]  /*00c0*/  ISETP.GE.AND P0, PT, R0, UR9, PT ;  /* 0x0000000900007c0c */ /* 0x002fc8000bf06270 */
[----:B------:R-:W-:-:S04]  /*00d0*/  SEL R0, R0, RZ, !P0 ;  /* 0x000000ff00007207 */ /* 0x000fc80004000000 */
[----:B------:R-:W-:Y:S01]  /*00e0*/  I2FP.F32.S32 R6, R0 ;  /* 0x0000000000067245 */ /* 0x000fe20000201400 */
[----:B--2---:R-:W-:Y:S01]  /*00f0*/  IMAD R4, R5, UR5, R4 ;  /* 0x0000000505047c24 */ /* 0x004fe2000f8e0204 */
[----:B------:R-:W0:Y:S04]  /*0100*/  LDCU.64 UR4, c[0x0][0x358] ;  /* 0x00006b00ff0477ac */ /* 0x000e280008000a00 */
[----:B---3--:R-:W-:-:S04]  /*0110*/  ISETP.GE.AND P1, PT, R4, UR7, PT ;  /* 0x0000000704007c0c */ /* 0x008fc8000bf26270 */
[----:B------:R-:W-:Y:S01]  /*0120*/  SEL R5, R4, RZ, !P1 ;  /* 0x000000ff04057207 */ /* 0x000fe20004800000 */
[----:B----4-:R-:W-:Y:S02]  /*0130*/  IMAD R4, R7, UR6, RZ ;  /* 0x0000000607047c24 */ /* 0x010fe4000f8e02ff */
[----:B------:R-:W-:Y:S02]  /*0140*/  FMUL R7, R6, UR8 ;  /* 0x0000000806077c20 */ /* 0x000fe40008400000 */
[----:B------:R-:W-:-:S04]  /*0150*/  IMAD R5, R5, R4, R0 ;  /* 0x0000000405057224 */ /* 0x000fc800078e0200 */
[----:B-----5:R-:W-:-:S05]  /*0160*/  IMAD.WIDE R2, R5, 0x4, R2 ;  /* 0x0000000405027825 */ /* 0x020fca00078e0202 */
[----:B0-----:R-:W-:Y:S01]  /*0170*/  STG.E desc[UR4][R2.64], R7 ;  /* 0x0000000702007986 */ /* 0x001fe2000c101904 */
[----:B------:R-:W-:Y:S05]  /*0180*/  EXIT ;  /* 0x000000000000794d */ /* 0x000fea0003800000 */
.L_x_107:
        /* <DEDUP_REMOVED lines=15> */
.L_x_166:


//--------------------- .text._Z10ClearArrayPifii --------------------------
	.section	.text._Z10ClearArrayPifii,"ax",@progbits
	.align	128
        .global         _Z10ClearArrayPifii
        .type           _Z10ClearArrayPifii,@function
        .size           _Z10ClearArrayPifii,(.L_x_167 - _Z10ClearArrayPifii)
        .other          _Z10ClearArrayPifii,@"STO_CUDA_ENTRY STV_DEFAULT"
_Z10ClearArrayPifii:
.text._Z10ClearArrayPifii:
[----:B------:R-:W-:Y:S01]  /*0000*/  LDC R1, c[0x0][0x37c] ;  /* 0x0000df00ff017b82 */ /* 0x000fe20000000800 */
[----:B------:R-:W0:Y:S07]  /*0010*/  S2R R0, SR_TID.X ;  /* 0x0000000000007919 */ /* 0x000e2e0000002100 */
[----:B------:R-:W0:Y:S01]  /*0020*/  LDC R9, c[0x0][0x360] ;  /* 0x0000d800ff097b82 */ /* 0x000e220000000800 */
[----:B------:R-:W1:Y:S01]  /*0030*/  LDCU.64 UR8, c[0x0][0x388] ;  /* 0x00007100ff0877ac */ /* 0x000e620008000a00 */
[----:B------:R-:W2:Y:S01]  /*0040*/  S2R R4, SR_TID.Y ;  /* 0x0000000000047919 */ /* 0x000ea20000002200 */
[----:B------:R-:W3:Y:S05]  /*0050*/  LDCU UR7, c[0x0][0x390] ;  /* 0x00007200ff0777ac */ /* 0x000eea0008000800 */
[----:B------:R-:W0:Y:S08]  /*0060*/  S2UR UR4, SR_CTAID.X ;  /* 0x00000000000479c3 */ /* 0x000e300000002500 */
[----:B------:R-:W2:Y:S01]  /*0070*/  S2UR UR5, SR_CTAID.Y ;  /* 0x00000000000579c3 */ /* 0x000ea20000002600 */
[----:B-1----:R-:W1:Y:S07]  /*0080*/  F2I.TRUNC.NTZ R7, UR8 ;  /* 0x0000000800077d05 */ /* 0x002e6e000820f100 */
[----:B------:R-:W2:Y:S01]  /*0090*/  LDC R5, c[0x0][0x364] ;  /* 0x0000d900ff057b82 */ /* 0x000ea20000000800 */
[----:B------:R-:W4:Y:S07]  /*00a0*/  LDCU UR6, c[0x0][0x370] ;  /* 0x00006e00ff0677ac */ /* 0x000f2e0008000800 */
[----:B------:R-:W5:Y:S01]  /*00b0*/  LDC.64 R2, c[0x0][0x380] ;  /* 0x0000e000ff027b82 */ /* 0x000f620000000a00 */
[----:B0-----:R-:W-:-:S05]  /*00c0*/  IMAD R0, R9, UR4, R0 ;  /* 0x0000000409007c24 */ /* 0x001fca000f8e0200 */
[----:B------:R-:W-:-:S04]  /*00d0*/  ISETP.GE.AND P0, PT, R0, UR9, PT ;  /* 0x0000000900007c0c */ /* 0x000fc8000bf06270 */
[----:B------:R-:W-:Y:S01]  /*00e0*/  SEL R0, R0, RZ, !P0 ;  /* 0x000000ff00007207 */ /* 0x000fe20004000000 */
[----:B--2---:R-:W-:Y:S01]  /*00f0*/  IMAD R4, R5, UR5, R4 ;  /* 0x0000000505047c24 */ /* 0x004fe2000f8e0204 */
[----:B------:R-:W1:Y:S04]  /*0100*/  LDCU.64 UR4, c[0x0][0x358] ;  /* 0x00006b00ff0477ac */ /* 0x000e680008000a00 */
[----:B---3--:R-:W-:-:S04]  /*0110*/  ISETP.GE.AND P1, PT, R4, UR7, PT ;  /* 0x0000000704007c0c */ /* 0x008fc8000bf26270 */
[----:B------:R-:W-:Y:S01]  /*0120*/  SEL R5, R4, RZ, !P1 ;  /* 0x000000ff04057207 */ /* 0x000fe20004800000 */
[----:B----4-:R-:W-:-:S04]  /*0130*/  IMAD R4, R9, UR6, RZ ;  /* 0x0000000609047c24 */ /* 0x010fc8000f8e02ff */
[----:B------:R-:W-:-:S04]  /*0140*/  IMAD R5, R5, R4, R0 ;  /* 0x0000000405057224 */ /* 0x000fc800078e0200 */
[----:B-----5:R-:W-:-:S05]  /*0150*/  IMAD.WIDE R2, R5, 0x4, R2 ;  /* 0x0000000405027825 */ /* 0x020fca00078e0202 */
[----:B-1----:R-:W-:Y:S01]  /*0160*/  STG.E desc[UR4][R2.64], R7 ;  /* 0x0000000702007986 */ /* 0x002fe2000c101904 */
[----:B------:R-:W-:Y:S05]  /*0170*/  EXIT ;  /* 0x000000000000794d */ /* 0x000fea0003800000 */
.L_x_108:
        /* <DEDUP_REMOVED lines=16> */
.L_x_167:


//--------------------- .text._Z10ClearArrayPffii --------------------------
	.section	.text._Z10ClearArrayPffii,"ax",@progbits
	.align	128
        .global         _Z10ClearArrayPffii
        .type           _Z10ClearArrayPffii,@function
        .size           _Z10ClearArrayPffii,(.L_x_168 - _Z10ClearArrayPffii)
        .other          _Z10ClearArrayPffii,@"STO_CUDA_ENTRY STV_DEFAULT"
_Z10ClearArrayPffii:
.text._Z10ClearArrayPffii:
[----:B------:R-:W-:Y:S01]  /*0000*/  LDC R1, c[0x0][0x37c] ;  /* 0x0000df00ff017b82 */ /* 0x000fe20000000800 */
[----:B------:R-:W0:Y:S07]  /*0010*/  S2R R0, SR_TID.X ;  /* 0x0000000000007919 */ /* 0x000e2e0000002100 */
[----:B------:R-:W0:Y:S01]  /*0020*/  LDC R7, c[0x0][0x360] ;  /* 0x0000d800ff077b82 */ /* 0x000e220000000800 */
[----:B------:R-:W1:Y:S01]  /*0030*/  LDCU UR7, c[0x0][0x390] ;  /* 0x00007200ff0777ac */ /* 0x000e620008000800 */
[----:B------:R-:W2:Y:S06]  /*0040*/  S2R R4, SR_TID.Y ;  /* 0x0000000000047919 */ /* 0x000eac0000002200 */
[----:B------:R-:W0:Y:S08]  /*0050*/  S2UR UR4, SR_CTAID.X ;  /* 0x00000000000479c3 */ /* 0x000e300000002500 */
[----:B------:R-:W2:Y:S08]  /*0060*/  S2UR UR5, SR_CTAID.Y ;  /* 0x00000000000579c3 */ /* 0x000eb00000002600 */
[----:B------:R-:W2:Y:S01]  /*0070*/  LDC R5, c[0x0][0x364] ;  /* 0x0000d900ff057b82 */ /* 0x000ea20000000800 */
[----:B------:R-:W3:Y:S07]  /*0080*/  LDCU UR6, c[0x0][0x370] ;  /* 0x00006e00ff0677ac */ /* 0x000eee0008000800 */
[----:B------:R-:W4:Y:S01]  /*0090*/  LDC.64 R8, c[0x0][0x388] ;  /* 0x0000e200ff087b82 */ /* 0x000f220000000a00 */
[----:B0-----:R-:W-:-:S07]  /*00a0*/  IMAD R0, R7, UR4, R0 ;  /* 0x0000000407007c24 */ /* 0x001fce000f8e0200 */
[----:B------:R-:W0:Y:S01]  /*00b0*/  LDC.64 R2, c[0x0][0x380] ;  /* 0x0000e000ff027b82 */ /* 0x000e220000000a00 */
[----:B--2---:R-:W-:Y:S01]  /*00c0*/  IMAD R4, R5, UR5, R4 ;  /* 0x0000000505047c24 */ /* 0x004fe2000f8e0204 */
[----:B------:R-:W2:Y:S04]  /*00d0*/  LDCU.64 UR4, c[0x0][0x358] ;  /* 0x00006b00ff0477ac */ /* 0x000ea80008000a00 */
[----:B-1----:R-:W-:Y:S02]  /*00e0*/  ISETP.GE.AND P1, PT, R4, UR7, PT ;  /* 0x0000000704007c0c */ /* 0x002fe4000bf26270 */
[----:B----4-:R-:W-:Y:S02]  /*00f0*/  ISETP.GE.AND P0, PT, R0, R9, PT ;  /* 0x000000090000720c */ /* 0x010fe40003f06270 */
[----:B------:R-:W-:Y:S01]  /*0100*/  SEL R5, R4, RZ, !P1 ;  /* 0x000000ff04057207 */ /* 0x000fe20004800000 */
[----:B---3--:R-:W-:Y:S01]  /*0110*/  IMAD R4, R7, UR6, RZ ;  /* 0x0000000607047c24 */ /* 0x008fe2000f8e02ff */
[----:B------:R-:W-:-:S05]  /*0120*/  SEL R0, R0, RZ, !P0 ;  /* 0x000000ff00007207 */ /* 0x000fca0004000000 */
[----:B------:R-:W-:-:S04]  /*0130*/  IMAD R5, R5, R4, R0 ;  /* 0x0000000405057224 */ /* 0x000fc800078e0200 */
[----:B0-----:R-:W-:-:S05]  /*0140*/  IMAD.WIDE R2, R5, 0x4, R2 ;  /* 0x0000000405027825 */ /* 0x001fca00078e0202 */
[----:B--2---:R-:W-:Y:S01]  /*0150*/  STG.E desc[UR4][R2.64], R8 ;  /* 0x0000000802007986 */ /* 0x004fe2000c101904 */
[----:B------:R-:W-:Y:S05]  /*0160*/  EXIT ;  /* 0x000000000000794d */ /* 0x000fea0003800000 */
.L_x_109:
        /* <DEDUP_REMOVED lines=9> */
.L_x_168:


//--------------------- .text._Z6getSumPffii      --------------------------
	.section	.text._Z6getSumPffii,"ax",@progbits
	.align	128
        .global         _Z6getSumPffii
        .type           _Z6getSumPffii,@function
        .size           _Z6getSumPffii,(.L_x_169 - _Z6getSumPffii)
        .other          _Z6getSumPffii,@"STO_CUDA_ENTRY STV_DEFAULT"
_Z6getSumPffii:
.text._Z6getSumPffii:
[----:B------:R-:W-:Y:S01]  /*0000*/  LDC R1, c[0x0][0x37c] ;  /* 0x0000df00ff017b82 */ /* 0x000fe20000000800 */
[----:B------:R-:W-:Y:S05]  /*0010*/  EXIT ;  /* 0x000000000000794d */ /* 0x000fea0003800000 */
.L_x_110:
        /* <DEDUP_REMOVED lines=14> */
.L_x_169:


//--------------------- .text._Z11SetBoundaryiPfS_ii --------------------------
	.section	.text._Z11SetBoundaryiPfS_ii,"ax",@progbits
	.align	128
        .global         _Z11SetBoundaryiPfS_ii
        .type           _Z11SetBoundaryiPfS_ii,@function
        .size           _Z11SetBoundaryiPfS_ii,(.L_x_170 - _Z11SetBoundaryiPfS_ii)
        .other          _Z11SetBoundaryiPfS_ii,@"STO_CUDA_ENTRY STV_DEFAULT"
_Z11SetBoundaryiPfS_ii:
.text._Z11SetBoundaryiPfS_ii:
[----:B------:R-:W-:Y:S01]  /*0000*/  LDC R1, c[0x0][0x37c] ;  /* 0x0000df00ff017b82 */ /* 0x000fe20000000800 */
[----:B------:R-:W0:Y:S07]  /*0010*/  S2R R0, SR_TID.Y ;  /* 0x0000000000007919 */ /* 0x000e2e0000002200 */
[----:B------:R-:W1:Y:S01]  /*0020*/  LDC R4, c[0x0][0x360] ;  /* 0x0000d800ff047b82 */ /* 0x000e620000000800 */
[----:B------:R-:W1:Y:S07]  /*0030*/  S2R R5, SR_TID.X ;  /* 0x0000000000057919 */ /* 0x000e6e0000002100 */
[----:B------:R-:W0:Y:S08]  /*0040*/  S2UR UR5, SR_CTAID.Y ;  /* 0x00000000000579c3 */ /* 0x000e300000002600 */
[----:B------:R-:W0:Y:S08]  /*0050*/  LDC R7, c[0x0][0x364] ;  /* 0x0000d900ff077b82 */ /* 0x000e300000000800 */
[----:B------:R-:W2:Y:S08]  /*0060*/  LDC.64 R2, c[0x0][0x398] ;  /* 0x0000e600ff027b82 */ /* 0x000eb00000000a00 */
[----:B------:R-:W1:Y:S08]  /*0070*/  S2UR UR4, SR_CTAID.X ;  /* 0x00000000000479c3 */ /* 0x000e700000002500 */
[----:B------:R-:W3:Y:S01]  /*0080*/  LDC R13, c[0x0][0x370] ;  /* 0x0000dc00ff0d7b82 */ /* 0x000ee20000000800 */
[----:B0-----:R-:W-:-:S07]  /*0090*/  IMAD R0, R7, UR5, R0 ;  /* 0x0000000507007c24 */ /* 0x001fce000f8e0200 */
[----:B------:R-:W0:Y:S01]  /*00a0*/  LDC.64 R8, c[0x0][0x390] ;  /* 0x0000e400ff087b82 */ /* 0x000e220000000a00 */
[----:B--2---:R-:W-:-:S04]  /*00b0*/  ISETP.GE.AND P0, PT, R0, R3, PT ;  /* 0x000000030000720c */ /* 0x004fc80003f06270 */
[----:B------:R-:W-:Y:S01]  /*00c0*/  SEL R10, R0, RZ, !P0 ;  /* 0x000000ff000a7207 */ /* 0x000fe20004000000 */
[C---:B-1----:R-:W-:Y:S01]  /*00d0*/  IMAD R5, R4.reuse, UR4, R5 ;  /* 0x0000000404057c24 */ /* 0x042fe2000f8e0205 */
[----:B------:R-:W1:Y:S04]  /*00e0*/  LDCU.64 UR4, c[0x0][0x358] ;  /* 0x00006b00ff0477ac */ /* 0x000e680008000a00 */
[----:B------:R-:W-:Y:S01]  /*00f0*/  ISETP.GE.AND P0, PT, R5, R2, PT ;  /* 0x000000020500720c */ /* 0x000fe20003f06270 */
[----:B---3--:R-:W-:-:S03]  /*0100*/  IMAD R13, R4, R13, RZ ;  /* 0x0000000d040d7224 */ /* 0x008fc600078e02ff */
[----:B------:R-:W-:Y:S01]  /*0110*/  SEL R14, R5, RZ, !P0 ;  /* 0x000000ff050e7207 */ /* 0x000fe20004000000 */
[----:B------:R-:W-:-:S05]  /*0120*/  IMAD R17, R10, R13, RZ ;  /* 0x0000000d0a117224 */ /* 0x000fca00078e02ff */
[----:B------:R-:W-:-:S04]  /*0130*/  IADD3 R0, PT, PT, R14, R17, RZ ;  /* 0x000000110e007210 */ /* 0x000fc80007ffe0ff */
[----:B------:R-:W-:-:S05]  /*0140*/  SHF.L.U32 R5, R0, 0x2, RZ ;  /* 0x0000000200057819 */ /* 0x000fca00000006ff */
[----:B0-----:R-:W-:Y:S01]  /*0150*/  IMAD.WIDE R8, R5, 0x4, R8 ;  /* 0x0000000405087825 */ /* 0x001fe200078e0208 */
[----:B------:R-:W-:Y:S01]  /*0160*/  ISETP.NE.AND P0, PT, R0, RZ, PT ;  /* 0x000000ff0000720c */ /* 0x000fe20003f05270 */
[----:B------:R-:W0:Y:S04]  /*0170*/  LDC.64 R4, c[0x0][0x388] ;  /* 0x0000e200ff047b82 */ /* 0x000e280000000a00 */
[----:B-1----:R-:W2:Y:S01]  /*0180*/  LDG.E R8, desc[UR4][R8.64] ;  /* 0x0000000408087981 */ /* 0x002ea2000c1e1900 */
[----:B------:R-:W-:Y:S01]  /*0190*/  ISETP.NE.AND P5, PT, R14, RZ, PT ;  /* 0x000000ff0e00720c */ /* 0x000fe20003fa5270 */
[----:B------:R-:W-:Y:S01]  /*01a0*/  BSSY.RECONVERGENT B0, `(.L_x_111) ;  /* 0x0000011000007945 */ /* 0x000fe20003800200 */
[----:B------:R-:W-:Y:S02]  /*01b0*/  IADD3 R12, PT, PT, R3, -0x1, RZ ;  /* 0xffffffff030c7810 */ /* 0x000fe40007ffe0ff */
[----:B------:R-:W-:-:S02]  /*01c0*/  IADD3 R15, PT, PT, R2, -0x1, RZ ;  /* 0xffffffff020f7810 */ /* 0x000fc40007ffe0ff */
[C---:B------:R-:W-:Y:S01]  /*01d0*/  ISETP.NE.AND P3, PT, R10.reuse, RZ, PT ;  /* 0x000000ff0a00720c */ /* 0x040fe20003f65270 */
[----:B------:R-:W1:Y:S01]  /*01e0*/  @!P0 LDC.64 R6, c[0x0][0x388] ;  /* 0x0000e200ff068b82 */ /* 0x000e620000000a00 */
[----:B------:R-:W-:Y:S02]  /*01f0*/  ISETP.NE.AND P1, PT, R10, R12, PT ;  /* 0x0000000c0a00720c */ /* 0x000fe40003f25270 */
[----:B------:R-:W-:Y:S01]  /*0200*/  ISETP.NE.AND P4, PT, R14, R15, PT ;  /* 0x0000000f0e00720c */ /* 0x000fe20003f85270 */
[----:B0-----:R-:W-:Y:S01]  /*0210*/  IMAD.WIDE R10, R0, 0x4, R4 ;  /* 0x00000004000a7825 */ /* 0x001fe200078e0204 */
[----:B--2---:R-:W-:-:S03]  /*0220*/  FSETP.GT.AND P2, PT, R8, RZ, PT ;  /* 0x000000ff0800720b */ /* 0x004fc60003f44000 */
[----:B------:R-:W-:-:S10]  /*0230*/  @!P0 IMAD.WIDE R8, R13, 0x4, R4 ;  /* 0x000000040d088825 */ /* 0x000fd400078e0204 */
[----:B-1----:R-:W-:Y:S05]  /*0240*/  @!P2 BRA P5, `(.L_x_112) ;  /* 0x000000000018a947 */ /* 0x002fea0002800000 */
[----:B------:R-:W-:Y:S01]  /*0250*/  IMAD.WIDE R18, R17, 0x4, R4 ;  /* 0x0000000411127825 */ /* 0x000fe200078e0204 */
[----:B------:R-:W0:Y:S05]  /*0260*/  LDC R16, c[0x0][0x380] ;  /* 0x0000e000ff107b82 */ /* 0x000e2a0000000800 */
[----:B------:R-:W2:Y:S01]  /*0270*/  LDG.E R18, desc[UR4][R18.64+0x4] ;  /* 0x0000040412127981 */ /* 0x000ea2000c1e1900 */
[----:B0-----:R-:W-:Y:S01]  /*0280*/  ISETP.NE.AND P5, PT, R16, 0x1, PT ;  /* 0x000000011000780c */ /* 0x001fe20003fa5270 */
[----:B--2---:R-:W-:-:S05]  /*0290*/  FADD R21, -R18, -RZ ;  /* 0x800000ff12157221 */ /* 0x004fca0000000100 */
[----:B------:R0:W-:Y:S07]  /*02a0*/  STG.E desc[UR4][R10.64], R21 ;  /* 0x000000150a007986 */ /* 0x0001ee000c101904 */
.L_x_112:
[----:B------:R-:W-:Y:S05]  /*02b0*/  BSYNC.RECONVERGENT B0 ;  /* 0x0000000000007941 */ /* 0x000fea0003800200 */
.L_x_111:
[----:B------:R-:W-:Y:S04]  /*02c0*/  BSSY.RECONVERGENT B0, `(.L_x_113) ;  /* 0x0000009000007945 */ /* 0x000fe80003800200 */
[----:B------:R-:W-:Y:S05]  /*02d0*/  @!P2 BRA P4, `(.L_x_114) ;  /* 0x00000000001ca947 */ /* 0x000fea0002000000 */
[----:B------:R-:W-:Y:S01]  /*02e0*/  IADD3 R17, PT, PT, R17, -0x2, R2 ;  /* 0xfffffffe11117810 */ /* 0x000fe20007ffe002 */
[----:B------:R-:W1:Y:S04]  /*02f0*/  LDC R18, c[0x0][0x380] ;  /* 0x0000e000ff127b82 */ /* 0x000e680000000800 */
[----:B------:R-:W-:-:S06]  /*0300*/  IMAD.WIDE R16, R17, 0x4, R4 ;  /* 0x0000000411107825 */ /* 0x000fcc00078e0204 */
[----:B------:R-:W2:Y:S01]  /*0310*/  LDG.E R16, desc[UR4][R16.64] ;  /* 0x0000000410107981 */ /* 0x000ea2000c1e1900 */
[----:B-1----:R-:W-:Y:S01]  /*0320*/  ISETP.NE.AND P4, PT, R18, 0x1, PT ;  /* 0x000000011200780c */ /* 0x002fe20003f85270 */
[----:B--2---:R-:W-:-:S05]  /*0330*/  FADD R19, -R16, -RZ ;  /* 0x800000ff10137221 */ /* 0x004fca0000000100 */
[----:B------:R1:W-:Y:S07]  /*0340*/  STG.E desc[UR4][R10.64], R19 ;  /* 0x000000130a007986 */ /* 0x0003ee000c101904 */
.L_x_114:
[----:B------:R-:W-:Y:S05]  /*0350*/  BSYNC.RECONVERGENT B0 ;  /* 0x0000000000007941 */ /* 0x000fea0003800200 */
.L_x_113:
[----:B------:R-:W-:Y:S04]  /*0360*/  BSSY.RECONVERGENT B0, `(.L_x_115) ;  /* 0x0000009000007945 */ /* 0x000fe80003800200 */
[----:B------:R-:W-:Y:S05]  /*0370*/  @!P2 BRA P3, `(.L_x_116) ;  /* 0x00000000001ca947 */ /* 0x000fea0001800000 */
[----:B------:R-:W-:Y:S01]  /*0380*/  IADD3 R17, PT, PT, R14, R13, RZ ;  /* 0x0000000d0e117210 */ /* 0x000fe20007ffe0ff */
[----:B------:R-:W2:Y:S04]  /*0390*/  LDC R18, c[0x0][0x380] ;  /* 0x0000e000ff127b82 */ /* 0x000ea80000000800 */
[----:B------:R-:W-:-:S06]  /*03a0*/  IMAD.WIDE R16, R17, 0x4, R4 ;  /* 0x0000000411107825 */ /* 0x000fcc00078e0204 */
[----:B------:R-:W1:Y:S01]  /*03b0*/  LDG.E R16, desc[UR4][R16.64] ;  /* 0x0000000410107981 */ /* 0x000e62000c1e1900 */
[----:B--2---:R-:W-:Y:S01]  /*03c0*/  ISETP.NE.AND P3, PT, R18, 0x2, PT ;  /* 0x000000021200780c */ /* 0x004fe20003f65270 */
[----:B-1----:R-:W-:-:S05]  /*03d0*/  FADD R19, -R16, -RZ ;  /* 0x800000ff10137221 */ /* 0x002fca0000000100 */
[----:B------:R2:W-:Y:S07]  /*03e0*/  STG.E desc[UR4][R10.64], R19 ;  /* 0x000000130a007986 */ /* 0x0005ee000c101904 */
.L_x_116:
[----:B------:R-:W-:Y:S05]  /*03f0*/  BSYNC.RECONVERGENT B0 ;  /* 0x0000000000007941 */ /* 0x000fea0003800200 */
.L_x_115:
[----:B------:R-:W-:Y:S04]  /*0400*/  BSSY.RECONVERGENT B0, `(.L_x_117) ;  /* 0x000000a000007945 */ /* 0x000fe80003800200 */
[----:B------:R-:W-:Y:S05]  /*0410*/  @!P2 BRA P1, `(.L_x_118) ;  /* 0x000000000020a947 */ /* 0x000fea0000800000 */
[----:B------:R-:W-:-:S05]  /*0420*/  IADD3 R16, PT, PT, R3, -0x2, RZ ;  /* 0xfffffffe03107810 */ /* 0x000fca0007ffe0ff */
[----:B------:R-:W-:Y:S02]  /*0430*/  IMAD R17, R13, R16, R14 ;  /* 0x000000100d117224 */ /* 0x000fe400078e020e */
[----:B------:R-:W3:Y:S02]  /*0440*/  LDC R14, c[0x0][0x380] ;  /* 0x0000e000ff0e7b82 */ /* 0x000ee40000000800 */
[----:B------:R-:W-:-:S06]  /*0450*/  IMAD.WIDE R16, R17, 0x4, R4 ;  /* 0x0000000411107825 */ /* 0x000fcc00078e0204 */
[----:B------:R-:W1:Y:S01]  /*0460*/  LDG.E R16, desc[UR4][R16.64] ;  /* 0x0000000410107981 */ /* 0x000e62000c1e1900 */
[----:B---3--:R-:W-:Y:S01]  /*0470*/  ISETP.NE.AND P1, PT, R14, 0x2, PT ;  /* 0x000000020e00780c */ /* 0x008fe20003f25270 */
[----:B-12---:R-:W-:-:S05]  /*0480*/  FADD R19, -R16, -RZ ;  /* 0x800000ff10137221 */ /* 0x006fca0000000100 */
[----:B------:R3:W-:Y:S07]  /*0490*/  STG.E desc[UR4][R10.64], R19 ;  /* 0x000000130a007986 */ /* 0x0007ee000c101904 */
.L_x_118:
[----:B------:R-:W-:Y:S05]  /*04a0*/  BSYNC.RECONVERGENT B0 ;  /* 0x0000000000007941 */ /* 0x000fea0003800200 */
.L_x_117:
[----:B------:R-:W4:Y:S04]  /*04b0*/  @!P0 LDG.E R9, desc[UR4][R8.64] ;  /* 0x0000000408098981 */ /* 0x000f28000c1e1900 */
[----:B------:R-:W4:Y:S01]  /*04c0*/  @!P0 LDG.E R14, desc[UR4][R6.64+0x4] ;  /* 0x00000404060e8981 */ /* 0x000f22000c1e1900 */
[----:B------:R-:W-:-:S05]  /*04d0*/  IMAD R17, R2, R3, -R2 ;  /* 0x0000000302117224 */ /* 0x000fca00078e0a02 */
[----:B------:R-:W-:-:S13]  /*04e0*/  ISETP.NE.AND P1, PT, R0, R17, PT ;  /* 0x000000110000720c */ /* 0x000fda0003f25270 */
[----:B------:R-:W-:-:S05]  /*04f0*/  @!P1 IMAD R16, R13, R12, RZ ;  /* 0x0000000c0d109224 */ /* 0x000fca00078e02ff */
[----:B-123--:R-:W-:Y:S01]  /*0500*/  @!P1 IADD3 R19, PT, PT, -R13, R16, RZ ;  /* 0x000000100d139210 */ /* 0x00efe20007ffe1ff */
[----:B------:R-:W-:-:S04]  /*0510*/  @!P1 IMAD.WIDE R16, R16, 0x4, R4 ;  /* 0x0000000410109825 */ /* 0x000fc800078e0204 */
[----:B------:R-:W-:-:S04]  /*0520*/  @!P1 IMAD.WIDE R18, R19, 0x4, R4 ;  /* 0x0000000413129825 */ /* 0x000fc800078e0204 */
[----:B----4-:R-:W-:-:S04]  /*0530*/  @!P0 FADD R14, R14, R9 ;  /* 0x000000090e0e8221 */ /* 0x010fc80000000000 */
[----:B0-----:R-:W-:-:S05]  /*0540*/  @!P0 FMUL R21, R14, 0.5 ;  /* 0x3f0000000e158820 */ /* 0x001fca0000400000 */
[----:B------:R0:W-:Y:S04]  /*0550*/  @!P0 STG.E desc[UR4][R6.64], R21 ;  /* 0x0000001506008986 */ /* 0x0001e8000c101904 */
[----:B------:R-:W2:Y:S04]  /*0560*/  @!P1 LDG.E R16, desc[UR4][R16.64+0x4] ;  /* 0x0000040410109981 */ /* 0x000ea8000c1e1900 */
[----:B------:R-:W2:Y:S01]  /*0570*/  @!P1 LDG.E R19, desc[UR4][R18.64] ;  /* 0x0000000412139981 */ /* 0x000ea2000c1e1900 */
[----:B------:R-:W-:Y:S01]  /*0580*/  IMAD R9, R2, R3, -0x1 ;  /* 0xffffffff02097424 */ /* 0x000fe200078e0203 */
[C---:B------:R-:W-:Y:S01]  /*0590*/  ISETP.NE.AND P0, PT, R0.reuse, R15, PT ;  /* 0x0000000f0000720c */ /* 0x040fe20003f05270 */
[----:B------:R-:W-:Y:S03]  /*05a0*/  BSSY.RECONVERGENT B0, `(.L_x_119) ;  /* 0x000000e000007945 */ /* 0x000fe60003800200 */
[----:B------:R-:W-:Y:S01]  /*05b0*/  ISETP.NE.AND P2, PT, R0, R9, PT ;  /* 0x000000090000720c */ /* 0x000fe20003f45270 */
[----:B--2---:R-:W-:-:S04]  /*05c0*/  @!P1 FADD R3, R16, R19 ;  /* 0x0000001310039221 */ /* 0x004fc80000000000 */
[----:B------:R-:W-:-:S05]  /*05d0*/  @!P1 FMUL R3, R3, 0.5 ;  /* 0x3f00000003039820 */ /* 0x000fca0000400000 */
[----:B------:R0:W-:Y:S01]  /*05e0*/  @!P1 STG.E desc[UR4][R10.64], R3 ;  /* 0x000000030a009986 */ /* 0x0001e2000c101904 */
[----:B------:R-:W-:Y:S05]  /*05f0*/  @P0 BRA `(.L_x_120) ;  /* 0x0000000000200947 */ /* 0x000fea0003800000 */
[----:B------:R-:W-:Y:S01]  /*0600*/  IADD3 R9, PT, PT, R13, R0, RZ ;  /* 0x000000000d097210 */ /* 0x000fe20007ffe0ff */
[----:B0-----:R-:W-:-:S04]  /*0610*/  IMAD.WIDE R6, R2, 0x4, R4 ;  /* 0x0000000402067825 */ /* 0x001fc800078e0204 */
[----:B------:R-:W-:Y:S02]  /*0620*/  IMAD.WIDE R8, R9, 0x4, R4 ;  /* 0x0000000409087825 */ /* 0x000fe400078e0204 */
[----:B------:R-:W2:Y:S04]  /*0630*/  LDG.E R6, desc[UR4][R6.64+-0x8] ;  /* 0xfffff80406067981 */ /* 0x000ea8000c1e1900 */
[----:B------:R-:W2:Y:S02]  /*0640*/  LDG.E R9, desc[UR4][R8.64] ;  /* 0x0000000408097981 */ /* 0x000ea4000c1e1900 */
[----:B--2---:R-:W-:-:S04]  /*0650*/  FADD R0, R6, R9 ;  /* 0x0000000906007221 */ /* 0x004fc80000000000 */
[----:B------:R-:W-:-:S05]  /*0660*/  FMUL R3, R0, 0.5 ;  /* 0x3f00000000037820 */ /* 0x000fca0000400000 */
[----:B------:R1:W-:Y:S02]  /*0670*/  STG.E desc[UR4][R10.64], R3 ;  /* 0x000000030a007986 */ /* 0x0003e4000c101904 */
.L_x_120:
[----:B------:R-:W-:Y:S05]  /*0680*/  BSYNC.RECONVERGENT B0 ;  /* 0x0000000000007941 */ /* 0x000fea0003800200 */
.L_x_119:
[----:B------:R-:W-:Y:S05]  /*0690*/  @P2 EXIT ;  /* 0x000000000000294d */ /* 0x000fea0003800000 */
[CC--:B------:R-:W-:Y:S02]  /*06a0*/  IMAD R2, R13.reuse, R12.reuse, R2 ;  /* 0x0000000c0d027224 */ /* 0x0c0fe400078e0202 */
[----:B------:R-:W-:-:S03]  /*06b0*/  IMAD R12, R13, R12, -R13 ;  /* 0x0000000c0d0c7224 */ /* 0x000fc600078e0a0d */
[----:B01----:R-:W-:Y:S02]  /*06c0*/  IADD3 R3, PT, PT, R2, -0x2, RZ ;  /* 0xfffffffe02037810 */ /* 0x003fe40007ffe0ff */
[----:B------:R-:W-:-:S03]  /*06d0*/  IADD3 R15, PT, PT, R15, R12, RZ ;  /* 0x0000000c0f0f7210 */ /* 0x000fc60007ffe0ff */
[----:B------:R-:W-:-:S04]  /*06e0*/  IMAD.WIDE R2, R3, 0x4, R4 ;  /* 0x0000000403027825 */ /* 0x000fc800078e0204 */
[----:B------:R-:W-:Y:S02]  /*06f0*/  IMAD.WIDE R4, R15, 0x4, R4 ;  /* 0x000000040f047825 */ /* 0x000fe400078e0204 */
[----:B------:R-:W2:Y:S04]  /*0700*/  LDG.E R2, desc[UR4][R2.64] ;  /* 0x0000000402027981 */ /* 0x000ea8000c1e1900 */
[----:B------:R-:W2:Y:S02]  /*0710*/  LDG.E R5, desc[UR4][R4.64] ;  /* 0x0000000404057981 */ /* 0x000ea4000c1e1900 */
[----:B--2---:R-:W-:-:S04]  /*0720*/  FADD R0, R2, R5 ;  /* 0x0000000502007221 */ /* 0x004fc80000000000 */
[----:B------:R-:W-:-:S05]  /*0730*/  FMUL R7, R0, 0.5 ;  /* 0x3f00000000077820 */ /* 0x000fca0000400000 */
[----:B------:R-:W-:Y:S01]  /*0740*/  STG.E desc[UR4][R10.64], R7 ;  /* 0x000000070a007986 */ /* 0x000fe2000c101904 */
[----:B------:R-:W-:Y:S05]  /*0750*/  EXIT ;  /* 0x000000000000794d */ /* 0x000fea0003800000 */
.L_x_121:
        /* <DEDUP_REMOVED lines=10> */
.L_x_170:


//--------------------- .text._Z10DrawSquarePffii --------------------------
	.section	.text._Z10DrawSquarePffii,"ax",@progbits
	.align	128
        .global         _Z10DrawSquarePffii
        .type           _Z10DrawSquarePffii,@function
        .size           _Z10DrawSquarePffii,(.L_x_144 - _Z10DrawSquarePffii)
        .other          _Z10DrawSquarePffii,@"STO_CUDA_ENTRY STV_DEFAULT"
_Z10DrawSquarePffii:
.text._Z10DrawSquarePffii:
        /* <DEDUP_REMOVED lines=8> */
[----:B------:R-:W2:Y:S01]  /*0080*/  S2UR UR5, SR_CTAID.Y ;  /* 0x00000000000579c3 */ /* 0x000ea20000002600 */
[----:B-1----:R-:W-:-:S04]  /*0090*/  I2FP.F32.S32 R7, UR6 ;  /* 0x0000000600077c45 */ /* 0x002fc80008201400 */
[----:B------:R-:W1:Y:S03]  /*00a0*/  MUFU.RCP R2, R7 ;  /* 0x0000000700027308 */ /* 0x000e660000001000 */
[----:B------:R-:W2:Y:S01]  /*00b0*/  LDC R11, c[0x0][0x364] ;  /* 0x0000d900ff0b7b82 */ /* 0x000ea20000000800 */
[----:B0-----:R-:W-:Y:S01]  /*00c0*/  IMAD R0, R9, UR4, R0 ;  /* 0x0000000409007c24 */ /* 0x001fe2000f8e0200 */
[----:B------:R-:W0:Y:S04]  /*00d0*/  LDCU UR4, c[0x0][0x370] ;  /* 0x00006e00ff0477ac */ /* 0x000e280008000800 */
[----:B------:R-:W-:Y:S01]  /*00e0*/  ISETP.GE.AND P0, PT, R0, UR6, PT ;  /* 0x0000000600007c0c */ /* 0x000fe2000bf06270 */
[----:B-1----:R-:W-:-:S03]  /*00f0*/  FFMA R5, -R7, R2, 1 ;  /* 0x3f80000007057423 */ /* 0x002fc60000000102 */
[----:B------:R-:W-:Y:S01]  /*0100*/  SEL R3, R0, RZ, !P0 ;  /* 0x000000ff00037207 */ /* 0x000fe20004000000 */
[----:B------:R-:W-:-:S03]  /*0110*/  FFMA R5, R2, R5, R2 ;  /* 0x0000000502057223 */ /* 0x000fc60000000002 */
[----:B------:R-:W-:Y:S01]  /*0120*/  I2FP.F32.S32 R0, R3 ;  /* 0x0000000300007245 */ /* 0x000fe20000201400 */
[----:B--2---:R-:W-:-:S03]  /*0130*/  IMAD R4, R11, UR5, R4 ;  /* 0x000000050b047c24 */ /* 0x004fc6000f8e0204 */
[----:B------:R-:W1:Y:S01]  /*0140*/  FCHK P0, R0, R7 ;  /* 0x0000000700007302 */ /* 0x000e620000000000 */
[----:B------:R-:W-:Y:S01]  /*0150*/  FFMA R6, R0, R5, RZ ;  /* 0x0000000500067223 */ /* 0x000fe200000000ff */
[----:B0-----:R-:W-:Y:S01]  /*0160*/  IMAD R2, R9, UR4, RZ ;  /* 0x0000000409027c24 */ /* 0x001fe2000f8e02ff */
[C---:B---3--:R-:W-:Y:S02]  /*0170*/  ISETP.GE.AND P1, PT, R4.reuse, UR7, PT ;  /* 0x0000000704007c0c */ /* 0x048fe4000bf26270 */
[----:B------:R-:W-:Y:S02]  /*0180*/  FFMA R8, -R7, R6, R0 ;  /* 0x0000000607087223 */ /* 0x000fe40000000100 */
[----:B------:R-:W-:Y:S02]  /*0190*/  SEL R4, R4, RZ, !P1 ;  /* 0x000000ff04047207 */ /* 0x000fe40004800000 */
[----:B------:R-:W-:-:S03]  /*01a0*/  FFMA R5, R5, R8, R6 ;  /* 0x0000000805057223 */ /* 0x000fc60000000006 */
[----:B------:R-:W-:Y:S01]  /*01b0*/  IMAD R2, R4, R2, R3 ;  /* 0x0000000204027224 */ /* 0x000fe200078e0203 */
[----:B-1----:R-:W-:Y:S06]  /*01c0*/  @!P0 BRA `(.L_x_123) ;  /* 0x0000000000108947 */ /* 0x002fec0003800000 */
[----:B------:R-:W-:Y:S01]  /*01d0*/  IMAD.MOV.U32 R3, RZ, RZ, R7 ;  /* 0x000000ffff037224 */ /* 0x000fe200078e0007 */
[----:B------:R-:W-:-:S07]  /*01e0*/  MOV R6, 0x200 ;  /* 0x0000020000067802 */ /* 0x000fce0000000f00 */
[----:B------:R-:W-:Y:S05]  /*01f0*/  CALL.REL.NOINC `($__internal_6_$__cuda_sm3x_div_rn_noftz_f32_slowpath) ;  /* 0x0000000000a07944 */ /* 0x000fea0003c00000 */
[----:B------:R-:W-:-:S07]  /*0200*/  IMAD.MOV.U32 R5, RZ, RZ, R0 ;  /* 0x000000ffff057224 */ /* 0x000fce00078e0000 */
.L_x_123:
[----:B------:R-:W-:Y:S05]  /*0210*/  BSYNC.RECONVERGENT B0 ;  /* 0x0000000000007941 */ /* 0x000fea0003800200 */
.L_x_122:
[----:B------:R-:W0:Y:S01]  /*0220*/  LDCU UR4, c[0x0][0x390] ;  /* 0x00007200ff0477ac */ /* 0x000e220008000800 */
[----:B------:R-:W-:Y:S01]  /*0230*/  I2FP.F32.U32 R0, R4 ;  /* 0x0000000400007245 */ /* 0x000fe20000201000 */
[----:B------:R-:W-:Y:S01]  /*0240*/  BSSY.RECONVERGENT B0, `(.L_x_124) ;  /* 0x000000d000007945 */ /* 0x000fe20003800200 */
[----:B0-----:R-:W-:-:S04]  /*0250*/  I2FP.F32.S32 R3, UR4 ;  /* 0x0000000400037c45 */ /* 0x001fc80008201400 */
[----:B------:R-:W0:Y:S08]  /*0260*/  MUFU.RCP R6, R3 ;  /* 0x0000000300067308 */ /* 0x000e300000001000 */
[----:B------:R-:W1:Y:S01]  /*0270*/  FCHK P0, R0, R3 ;  /* 0x0000000300007302 */ /* 0x000e620000000000 */
[----:B0-----:R-:W-:-:S04]  /*0280*/  FFMA R7, -R3, R6, 1 ;  /* 0x3f80000003077423 */ /* 0x001fc80000000106 */
[----:B------:R-:W-:-:S04]  /*0290*/  FFMA R7, R6, R7, R6 ;  /* 0x0000000706077223 */ /* 0x000fc80000000006 */
[----:B------:R-:W-:-:S04]  /*02a0*/  FFMA R4, R0, R7, RZ ;  /* 0x0000000700047223 */ /* 0x000fc800000000ff */
[----:B------:R-:W-:-:S04]  /*02b0*/  FFMA R6, -R3, R4, R0 ;  /* 0x0000000403067223 */ /* 0x000fc80000000100 */
[----:B------:R-:W-:Y:S01]  /*02c0*/  FFMA R6, R7, R6, R4 ;  /* 0x0000000607067223 */ /* 0x000fe20000000004 */
[----:B-1----:R-:W-:Y:S06]  /*02d0*/  @!P0 BRA `(.L_x_125) ;  /* 0x00000000000c8947 */ /* 0x002fec0003800000 */
[----:B------:R-:W-:-:S07]  /*02e0*/  MOV R6, 0x300 ;  /* 0x0000030000067802 */ /* 0x000fce0000000f00 */
[----:B------:R-:W-:Y:S05]  /*02f0*/  CALL.REL.NOINC `($__internal_6_$__cuda_sm3x_div_rn_noftz_f32_slowpath) ;  /* 0x0000000000607944 */ /* 0x000fea0003c00000 */
[----:B------:R-:W-:-:S07]  /*0300*/  IMAD.MOV.U32 R6, RZ, RZ, R0 ;  /* 0x000000ffff067224 */ /* 0x000fce00078e0000 */
.L_x_125:
[----:B------:R-:W-:Y:S05]  /*0310*/  BSYNC.RECONVERGENT B0 ;  /* 0x0000000000007941 */ /* 0x000fea0003800200 */
.L_x_124:
[----:B------:R-:W0:Y:S01]  /*0320*/  F2F.F64.F32 R4, R5 ;  /* 0x0000000500047310 */ /* 0x000e220000201800 */
[----:B------:R-:W-:Y:S01]  /*0330*/  UMOV UR4, 0xcccccccd ;  /* 0xcccccccd00047882 */ /* 0x000fe20000000000 */
[----:B------:R-:W-:Y:S01]  /*0340*/  UMOV UR5, 0x3fdccccc ;  /* 0x3fdccccc00057882 */ /* 0x000fe20000000000 */
[----:B------:R-:W-:Y:S01]  /*0350*/  UMOV UR6, 0x7ae147ae ;  /* 0x7ae147ae00067882 */ /* 0x000fe20000000000 */
[----:B------:R-:W-:-:S04]  /*0360*/  UMOV UR7, 0x3fdfae14 ;  /* 0x3fdfae1400077882 */ /* 0x000fc80000000000 */
[----:B------:R-:W1:Y:S01]  /*0370*/  F2F.F64.F32 R6, R6 ;  /* 0x0000000600067310 */ /* 0x000e620000201800 */
[----:B0-----:R-:W-:Y:S01]  /*0380*/  DSETP.GT.AND P0, PT, R4, UR4, PT ;  /* 0x0000000404007e2a */ /* 0x001fe2000bf04000 */
[----:B------:R-:W-:Y:S01]  /*0390*/  UMOV UR4, 0xd70a3d71 ;  /* 0xd70a3d7100047882 */ /* 0x000fe20000000000 */
[----:B------:R-:W-:-:S04]  /*03a0*/  UMOV UR5, 0x3fed70a3 ;  /* 0x3fed70a300057882 */ /* 0x000fc80000000000 */
[----:B------:R-:W-:Y:S02]  /*03b0*/  DSETP.LT.AND P0, PT, R4, UR4, P0 ;  /* 0x0000000404007e2a */ /* 0x000fe40008701000 */
[----:B-1----:R-:W-:Y:S01]  /*03c0*/  DSETP.GT.AND P1, PT, R6, UR6, PT ;  /* 0x0000000606007e2a */ /* 0x002fe2000bf24000 */
[----:B------:R-:W-:Y:S01]  /*03d0*/  UMOV UR6, 0x851eb852 ;  /* 0x851eb85200067882 */ /* 0x000fe20000000000 */
[----:B------:R-:W-:-:S04]  /*03e0*/  UMOV UR7, 0x3fe051eb ;  /* 0x3fe051eb00077882 */ /* 0x000fc80000000000 */
[----:B------:R-:W-:-:S06]  /*03f0*/  DSETP.LT.AND P1, PT, R6, UR6, P1 ;  /* 0x0000000606007e2a */ /* 0x000fcc0008f21000 */
[----:B------:R-:W-:-:S13]  /*0400*/  PLOP3.LUT P0, PT, P0, P1, PT, 0x80, 0x8 ;  /* 0x000000000008781c */ /* 0x000fda0000703070 */
[----:B------:R-:W-:Y:S05]  /*0410*/  @!P0 EXIT ;  /* 0x000000000000894d */ /* 0x000fea0003800000 */
[----:B------:R-:W0:Y:S01]  /*0420*/  LDC.64 R4, c[0x0][0x380] ;  /* 0x0000e000ff047b82 */ /* 0x000e220000000a00 */
[----:B------:R-:W1:Y:S07]  /*0430*/  LDCU.64 UR4, c[0x0][0x358] ;  /* 0x00006b00ff0477ac */ /* 0x000e6e0008000a00 */
[----:B------:R-:W1:Y:S01]  /*0440*/  LDC R7, c[0x0][0x388] ;  /* 0x0000e200ff077b82 */ /* 0x000e620000000800 */
[----:B0-----:R-:W-:-:S05]  /*0450*/  IMAD.WIDE R2, R2, 0x4, R4 ;  /* 0x0000000402027825 */ /* 0x001fca00078e0204 */
[----:B-1----:R-:W-:Y:S01]  /*0460*/  STG.E desc[UR4][R2.64], R7 ;  /* 0x0000000702007986 */ /* 0x002fe2000c101904 */
[----:B------:R-:W-:Y:S05]  /*0470*/  EXIT ;  /* 0x000000000000794d */ /* 0x000fea0003800000 */
        .weak           $__internal_6_$__cuda_sm3x_div_rn_noftz_f32_slowpath
        .type           $__internal_6_$__cuda_sm3x_div_rn_noftz_f32_slowpath,@function
        .size           $__internal_6_$__cuda_sm3x_div_rn_noftz_f32_slowpath,(.L_x_144 - $__internal_6_$__cuda_sm3x_div_rn_noftz_f32_slowpath)
$__internal_6_$__cuda_sm3x_div_rn_noftz_f32_slowpath:
        /* <DEDUP_REMOVED lines=9> */
[----:B------:R-:W-:Y:S01]  /*0510*/  @!P0 IMAD.MOV.U32 R7, RZ, RZ, RZ ;  /* 0x000000ffff078224 */ /* 0x000fe200078e00ff */
        /* <DEDUP_REMOVED lines=22> */
[----:B------:R-:W-:Y:S02]  /*0680*/  @!P1 FFMA R3, R3, 1.84467440737095516160e+19, RZ ;  /* 0x5f80000003039823 */ /* 0x000fe400000000ff */
[----:B------:R-:W-:-:S07]  /*0690*/  @!P1 VIADD R7, R7, 0x40 ;  /* 0x0000004007079836 */ /* 0x000fce0000000000 */
.L_x_127:
[----:B------:R-:W-:Y:S01]  /*06a0*/  LEA R8, R12, 0xc0800000, 0x17 ;  /* 0xc08000000c087811 */ /* 0x000fe200078eb8ff */
[----:B------:R-:W-:Y:S04]  /*06b0*/  BSSY.RECONVERGENT B2, `(.L_x_132) ;  /* 0x0000036000027945 */ /* 0x000fe80003800200 */
[----:B------:R-:W-:Y:S02]  /*06c0*/  IMAD.IADD R8, R3, 0x1, -R8 ;  /* 0x0000000103087824 */ /* 0x000fe400078e0a08 */
[----:B------:R-:W-:Y:S02]  /*06d0*/  VIADD R3, R10, 0xffffff81 ;  /* 0xffffff810a037836 */ /* 0x000fe40000000000 */
[----:B------:R0:W1:Y:S01]  /*06e0*/  MUFU.RCP R9, R8 ;  /* 0x0000000800097308 */ /* 0x0000620000001000 */
[----:B------:R-:W-:Y:S01]  /*06f0*/  FADD.FTZ R11, -R8, -RZ ;  /* 0x800000ff080b7221 */ /* 0x000fe20000010100 */
[C---:B------:R-:W-:Y:S01]  /*0700*/  IMAD R0, R3.reuse, -0x800000, R0 ;  /* 0xff80000003007824 */ /* 0x040fe200078e0200 */
[----:B0-----:R-:W-:-:S05]  /*0710*/  IADD3 R8, PT, PT, R3, 0x7f, -R12 ;  /* 0x0000007f03087810 */ /* 0x001fca0007ffe80c */
[----:B------:R-:W-:Y:S02]  /*0720*/  IMAD.IADD R8, R8, 0x1, R7 ;  /* 0x0000000108087824 */ /* 0x000fe400078e0207 */
        /* <DEDUP_REMOVED lines=21> */
[CCC-:B------:R-:W-:Y:S01]  /*0880*/  FFMA.RM R8, R14.reuse, R10.reuse, R9.reuse ;  /* 0x0000000a0e087223 */ /* 0x1c0fe20000004009 */
[C---:B------:R-:W-:Y:S02]  /*0890*/  ISETP.NE.AND P2, PT, R11.reuse, RZ, PT ;  /* 0x000000ff0b00720c */ /* 0x040fe40003f45270 */
[----:B------:R-:W-:Y:S02]  /*08a0*/  ISETP.NE.AND P1, PT, R11, RZ, PT ;  /* 0x000000ff0b00720c */ /* 0x000fe40003f25270 */
[----:B------:R-:W-:Y:S01]  /*08b0*/  LOP3.LUT R7, R3, 0x7fffff, RZ, 0xc0, !PT ;  /* 0x007fffff03077812 */ /* 0x000fe200078ec0ff */
[----:B------:R-:W-:Y:S01]  /*08c0*/  FFMA.RP R3, R14, R10, R9 ;  /* 0x0000000a0e037223 */ /* 0x000fe20000008009 */
[----:B------:R-:W-:Y:S02]  /*08d0*/  VIADD R10, R11, 0x20 ;  /* 0x000000200b0a7836 */ /* 0x000fe40000000000 */
[----:B------:R-:W-:Y:S01]  /*08e0*/  LOP3.LUT R7, R7, 0x800000, RZ, 0xfc, !PT ;  /* 0x0080000007077812 */ /* 0x000fe200078efcff */
[----:B------:R-:W-:Y:S01]  /*08f0*/  IMAD.MOV R9, RZ, RZ, -R11 ;  /* 0x000000ffff097224 */ /* 0x000fe200078e0a0b */
[----:B------:R-:W-:-:S02]  /*0900*/  FSETP.NEU.FTZ.AND P0, PT, R3, R8, PT ;  /* 0x000000080300720b */ /* 0x000fc40003f1d000 */
[----:B------:R-:W-:Y:S02]  /*0910*/  SHF.L.U32 R10, R7, R10, RZ ;  /* 0x0000000a070a7219 */ /* 0x000fe400000006ff */
[----:B------:R-:W-:Y:S02]  /*0920*/  SEL R8, R9, RZ, P2 ;  /* 0x000000ff09087207 */ /* 0x000fe40001000000 */
[----:B------:R-:W-:Y:S02]  /*0930*/  ISETP.NE.AND P1, PT, R10, RZ, P1 ;  /* 0x000000ff0a00720c */ /* 0x000fe40000f25270 */
[----:B------:R-:W-:Y:S02]  /*0940*/  SHF.R.U32.HI R8, RZ, R8, R7 ;  /* 0x00000008ff087219 */ /* 0x000fe40000011607 */
[----:B------:R-:W-:Y:S02]  /*0950*/  PLOP3.LUT P0, PT, P0, P1, PT, 0xf8, 0x8f ;  /* 0x00000000008f781c */ /* 0x000fe40000703f70 */
[----:B------:R-:W-:-:S02]  /*0960*/  SHF.R.U32.HI R10, RZ, 0x1, R8 ;  /* 0x00000001ff0a7819 */ /* 0x000fc40000011608 */
[----:B------:R-:W-:-:S04]  /*0970*/  SEL R3, RZ, 0x1, !P0 ;  /* 0x00000001ff037807 */ /* 0x000fc80004000000 */
[----:B------:R-:W-:-:S04]  /*0980*/  LOP3.LUT R3, R3, 0x1, R10, 0xf8, !PT ;  /* 0x0000000103037812 */ /* 0x000fc800078ef80a */
[----:B------:R-:W-:-:S05]  /*0990*/  LOP3.LUT R3, R3, R8, RZ, 0xc0, !PT ;  /* 0x0000000803037212 */ /* 0x000fca00078ec0ff */
[----:B------:R-:W-:-:S05]  /*09a0*/  IMAD.IADD R3, R10, 0x1, R3 ;  /* 0x000000010a037824 */ /* 0x000fca00078e0203 */
[----:B------:R-:W-:Y:S01]  /*09b0*/  LOP3.LUT R0, R3, R0, RZ, 0xfc, !PT ;  /* 0x0000000003007212 */ /* 0x000fe200078efcff */
[----:B------:R-:W-:Y:S06]  /*09c0*/  BRA `(.L_x_135) ;  /* 0x0000000000107947 */ /* 0x000fec0003800000 */
.L_x_134:
[----:B------:R-:W-:-:S04]  /*09d0*/  LOP3.LUT R0, R0, 0x80000000, RZ, 0xc0, !PT ;  /* 0x8000000000007812 */ /* 0x000fc800078ec0ff */
[----:B------:R-:W-:Y:S01]  /*09e0*/  LOP3.LUT R0, R0, 0x7f800000, RZ, 0xfc, !PT ;  /* 0x7f80000000007812 */ /* 0x000fe200078efcff */
[----:B------:R-:W-:Y:S06]  /*09f0*/  BRA `(.L_x_135) ;  /* 0x0000000000047947 */ /* 0x000fec0003800000 */
.L_x_133:
[----:B------:R-:W-:-:S07]  /*0a00*/  IMAD R0, R8, 0x800000, R0 ;  /* 0x0080000008007824 */ /* 0x000fce00078e0200 */
.L_x_135:
[----:B------:R-:W-:Y:S05]  /*0a10*/  BSYNC.RECONVERGENT B2 ;  /* 0x0000000000027941 */ /* 0x000fea0003800200 */
.L_x_132:
[----:B------:R-:W-:Y:S05]  /*0a20*/  BRA `(.L_x_136) ;  /* 0x0000000000207947 */ /* 0x000fea0003800000 */
.L_x_131:
[----:B------:R-:W-:-:S04]  /*0a30*/  LOP3.LUT R0, R3, 0x80000000, R0, 0x48, !PT ;  /* 0x8000000003007812 */ /* 0x000fc800078e4800 */
[----:B------:R-:W-:Y:S01]  /*0a40*/  LOP3.LUT R0, R0, 0x7f800000, RZ, 0xfc, !PT ;  /* 0x7f80000000007812 */ /* 0x000fe200078efcff */
[----:B------:R-:W-:Y:S06]  /*0a50*/  BRA `(.L_x_136) ;  /* 0x0000000000147947 */ /* 0x000fec0003800000 */
.L_x_130:
[----:B------:R-:W-:Y:S01]  /*0a60*/  LOP3.LUT R0, R3, 0x80000000, R0, 0x48, !PT ;  /* 0x8000000003007812 */ /* 0x000fe200078e4800 */
[----:B------:R-:W-:Y:S06]  /*0a70*/  BRA `(.L_x_136) ;  /* 0x00000000000c7947 */ /* 0x000fec0003800000 */
.L_x_129:
[----:B------:R-:W0:Y:S01]  /*0a80*/  MUFU.RSQ R0, -QNAN ;  /* 0xffc0000000007908 */ /* 0x000e220000001400 */
[----:B------:R-:W-:Y:S05]  /*0a90*/  BRA `(.L_x_136) ;  /* 0x0000000000047947 */ /* 0x000fea0003800000 */
.L_x_128:
[----:B------:R-:W-:-:S07]  /*0aa0*/  FADD.FTZ R0, R0, R3 ;  /* 0x0000000300007221 */ /* 0x000fce0000010000 */
.L_x_136:
[----:B------:R-:W-:Y:S05]  /*0ab0*/  BSYNC.RECONVERGENT B1 ;  /* 0x0000000000017941 */ /* 0x000fea0003800200 */
.L_x_126:
[----:B------:R-:W-:-:S04]  /*0ac0*/  IMAD.MOV.U32 R7, RZ, RZ, 0x0 ;  /* 0x00000000ff077424 */ /* 0x000fc800078e00ff */
[----:B0-----:R-:W-:Y:S05]  /*0ad0*/  RET.REL.NODEC R6 `(_Z10DrawSquarePffii) ;  /* 0xfffffff406487950 */ /* 0x001fea0003c3ffff */
.L_x_137:
        /* <DEDUP_REMOVED lines=10> */
.L_x_144:


//--------------------- .nv.shared.reserved.0     --------------------------
	.section	.nv.shared.reserved.0,"aw",@nobits
	.weak		__nv_reservedSMEM_offset_0_alias
	.size		__nv_reservedSMEM_offset_0_alias, 0, 64
	.other		__nv_reservedSMEM_offset_0_alias,@"STO_CUDA_RESERVED_SHARED STV_DEFAULT"
__nv_reservedSMEM_offset_0_alias:
	.zero		0
	.zero		64


//--------------------- .nv.constant0._Z5ReactPfS_fffiS_fii --------------------------
	.section	.nv.constant0._Z5ReactPfS_fffiS_fii,"a",@progbits
	.sectionflags	@""
	.align	4
.nv.constant0._Z5ReactPfS_fffiS_fii:
	.zero		948


//--------------------- .nv.constant0._Z12AddLaplacianPfS_ii --------------------------
	.section	.nv.constant0._Z12AddLaplacianPfS_ii,"a",@progbits
	.sectionflags	@""
	.align	4
.nv.constant0._Z12AddLaplacianPfS_ii:
	.zero		920


//--------------------- .nv.constant0._Z9DiffusionPfS_S_ffffii --------------------------
	.section	.nv.constant0._Z9DiffusionPfS_S_ffffii,"a",@progbits
	.sectionflags	@""
	.align	4
.nv.constant0._Z9DiffusionPfS_S_ffffii:
	.zero		944


//--------------------- .nv.constant0._Z16SubtractGradientPfS_S_S_S_S_ii --------------------------
	.section	.nv.constant0._Z16SubtractGradientPfS_S_S_S_S_ii,"a",@progbits
	.sectionflags	@""
	.align	4
.nv.constant0._Z16SubtractGradientPfS_S_S_S_S_ii:
	.zero		952


//--------------------- .nv.constant0._Z6JacobiPfS_S_S_ii --------------------------
	.section	.nv.constant0._Z6JacobiPfS_S_S_ii,"a",@progbits
	.sectionflags	@""
	.align	4
.nv.constant0._Z6JacobiPfS_S_S_ii:
	.zero		936


//--------------------- .nv.constant0._Z17ComputeDivergencePfS_S_S_ii --------------------------
	.section	.nv.constant0._Z17ComputeDivergencePfS_S_S_ii,"a",@progbits
	.sectionflags	@""
	.align	4
.nv.constant0._Z17ComputeDivergencePfS_S_S_ii:
	.zero		936


//--------------------- .nv.constant0._Z13ApplyBuoyancyPfS_S_S_S_S_ffffii --------------------------
	.section	.nv.constant0._Z13ApplyBuoyancyPfS_S_S_S_S_ffffii,"a",@progbits
	.sectionflags	@""
	.align	4
.nv.constant0._Z13ApplyBuoyancyPfS_S_S_S_S_ffffii:
	.zero		968


//--------------------- .nv.constant0._Z20vorticityConfinementPfS_S_S_S_ffii --------------------------
	.section	.nv.constant0._Z20vorticityConfinementPfS_S_S_S_ffii,"a",@progbits
	.sectionflags	@""
	.align	4
.nv.constant0._Z20vorticityConfinementPfS_S_S_S_ffii:
	.zero		952


//--------------------- .nv.constant0._Z6AdvectPfS_S_S_S_ffbii --------------------------
	.section	.nv.constant0._Z6AdvectPfS_S_S_S_ffbii,"a",@progbits
	.sectionflags	@""
	.align	4
.nv.constant0._Z6AdvectPfS_S_S_S_ffbii:
	.zero		956


//--------------------- .nv.constant0._Z6AdvectPfS_S_S_S_S_S_ffii --------------------------
	.section	.nv.constant0._Z6AdvectPfS_S_S_S_S_S_ffii,"a",@progbits
	.sectionflags	@""
	.align	4
.nv.constant0._Z6AdvectPfS_S_S_S_S_S_ffii:
	.zero		968


//--------------------- .nv.constant0._Z13MakeColorLongPfS_S_S_S_S_S_S_S_iii --------------------------
	.section	.nv.constant0._Z13MakeColorLongPfS_S_S_S_S_S_S_S_iii,"a",@progbits
	.sectionflags	@""
	.align	4
.nv.constant0._Z13MakeColorLongPfS_S_S_S_S_S_S_S_iii:
	.zero		980


//--------------------- .nv.constant0._Z9MakeColorPfS_S_S_S_ii --------------------------
	.section	.nv.constant0._Z9MakeColorPfS_S_S_S_ii,"a",@progbits
	.sectionflags	@""
	.align	4
.nv.constant0._Z9MakeColorPfS_S_S_S_ii:
	.zero		944


//--------------------- .nv.constant0._Z9MakeColorPfS_S_S_ii --------------------------
	.section	.nv.constant0._Z9MakeColorPfS_S_S_ii,"a",@progbits
	.sectionflags	@""
	.align	4
.nv.constant0._Z9MakeColorPfS_S_S_ii:
	.zero		936


//--------------------- .nv.constant0._Z9MakeColorPfPiii --------------------------
	.section	.nv.constant0._Z9MakeColorPfPiii,"a",@progbits
	.sectionflags	@""
	.align	4
.nv.constant0._Z9MakeColorPfPiii:
	.zero		920


//--------------------- .nv.constant0._Z9AddSourcePfS_fii --------------------------
	.section	.nv.constant0._Z9AddSourcePfS_fii,"a",@progbits
	.sectionflags	@""
	.align	4
.nv.constant0._Z9AddSourcePfS_fii:
	.zero		924


//--------------------- .nv.constant0._Z10MakeSourcePiS_ii --------------------------
	.section	.nv.constant0._Z10MakeSourcePiS_ii,"a",@progbits
	.sectionflags	@""
	.align	4
.nv.constant0._Z10MakeSourcePiS_ii:
	.zero		920


//--------------------- .nv.constant0._Z10MakeSourcePiPfii --------------------------
	.section	.nv.constant0._Z10MakeSourcePiPfii,"a",@progbits
	.sectionflags	@""
	.align	4
.nv.constant0._Z10MakeSourcePiPfii:
	.zero		920


//--------------------- .nv.constant0._Z9SetFromUIPfS_S_ii --------------------------
	.section	.nv.constant0._Z9SetFromUIPfS_S_ii,"a",@progbits
	.sectionflags	@""
	.align	4
.nv.constant0._Z9SetFromUIPfS_S_ii:
	.zero		928


//--------------------- .nv.constant0._Z19AddObstacleVelocityPfS_S_fii --------------------------
	.section	.nv.constant0._Z19AddObstacleVelocityPfS_S_fii,"a",@progbits
	.sectionflags	@""
	.align	4
.nv.constant0._Z19AddObstacleVelocityPfS_S_fii:
	.zero		932


//--------------------- .nv.constant0._Z9AddFromUIPfS_ifii --------------------------
	.section	.nv.constant0._Z9AddFromUIPfS_ifii,"a",@progbits
	.sectionflags	@""
	.align	4
.nv.constant0._Z9AddFromUIPfS_ifii:
	.zero		928


//--------------------- .nv.constant0._Z9AddFromUIPfffiiii --------------------------
	.section	.nv.constant0._Z9AddFromUIPfffiiii,"a",@progbits
	.sectionflags	@""
	.align	4
.nv.constant0._Z9AddFromUIPfffiiii:
	.zero		928


//--------------------- .nv.constant0._Z8MapArrayPffii --------------------------
	.section	.nv.constant0._Z8MapArrayPffii,"a",@progbits
	.sectionflags	@""
	.align	4
.nv.constant0._Z8MapArrayPffii:
	.zero		916


//--------------------- .nv.constant0._Z10ClearArrayPifii --------------------------
	.section	.nv.constant0._Z10ClearArrayPifii,"a",@progbits
	.sectionflags	@""
	.align	4
.nv.constant0._Z10ClearArrayPifii:
	.zero		916


//--------------------- .nv.constant0._Z10ClearArrayPffii --------------------------
	.section	.nv.constant0._Z10ClearArrayPffii,"a",@progbits
	.sectionflags	@""
	.align	4
.nv.constant0._Z10ClearArrayPffii:
	.zero		916


//--------------------- .nv.constant0._Z6getSumPffii --------------------------
	.section	.nv.constant0._Z6getSumPffii,"a",@progbits
	.sectionflags	@""
	.align	4
.nv.constant0._Z6getSumPffii:
	.zero		916


//--------------------- .nv.constant0._Z11SetBoundaryiPfS_ii --------------------------
	.section	.nv.constant0._Z11SetBoundaryiPfS_ii,"a",@progbits
	.sectionflags	@""
	.align	4
.nv.constant0._Z11SetBoundaryiPfS_ii:
	.zero		928


//--------------------- .nv.constant0._Z10DrawSquarePffii --------------------------
	.section	.nv.constant0._Z10DrawSquarePffii,"a",@progbits
	.sectionflags	@""
	.align	4
.nv.constant0._Z10DrawSquarePffii:
	.zero		916


//--------------------- SYMBOLS --------------------------

	.type		.nv.reservedSmem.offset0,@object
	.size		.nv.reservedSmem.offset0,0x4
